//
// Generated by NVIDIA NVVM Compiler
//
// Compiler Build ID: CL-36424714
// Cuda compilation tools, release 13.0, V13.0.88
// Based on NVVM 20.0.0
//

.version 9.0
.target sm_100
.address_size 64

	// .globl	_Z9SwapLinesPdS_iii
.global .align 1 .b8 _ZN34_INTERNAL_14f254e4_4_k_cu_b01736eb4cuda3std3__45__cpo5beginE[1];
.global .align 1 .b8 _ZN34_INTERNAL_14f254e4_4_k_cu_b01736eb4cuda3std3__45__cpo3endE[1];
.global .align 1 .b8 _ZN34_INTERNAL_14f254e4_4_k_cu_b01736eb4cuda3std3__45__cpo6cbeginE[1];
.global .align 1 .b8 _ZN34_INTERNAL_14f254e4_4_k_cu_b01736eb4cuda3std3__45__cpo4cendE[1];
.global .align 1 .b8 _ZN34_INTERNAL_14f254e4_4_k_cu_b01736eb4cuda3std3__45__cpo6rbeginE[1];
.global .align 1 .b8 _ZN34_INTERNAL_14f254e4_4_k_cu_b01736eb4cuda3std3__45__cpo4rendE[1];
.global .align 1 .b8 _ZN34_INTERNAL_14f254e4_4_k_cu_b01736eb4cuda3std3__45__cpo7crbeginE[1];
.global .align 1 .b8 _ZN34_INTERNAL_14f254e4_4_k_cu_b01736eb4cuda3std3__45__cpo5crendE[1];
.global .align 1 .b8 _ZN34_INTERNAL_14f254e4_4_k_cu_b01736eb4cuda3std3__436_GLOBAL__N__14f254e4_4_k_cu_b01736eb6ignoreE[1];
.global .align 1 .b8 _ZN34_INTERNAL_14f254e4_4_k_cu_b01736eb4cuda3std3__419piecewise_constructE[1];
.global .align 1 .b8 _ZN34_INTERNAL_14f254e4_4_k_cu_b01736eb4cuda3std3__48in_placeE[1];
.global .align 1 .b8 _ZN34_INTERNAL_14f254e4_4_k_cu_b01736eb4cuda3std3__420unreachable_sentinelE[1];
.global .align 1 .b8 _ZN34_INTERNAL_14f254e4_4_k_cu_b01736eb4cuda3std3__47nulloptE[1];
.global .align 1 .b8 _ZN34_INTERNAL_14f254e4_4_k_cu_b01736eb4cuda3std3__48unexpectE[1];
.global .align 1 .b8 _ZN34_INTERNAL_14f254e4_4_k_cu_b01736eb4cuda3std6ranges3__45__cpo4swapE[1];
.global .align 1 .b8 _ZN34_INTERNAL_14f254e4_4_k_cu_b01736eb4cuda3std6ranges3__45__cpo9iter_moveE[1];
.global .align 1 .b8 _ZN34_INTERNAL_14f254e4_4_k_cu_b01736eb4cuda3std6ranges3__45__cpo5beginE[1];
.global .align 1 .b8 _ZN34_INTERNAL_14f254e4_4_k_cu_b01736eb4cuda3std6ranges3__45__cpo3endE[1];
.global .align 1 .b8 _ZN34_INTERNAL_14f254e4_4_k_cu_b01736eb4cuda3std6ranges3__45__cpo6cbeginE[1];
.global .align 1 .b8 _ZN34_INTERNAL_14f254e4_4_k_cu_b01736eb4cuda3std6ranges3__45__cpo4cendE[1];
.global .align 1 .b8 _ZN34_INTERNAL_14f254e4_4_k_cu_b01736eb4cuda3std6ranges3__45__cpo7advanceE[1];
.global .align 1 .b8 _ZN34_INTERNAL_14f254e4_4_k_cu_b01736eb4cuda3std6ranges3__45__cpo9iter_swapE[1];
.global .align 1 .b8 _ZN34_INTERNAL_14f254e4_4_k_cu_b01736eb4cuda3std6ranges3__45__cpo4nextE[1];
.global .align 1 .b8 _ZN34_INTERNAL_14f254e4_4_k_cu_b01736eb4cuda3std6ranges3__45__cpo4prevE[1];
.global .align 1 .b8 _ZN34_INTERNAL_14f254e4_4_k_cu_b01736eb4cuda3std6ranges3__45__cpo4dataE[1];
.global .align 1 .b8 _ZN34_INTERNAL_14f254e4_4_k_cu_b01736eb4cuda3std6ranges3__45__cpo5cdataE[1];
.global .align 1 .b8 _ZN34_INTERNAL_14f254e4_4_k_cu_b01736eb4cuda3std6ranges3__45__cpo4sizeE[1];
.global .align 1 .b8 _ZN34_INTERNAL_14f254e4_4_k_cu_b01736eb4cuda3std6ranges3__45__cpo5ssizeE[1];
.global .align 1 .b8 _ZN34_INTERNAL_14f254e4_4_k_cu_b01736eb4cuda3std6ranges3__45__cpo8distanceE[1];
.global .align 1 .b8 _ZN34_INTERNAL_14f254e4_4_k_cu_b01736eb6thrust24THRUST_300001_SM_1000_NS8cuda_cub3parE[1];
.global .align 1 .b8 _ZN34_INTERNAL_14f254e4_4_k_cu_b01736eb6thrust24THRUST_300001_SM_1000_NS8cuda_cub10par_nosyncE[1];
.global .align 1 .b8 _ZN34_INTERNAL_14f254e4_4_k_cu_b01736eb6thrust24THRUST_300001_SM_1000_NS6system6detail10sequential3seqE[1];
.global .align 1 .b8 _ZN34_INTERNAL_14f254e4_4_k_cu_b01736eb6thrust24THRUST_300001_SM_1000_NS6system3cpp3parE[1];
.global .align 1 .b8 _ZN34_INTERNAL_14f254e4_4_k_cu_b01736eb6thrust24THRUST_300001_SM_1000_NS12placeholders2_1E[1];
.global .align 1 .b8 _ZN34_INTERNAL_14f254e4_4_k_cu_b01736eb6thrust24THRUST_300001_SM_1000_NS12placeholders2_2E[1];
.global .align 1 .b8 _ZN34_INTERNAL_14f254e4_4_k_cu_b01736eb6thrust24THRUST_300001_SM_1000_NS12placeholders2_3E[1];
.global .align 1 .b8 _ZN34_INTERNAL_14f254e4_4_k_cu_b01736eb6thrust24THRUST_300001_SM_1000_NS12placeholders2_4E[1];
.global .align 1 .b8 _ZN34_INTERNAL_14f254e4_4_k_cu_b01736eb6thrust24THRUST_300001_SM_1000_NS12placeholders2_5E[1];
.global .align 1 .b8 _ZN34_INTERNAL_14f254e4_4_k_cu_b01736eb6thrust24THRUST_300001_SM_1000_NS12placeholders2_6E[1];
.global .align 1 .b8 _ZN34_INTERNAL_14f254e4_4_k_cu_b01736eb6thrust24THRUST_300001_SM_1000_NS12placeholders2_7E[1];
.global .align 1 .b8 _ZN34_INTERNAL_14f254e4_4_k_cu_b01736eb6thrust24THRUST_300001_SM_1000_NS12placeholders2_8E[1];
.global .align 1 .b8 _ZN34_INTERNAL_14f254e4_4_k_cu_b01736eb6thrust24THRUST_300001_SM_1000_NS12placeholders2_9E[1];
.global .align 1 .b8 _ZN34_INTERNAL_14f254e4_4_k_cu_b01736eb6thrust24THRUST_300001_SM_1000_NS12placeholders3_10E[1];
.global .align 1 .b8 _ZN34_INTERNAL_14f254e4_4_k_cu_b01736eb6thrust24THRUST_300001_SM_1000_NS3seqE[1];
.global .align 1 .b8 _ZN34_INTERNAL_14f254e4_4_k_cu_b01736eb6thrust24THRUST_300001_SM_1000_NS6deviceE[1];
.extern .shared .align 16 .b8 _ZN6thrust24THRUST_300001_SM_1000_NS8cuda_cub4core6detail5shmemE[];

.visible .entry _Z9SwapLinesPdS_iii(
	.param .u64 .ptr .align 1 _Z9SwapLinesPdS_iii_param_0,
	.param .u64 .ptr .align 1 _Z9SwapLinesPdS_iii_param_1,
	.param .u32 _Z9SwapLinesPdS_iii_param_2,
	.param .u32 _Z9SwapLinesPdS_iii_param_3,
	.param .u32 _Z9SwapLinesPdS_iii_param_4
)
{
	.reg .pred 	%p<7>;
	.reg .b32 	%r<57>;
	.reg .b64 	%rd<35>;
	.reg .b64 	%fd<21>;

	ld.param.u64 	%rd3, [_Z9SwapLinesPdS_iii_param_0];
	ld.param.u64 	%rd4, [_Z9SwapLinesPdS_iii_param_1];
	ld.param.u32 	%r19, [_Z9SwapLinesPdS_iii_param_2];
	ld.param.u32 	%r20, [_Z9SwapLinesPdS_iii_param_3];
	ld.param.u32 	%r21, [_Z9SwapLinesPdS_iii_param_4];
	cvta.to.global.u64 	%rd1, %rd4;
	cvta.to.global.u64 	%rd2, %rd3;
	mov.u32 	%r22, %ctaid.x;
	mov.u32 	%r23, %ntid.x;
	mov.u32 	%r24, %tid.x;
	mad.lo.s32 	%r55, %r22, %r23, %r24;
	mov.u32 	%r25, %nctaid.x;
	mul.lo.s32 	%r2, %r25, %r23;
	setp.ge.s32 	%p1, %r55, %r19;
	@%p1 bra 	$L__BB0_6;
	add.s32 	%r26, %r55, %r2;
	max.s32 	%r27, %r19, %r26;
	setp.lt.s32 	%p2, %r26, %r19;
	selp.u32 	%r28, 1, 0, %p2;
	add.s32 	%r29, %r26, %r28;
	sub.s32 	%r30, %r27, %r29;
	div.u32 	%r31, %r30, %r2;
	add.s32 	%r3, %r31, %r28;
	and.b32  	%r32, %r3, 3;
	setp.eq.s32 	%p3, %r32, 3;
	@%p3 bra 	$L__BB0_4;
	mul.lo.s32 	%r33, %r19, %r55;
	add.s32 	%r53, %r21, %r33;
	mul.lo.s32 	%r5, %r2, %r19;
	add.s32 	%r52, %r20, %r33;
	add.s32 	%r34, %r3, 1;
	and.b32  	%r35, %r34, 3;
	neg.s32 	%r51, %r35;
$L__BB0_3:
	.pragma "nounroll";
	mul.wide.s32 	%rd5, %r52, 8;
	add.s64 	%rd6, %rd2, %rd5;
	ld.global.f64 	%fd1, [%rd6];
	mul.wide.s32 	%rd7, %r53, 8;
	add.s64 	%rd8, %rd2, %rd7;
	ld.global.f64 	%fd2, [%rd8];
	st.global.f64 	[%rd6], %fd2;
	st.global.f64 	[%rd8], %fd1;
	add.s64 	%rd9, %rd1, %rd5;
	ld.global.f64 	%fd3, [%rd9];
	add.s64 	%rd10, %rd1, %rd7;
	ld.global.f64 	%fd4, [%rd10];
	st.global.f64 	[%rd9], %fd4;
	st.global.f64 	[%rd10], %fd3;
	add.s32 	%r55, %r55, %r2;
	add.s32 	%r53, %r53, %r5;
	add.s32 	%r52, %r52, %r5;
	add.s32 	%r51, %r51, 1;
	setp.ne.s32 	%p4, %r51, 0;
	@%p4 bra 	$L__BB0_3;
$L__BB0_4:
	setp.lt.u32 	%p5, %r3, 3;
	@%p5 bra 	$L__BB0_6;
$L__BB0_5:
	mul.lo.s32 	%r36, %r55, %r19;
	add.s32 	%r37, %r36, %r20;
	mul.wide.s32 	%rd11, %r37, 8;
	add.s64 	%rd12, %rd2, %rd11;
	ld.global.f64 	%fd5, [%rd12];
	add.s32 	%r38, %r36, %r21;
	mul.wide.s32 	%rd13, %r38, 8;
	add.s64 	%rd14, %rd2, %rd13;
	ld.global.f64 	%fd6, [%rd14];
	st.global.f64 	[%rd12], %fd6;
	st.global.f64 	[%rd14], %fd5;
	add.s64 	%rd15, %rd1, %rd11;
	ld.global.f64 	%fd7, [%rd15];
	add.s64 	%rd16, %rd1, %rd13;
	ld.global.f64 	%fd8, [%rd16];
	st.global.f64 	[%rd15], %fd8;
	st.global.f64 	[%rd16], %fd7;
	add.s32 	%r39, %r55, %r2;
	mul.lo.s32 	%r40, %r39, %r19;
	add.s32 	%r41, %r40, %r20;
	mul.wide.s32 	%rd17, %r41, 8;
	add.s64 	%rd18, %rd2, %rd17;
	ld.global.f64 	%fd9, [%rd18];
	add.s32 	%r42, %r40, %r21;
	mul.wide.s32 	%rd19, %r42, 8;
	add.s64 	%rd20, %rd2, %rd19;
	ld.global.f64 	%fd10, [%rd20];
	st.global.f64 	[%rd18], %fd10;
	st.global.f64 	[%rd20], %fd9;
	add.s64 	%rd21, %rd1, %rd17;
	ld.global.f64 	%fd11, [%rd21];
	add.s64 	%rd22, %rd1, %rd19;
	ld.global.f64 	%fd12, [%rd22];
	st.global.f64 	[%rd21], %fd12;
	st.global.f64 	[%rd22], %fd11;
	add.s32 	%r43, %r39, %r2;
	mul.lo.s32 	%r44, %r43, %r19;
	add.s32 	%r45, %r44, %r20;
	mul.wide.s32 	%rd23, %r45, 8;
	add.s64 	%rd24, %rd2, %rd23;
	ld.global.f64 	%fd13, [%rd24];
	add.s32 	%r46, %r44, %r21;
	mul.wide.s32 	%rd25, %r46, 8;
	add.s64 	%rd26, %rd2, %rd25;
	ld.global.f64 	%fd14, [%rd26];
	st.global.f64 	[%rd24], %fd14;
	st.global.f64 	[%rd26], %fd13;
	add.s64 	%rd27, %rd1, %rd23;
	ld.global.f64 	%fd15, [%rd27];
	add.s64 	%rd28, %rd1, %rd25;
	ld.global.f64 	%fd16, [%rd28];
	st.global.f64 	[%rd27], %fd16;
	st.global.f64 	[%rd28], %fd15;
	add.s32 	%r47, %r43, %r2;
	mul.lo.s32 	%r48, %r47, %r19;
	add.s32 	%r49, %r48, %r20;
	mul.wide.s32 	%rd29, %r49, 8;
	add.s64 	%rd30, %rd2, %rd29;
	ld.global.f64 	%fd17, [%rd30];
	add.s32 	%r50, %r48, %r21;
	mul.wide.s32 	%rd31, %r50, 8;
	add.s64 	%rd32, %rd2, %rd31;
	ld.global.f64 	%fd18, [%rd32];
	st.global.f64 	[%rd30], %fd18;
	st.global.f64 	[%rd32], %fd17;
	add.s64 	%rd33, %rd1, %rd29;
	ld.global.f64 	%fd19, [%rd33];
	add.s64 	%rd34, %rd1, %rd31;
	ld.global.f64 	%fd20, [%rd34];
	st.global.f64 	[%rd33], %fd20;
	st.global.f64 	[%rd34], %fd19;
	add.s32 	%r55, %r47, %r2;
	setp.lt.s32 	%p6, %r55, %r19;
	@%p6 bra 	$L__BB0_5;
$L__BB0_6:
	ret;

}
	// .globl	_Z6DividePdS_i
.visible .entry _Z6DividePdS_i(
	.param .u64 .ptr .align 1 _Z6DividePdS_i_param_0,
	.param .u64 .ptr .align 1 _Z6DividePdS_i_param_1,
	.param .u32 _Z6DividePdS_i_param_2
)
{
	.reg .pred 	%p<10>;
	.reg .b32 	%r<46>;
	.reg .b64 	%rd<21>;
	.reg .b64 	%fd<22>;

	ld.param.u64 	%rd4, [_Z6DividePdS_i_param_0];
	ld.param.u64 	%rd5, [_Z6DividePdS_i_param_1];
	ld.param.u32 	%r19, [_Z6DividePdS_i_param_2];
	cvta.to.global.u64 	%rd1, %rd5;
	mov.u32 	%r20, %ctaid.x;
	mov.u32 	%r1, %ntid.x;
	mov.u32 	%r21, %tid.x;
	mad.lo.s32 	%r43, %r20, %r1, %r21;
	mov.u32 	%r22, %ctaid.y;
	mov.u32 	%r23, %ntid.y;
	mov.u32 	%r24, %tid.y;
	mad.lo.s32 	%r3, %r22, %r23, %r24;
	mov.u32 	%r25, %nctaid.y;
	mul.lo.s32 	%r4, %r25, %r23;
	setp.ge.s32 	%p1, %r43, %r19;
	@%p1 bra 	$L__BB1_10;
	add.s32 	%r5, %r3, %r4;
	max.s32 	%r26, %r19, %r5;
	setp.lt.s32 	%p2, %r5, %r19;
	selp.u32 	%r27, 1, 0, %p2;
	add.s32 	%r28, %r5, %r27;
	sub.s32 	%r29, %r26, %r28;
	div.u32 	%r30, %r29, %r4;
	add.s32 	%r6, %r30, %r27;
	and.b32  	%r7, %r6, 3;
	mul.lo.s32 	%r8, %r3, %r19;
	mul.lo.s32 	%r9, %r5, %r19;
	add.s32 	%r10, %r5, %r4;
	mul.lo.s32 	%r11, %r10, %r19;
	add.s32 	%r12, %r10, %r4;
	mov.u32 	%r31, %nctaid.x;
	mul.lo.s32 	%r13, %r31, %r1;
	cvta.to.global.u64 	%rd2, %rd4;
$L__BB1_2:
	setp.ge.s32 	%p3, %r3, %r19;
	@%p3 bra 	$L__BB1_9;
	setp.eq.s32 	%p4, %r7, 3;
	mad.lo.s32 	%r32, %r43, %r19, %r43;
	mul.wide.s32 	%rd6, %r32, 8;
	add.s64 	%rd3, %rd2, %rd6;
	mov.u32 	%r44, %r3;
	@%p4 bra 	$L__BB1_7;
	setp.eq.s32 	%p5, %r7, 0;
	add.s32 	%r33, %r8, %r43;
	mul.wide.s32 	%rd7, %r33, 8;
	add.s64 	%rd8, %rd1, %rd7;
	ld.global.f64 	%fd1, [%rd8];
	ld.global.f64 	%fd2, [%rd3];
	div.rn.f64 	%fd3, %fd1, %fd2;
	st.global.f64 	[%rd8], %fd3;
	mov.u32 	%r44, %r5;
	@%p5 bra 	$L__BB1_7;
	setp.eq.s32 	%p6, %r7, 1;
	add.s32 	%r34, %r9, %r43;
	mul.wide.s32 	%rd9, %r34, 8;
	add.s64 	%rd10, %rd1, %rd9;
	ld.global.f64 	%fd4, [%rd10];
	ld.global.f64 	%fd5, [%rd3];
	div.rn.f64 	%fd6, %fd4, %fd5;
	st.global.f64 	[%rd10], %fd6;
	mov.u32 	%r44, %r10;
	@%p6 bra 	$L__BB1_7;
	add.s32 	%r35, %r11, %r43;
	mul.wide.s32 	%rd11, %r35, 8;
	add.s64 	%rd12, %rd1, %rd11;
	ld.global.f64 	%fd7, [%rd12];
	ld.global.f64 	%fd8, [%rd3];
	div.rn.f64 	%fd9, %fd7, %fd8;
	st.global.f64 	[%rd12], %fd9;
	mov.u32 	%r44, %r12;
$L__BB1_7:
	setp.lt.u32 	%p7, %r6, 3;
	@%p7 bra 	$L__BB1_9;
$L__BB1_8:
	mad.lo.s32 	%r36, %r44, %r19, %r43;
	mul.wide.s32 	%rd13, %r36, 8;
	add.s64 	%rd14, %rd1, %rd13;
	ld.global.f64 	%fd10, [%rd14];
	ld.global.f64 	%fd11, [%rd3];
	div.rn.f64 	%fd12, %fd10, %fd11;
	st.global.f64 	[%rd14], %fd12;
	add.s32 	%r37, %r44, %r4;
	mad.lo.s32 	%r38, %r37, %r19, %r43;
	mul.wide.s32 	%rd15, %r38, 8;
	add.s64 	%rd16, %rd1, %rd15;
	ld.global.f64 	%fd13, [%rd16];
	ld.global.f64 	%fd14, [%rd3];
	div.rn.f64 	%fd15, %fd13, %fd14;
	st.global.f64 	[%rd16], %fd15;
	add.s32 	%r39, %r37, %r4;
	mad.lo.s32 	%r40, %r39, %r19, %r43;
	mul.wide.s32 	%rd17, %r40, 8;
	add.s64 	%rd18, %rd1, %rd17;
	ld.global.f64 	%fd16, [%rd18];
	ld.global.f64 	%fd17, [%rd3];
	div.rn.f64 	%fd18, %fd16, %fd17;
	st.global.f64 	[%rd18], %fd18;
	add.s32 	%r41, %r39, %r4;
	mad.lo.s32 	%r42, %r41, %r19, %r43;
	mul.wide.s32 	%rd19, %r42, 8;
	add.s64 	%rd20, %rd1, %rd19;
	ld.global.f64 	%fd19, [%rd20];
	ld.global.f64 	%fd20, [%rd3];
	div.rn.f64 	%fd21, %fd19, %fd20;
	st.global.f64 	[%rd20], %fd21;
	add.s32 	%r44, %r41, %r4;
	setp.lt.s32 	%p8, %r44, %r19;
	@%p8 bra 	$L__BB1_8;
$L__BB1_9:
	add.s32 	%r43, %r43, %r13;
	setp.lt.s32 	%p9, %r43, %r19;
	@%p9 bra 	$L__BB1_2;
$L__BB1_10:
	ret;

}
	// .globl	_Z8DelLowerPdS_ii
.visible .entry _Z8DelLowerPdS_ii(
	.param .u64 .ptr .align 1 _Z8DelLowerPdS_ii_param_0,
	.param .u64 .ptr .align 1 _Z8DelLowerPdS_ii_param_1,
	.param .u32 _Z8DelLowerPdS_ii_param_2,
	.param .u32 _Z8DelLowerPdS_ii_param_3
)
{
	.reg .pred 	%p<17>;
	.reg .b32 	%r<115>;
	.reg .b64 	%rd<65>;
	.reg .b64 	%fd<47>;

	ld.param.u64 	%rd9, [_Z8DelLowerPdS_ii_param_0];
	ld.param.u64 	%rd10, [_Z8DelLowerPdS_ii_param_1];
	ld.param.u32 	%r33, [_Z8DelLowerPdS_ii_param_2];
	ld.param.u32 	%r34, [_Z8DelLowerPdS_ii_param_3];
	cvta.to.global.u64 	%rd1, %rd10;
	cvta.to.global.u64 	%rd2, %rd9;
	mov.u32 	%r35, %ctaid.x;
	mov.u32 	%r1, %ntid.x;
	mov.u32 	%r36, %tid.x;
	mad.lo.s32 	%r37, %r35, %r1, %r36;
	mov.u32 	%r38, %ctaid.y;
	mov.u32 	%r39, %ntid.y;
	mul.lo.s32 	%r2, %r38, %r39;
	mov.u32 	%r3, %tid.y;
	add.s32 	%r4, %r2, %r3;
	mov.u32 	%r40, %nctaid.y;
	mul.lo.s32 	%r5, %r40, %r39;
	add.s32 	%r6, %r34, 1;
	add.s32 	%r110, %r37, %r6;
	setp.ge.s32 	%p1, %r110, %r33;
	@%p1 bra 	$L__BB2_16;
	mul.lo.s32 	%r8, %r34, %r33;
	add.s32 	%r41, %r8, %r34;
	mul.wide.s32 	%rd11, %r41, 8;
	add.s64 	%rd3, %rd2, %rd11;
	add.s32 	%r9, %r6, %r4;
	add.s32 	%r42, %r3, %r34;
	add.s32 	%r43, %r5, %r2;
	add.s32 	%r44, %r42, %r43;
	add.s32 	%r45, %r44, 1;
	max.s32 	%r46, %r33, %r45;
	not.b32 	%r47, %r43;
	add.s32 	%r48, %r46, %r47;
	sub.s32 	%r49, %r48, %r42;
	setp.ne.s32 	%p2, %r49, 0;
	selp.u32 	%r50, 1, 0, %p2;
	selp.s32 	%r51, -1, 0, %p2;
	add.s32 	%r52, %r49, %r51;
	div.u32 	%r53, %r52, %r5;
	add.s32 	%r10, %r53, %r50;
	add.s32 	%r54, %r3, %r43;
	max.s32 	%r55, %r33, %r54;
	setp.lt.s32 	%p3, %r54, %r33;
	selp.u32 	%r56, 1, 0, %p3;
	add.s32 	%r57, %r54, %r56;
	sub.s32 	%r58, %r55, %r57;
	div.u32 	%r59, %r58, %r5;
	add.s32 	%r11, %r59, %r56;
	mul.lo.s32 	%r12, %r9, %r33;
	add.s32 	%r60, %r12, %r34;
	mul.wide.s32 	%rd12, %r60, 8;
	add.s64 	%rd4, %rd2, %rd12;
	add.s32 	%r13, %r9, %r5;
	mul.lo.s32 	%r14, %r13, %r33;
	add.s32 	%r15, %r13, %r5;
	mul.lo.s32 	%r16, %r15, %r33;
	add.s32 	%r61, %r16, %r34;
	mul.wide.s32 	%rd13, %r61, 8;
	add.s64 	%rd5, %rd2, %rd13;
	mul.lo.s32 	%r17, %r4, %r33;
	add.s32 	%r62, %r17, %r34;
	mul.wide.s32 	%rd14, %r62, 8;
	add.s64 	%rd6, %rd1, %rd14;
	add.s32 	%r18, %r4, %r5;
	mul.lo.s32 	%r19, %r18, %r33;
	add.s32 	%r63, %r19, %r34;
	mul.wide.s32 	%rd15, %r63, 8;
	add.s64 	%rd7, %rd1, %rd15;
	add.s32 	%r20, %r18, %r5;
	mul.lo.s32 	%r21, %r20, %r33;
	add.s32 	%r64, %r21, %r34;
	mul.wide.s32 	%rd16, %r64, 8;
	add.s64 	%rd8, %rd1, %rd16;
	mov.u32 	%r65, %nctaid.x;
	mul.lo.s32 	%r22, %r65, %r1;
$L__BB2_2:
	setp.ge.s32 	%p4, %r9, %r33;
	add.s32 	%r66, %r110, %r8;
	mul.wide.s32 	%rd17, %r66, 8;
	add.s64 	%rd18, %rd2, %rd17;
	ld.global.f64 	%fd2, [%rd18];
	neg.f64 	%fd3, %fd2;
	ld.global.f64 	%fd4, [%rd3];
	div.rn.f64 	%fd1, %fd3, %fd4;
	@%p4 bra 	$L__BB2_8;
	and.b32  	%r67, %r10, 3;
	setp.eq.s32 	%p5, %r67, 3;
	mov.u32 	%r111, %r9;
	@%p5 bra 	$L__BB2_7;
	and.b32  	%r68, %r10, 3;
	setp.eq.s32 	%p6, %r68, 0;
	ld.global.f64 	%fd5, [%rd4];
	add.s32 	%r69, %r12, %r110;
	mul.wide.s32 	%rd19, %r69, 8;
	add.s64 	%rd20, %rd2, %rd19;
	ld.global.f64 	%fd6, [%rd20];
	fma.rn.f64 	%fd7, %fd1, %fd5, %fd6;
	st.global.f64 	[%rd20], %fd7;
	mov.u32 	%r111, %r13;
	@%p6 bra 	$L__BB2_7;
	and.b32  	%r70, %r10, 3;
	setp.eq.s32 	%p7, %r70, 1;
	add.s32 	%r71, %r14, %r34;
	mul.wide.s32 	%rd21, %r71, 8;
	add.s64 	%rd22, %rd2, %rd21;
	ld.global.f64 	%fd8, [%rd22];
	add.s32 	%r72, %r14, %r110;
	mul.wide.s32 	%rd23, %r72, 8;
	add.s64 	%rd24, %rd2, %rd23;
	ld.global.f64 	%fd9, [%rd24];
	fma.rn.f64 	%fd10, %fd1, %fd8, %fd9;
	st.global.f64 	[%rd24], %fd10;
	mov.u32 	%r111, %r15;
	@%p7 bra 	$L__BB2_7;
	add.s32 	%r111, %r15, %r5;
	ld.global.f64 	%fd11, [%rd5];
	add.s32 	%r73, %r16, %r110;
	mul.wide.s32 	%rd25, %r73, 8;
	add.s64 	%rd26, %rd2, %rd25;
	ld.global.f64 	%fd12, [%rd26];
	fma.rn.f64 	%fd13, %fd1, %fd11, %fd12;
	st.global.f64 	[%rd26], %fd13;
$L__BB2_7:
	setp.lt.u32 	%p8, %r10, 3;
	@%p8 bra 	$L__BB2_8;
	bra.uni 	$L__BB2_17;
$L__BB2_8:
	setp.ge.s32 	%p10, %r4, %r33;
	@%p10 bra 	$L__BB2_15;
	and.b32  	%r89, %r11, 3;
	setp.eq.s32 	%p11, %r89, 3;
	mov.u32 	%r112, %r4;
	@%p11 bra 	$L__BB2_13;
	and.b32  	%r90, %r11, 3;
	setp.eq.s32 	%p12, %r90, 0;
	ld.global.f64 	%fd26, [%rd6];
	add.s32 	%r91, %r17, %r110;
	mul.wide.s32 	%rd43, %r91, 8;
	add.s64 	%rd44, %rd1, %rd43;
	ld.global.f64 	%fd27, [%rd44];
	fma.rn.f64 	%fd28, %fd1, %fd26, %fd27;
	st.global.f64 	[%rd44], %fd28;
	mov.u32 	%r112, %r18;
	@%p12 bra 	$L__BB2_13;
	and.b32  	%r92, %r11, 3;
	setp.eq.s32 	%p13, %r92, 1;
	ld.global.f64 	%fd29, [%rd7];
	add.s32 	%r93, %r19, %r110;
	mul.wide.s32 	%rd45, %r93, 8;
	add.s64 	%rd46, %rd1, %rd45;
	ld.global.f64 	%fd30, [%rd46];
	fma.rn.f64 	%fd31, %fd1, %fd29, %fd30;
	st.global.f64 	[%rd46], %fd31;
	mov.u32 	%r112, %r20;
	@%p13 bra 	$L__BB2_13;
	add.s32 	%r112, %r20, %r5;
	ld.global.f64 	%fd32, [%rd8];
	add.s32 	%r94, %r21, %r110;
	mul.wide.s32 	%rd47, %r94, 8;
	add.s64 	%rd48, %rd1, %rd47;
	ld.global.f64 	%fd33, [%rd48];
	fma.rn.f64 	%fd34, %fd1, %fd32, %fd33;
	st.global.f64 	[%rd48], %fd34;
$L__BB2_13:
	setp.lt.u32 	%p14, %r11, 3;
	@%p14 bra 	$L__BB2_15;
$L__BB2_14:
	mul.lo.s32 	%r95, %r112, %r33;
	add.s32 	%r96, %r95, %r34;
	mul.wide.s32 	%rd49, %r96, 8;
	add.s64 	%rd50, %rd1, %rd49;
	ld.global.f64 	%fd35, [%rd50];
	add.s32 	%r97, %r95, %r110;
	mul.wide.s32 	%rd51, %r97, 8;
	add.s64 	%rd52, %rd1, %rd51;
	ld.global.f64 	%fd36, [%rd52];
	fma.rn.f64 	%fd37, %fd1, %fd35, %fd36;
	st.global.f64 	[%rd52], %fd37;
	add.s32 	%r98, %r112, %r5;
	mul.lo.s32 	%r99, %r98, %r33;
	add.s32 	%r100, %r99, %r34;
	mul.wide.s32 	%rd53, %r100, 8;
	add.s64 	%rd54, %rd1, %rd53;
	ld.global.f64 	%fd38, [%rd54];
	add.s32 	%r101, %r99, %r110;
	mul.wide.s32 	%rd55, %r101, 8;
	add.s64 	%rd56, %rd1, %rd55;
	ld.global.f64 	%fd39, [%rd56];
	fma.rn.f64 	%fd40, %fd1, %fd38, %fd39;
	st.global.f64 	[%rd56], %fd40;
	add.s32 	%r102, %r98, %r5;
	mul.lo.s32 	%r103, %r102, %r33;
	add.s32 	%r104, %r103, %r34;
	mul.wide.s32 	%rd57, %r104, 8;
	add.s64 	%rd58, %rd1, %rd57;
	ld.global.f64 	%fd41, [%rd58];
	add.s32 	%r105, %r103, %r110;
	mul.wide.s32 	%rd59, %r105, 8;
	add.s64 	%rd60, %rd1, %rd59;
	ld.global.f64 	%fd42, [%rd60];
	fma.rn.f64 	%fd43, %fd1, %fd41, %fd42;
	st.global.f64 	[%rd60], %fd43;
	add.s32 	%r106, %r102, %r5;
	mul.lo.s32 	%r107, %r106, %r33;
	add.s32 	%r108, %r107, %r34;
	mul.wide.s32 	%rd61, %r108, 8;
	add.s64 	%rd62, %rd1, %rd61;
	ld.global.f64 	%fd44, [%rd62];
	add.s32 	%r109, %r107, %r110;
	mul.wide.s32 	%rd63, %r109, 8;
	add.s64 	%rd64, %rd1, %rd63;
	ld.global.f64 	%fd45, [%rd64];
	fma.rn.f64 	%fd46, %fd1, %fd44, %fd45;
	st.global.f64 	[%rd64], %fd46;
	add.s32 	%r112, %r106, %r5;
	setp.lt.s32 	%p15, %r112, %r33;
	@%p15 bra 	$L__BB2_14;
$L__BB2_15:
	add.s32 	%r110, %r110, %r22;
	setp.lt.s32 	%p16, %r110, %r33;
	@%p16 bra 	$L__BB2_2;
$L__BB2_16:
	ret;
$L__BB2_17:
	mul.lo.s32 	%r74, %r111, %r33;
	add.s32 	%r75, %r74, %r34;
	mul.wide.s32 	%rd27, %r75, 8;
	add.s64 	%rd28, %rd2, %rd27;
	ld.global.f64 	%fd14, [%rd28];
	add.s32 	%r76, %r74, %r110;
	mul.wide.s32 	%rd29, %r76, 8;
	add.s64 	%rd30, %rd2, %rd29;
	ld.global.f64 	%fd15, [%rd30];
	fma.rn.f64 	%fd16, %fd1, %fd14, %fd15;
	st.global.f64 	[%rd30], %fd16;
	add.s32 	%r77, %r111, %r5;
	mul.lo.s32 	%r78, %r77, %r33;
	add.s32 	%r79, %r78, %r34;
	mul.wide.s32 	%rd31, %r79, 8;
	add.s64 	%rd32, %rd2, %rd31;
	ld.global.f64 	%fd17, [%rd32];
	add.s32 	%r80, %r78, %r110;
	mul.wide.s32 	%rd33, %r80, 8;
	add.s64 	%rd34, %rd2, %rd33;
	ld.global.f64 	%fd18, [%rd34];
	fma.rn.f64 	%fd19, %fd1, %fd17, %fd18;
	st.global.f64 	[%rd34], %fd19;
	add.s32 	%r81, %r77, %r5;
	mul.lo.s32 	%r82, %r81, %r33;
	add.s32 	%r83, %r82, %r34;
	mul.wide.s32 	%rd35, %r83, 8;
	add.s64 	%rd36, %rd2, %rd35;
	ld.global.f64 	%fd20, [%rd36];
	add.s32 	%r84, %r82, %r110;
	mul.wide.s32 	%rd37, %r84, 8;
	add.s64 	%rd38, %rd2, %rd37;
	ld.global.f64 	%fd21, [%rd38];
	fma.rn.f64 	%fd22, %fd1, %fd20, %fd21;
	st.global.f64 	[%rd38], %fd22;
	add.s32 	%r85, %r81, %r5;
	mul.lo.s32 	%r86, %r85, %r33;
	add.s32 	%r87, %r86, %r34;
	mul.wide.s32 	%rd39, %r87, 8;
	add.s64 	%rd40, %rd2, %rd39;
	ld.global.f64 	%fd23, [%rd40];
	add.s32 	%r88, %r86, %r110;
	mul.wide.s32 	%rd41, %r88, 8;
	add.s64 	%rd42, %rd2, %rd41;
	ld.global.f64 	%fd24, [%rd42];
	fma.rn.f64 	%fd25, %fd1, %fd23, %fd24;
	st.global.f64 	[%rd42], %fd25;
	add.s32 	%r111, %r85, %r5;
	setp.lt.s32 	%p9, %r111, %r33;
	@%p9 bra 	$L__BB2_17;
	bra.uni 	$L__BB2_8;

}
	// .globl	_Z8DelUpperPdS_ii
.visible .entry _Z8DelUpperPdS_ii(
	.param .u64 .ptr .align 1 _Z8DelUpperPdS_ii_param_0,
	.param .u64 .ptr .align 1 _Z8DelUpperPdS_ii_param_1,
	.param .u32 _Z8DelUpperPdS_ii_param_2,
	.param .u32 _Z8DelUpperPdS_ii_param_3
)
{
	.reg .pred 	%p<10>;
	.reg .b32 	%r<64>;
	.reg .b64 	%rd<37>;
	.reg .b64 	%fd<26>;

	ld.param.u64 	%rd5, [_Z8DelUpperPdS_ii_param_0];
	ld.param.u64 	%rd6, [_Z8DelUpperPdS_ii_param_1];
	ld.param.u32 	%r19, [_Z8DelUpperPdS_ii_param_2];
	ld.param.u32 	%r20, [_Z8DelUpperPdS_ii_param_3];
	cvta.to.global.u64 	%rd1, %rd6;
	cvta.to.global.u64 	%rd2, %rd5;
	mov.u32 	%r21, %tid.x;
	mov.u32 	%r22, %ctaid.x;
	mov.u32 	%r1, %ntid.x;
	mad.lo.s32 	%r23, %r22, %r1, %r21;
	mov.u32 	%r24, %tid.y;
	mov.u32 	%r25, %ctaid.y;
	mov.u32 	%r26, %ntid.y;
	mad.lo.s32 	%r2, %r25, %r26, %r24;
	mov.u32 	%r27, %nctaid.y;
	mul.lo.s32 	%r3, %r27, %r26;
	not.b32 	%r28, %r23;
	add.s32 	%r61, %r20, %r28;
	setp.lt.s32 	%p1, %r61, 0;
	@%p1 bra 	$L__BB3_10;
	mul.lo.s32 	%r5, %r20, %r19;
	add.s32 	%r29, %r5, %r20;
	mul.wide.s32 	%rd7, %r29, 8;
	add.s64 	%rd3, %rd2, %rd7;
	add.s32 	%r6, %r2, %r3;
	max.s32 	%r30, %r19, %r6;
	setp.lt.s32 	%p2, %r6, %r19;
	selp.u32 	%r31, 1, 0, %p2;
	add.s32 	%r32, %r6, %r31;
	sub.s32 	%r33, %r30, %r32;
	div.u32 	%r34, %r33, %r3;
	add.s32 	%r7, %r34, %r31;
	mul.lo.s32 	%r8, %r2, %r19;
	add.s32 	%r35, %r8, %r20;
	mul.wide.s32 	%rd8, %r35, 8;
	add.s64 	%rd4, %rd1, %rd8;
	mul.lo.s32 	%r9, %r6, %r19;
	add.s32 	%r10, %r6, %r3;
	mul.lo.s32 	%r11, %r10, %r19;
	mov.u32 	%r36, %nctaid.x;
	mul.lo.s32 	%r12, %r36, %r1;
$L__BB3_2:
	setp.ge.s32 	%p3, %r2, %r19;
	add.s32 	%r37, %r61, %r5;
	mul.wide.s32 	%rd9, %r37, 8;
	add.s64 	%rd10, %rd2, %rd9;
	ld.global.f64 	%fd2, [%rd10];
	neg.f64 	%fd3, %fd2;
	ld.global.f64 	%fd4, [%rd3];
	div.rn.f64 	%fd1, %fd3, %fd4;
	@%p3 bra 	$L__BB3_9;
	and.b32  	%r38, %r7, 3;
	setp.eq.s32 	%p4, %r38, 3;
	mov.u32 	%r62, %r2;
	@%p4 bra 	$L__BB3_7;
	setp.eq.s32 	%p5, %r38, 0;
	ld.global.f64 	%fd5, [%rd4];
	add.s32 	%r40, %r8, %r61;
	mul.wide.s32 	%rd11, %r40, 8;
	add.s64 	%rd12, %rd1, %rd11;
	ld.global.f64 	%fd6, [%rd12];
	fma.rn.f64 	%fd7, %fd1, %fd5, %fd6;
	st.global.f64 	[%rd12], %fd7;
	mov.u32 	%r62, %r6;
	@%p5 bra 	$L__BB3_7;
	setp.eq.s32 	%p6, %r38, 1;
	add.s32 	%r42, %r9, %r20;
	mul.wide.s32 	%rd13, %r42, 8;
	add.s64 	%rd14, %rd1, %rd13;
	ld.global.f64 	%fd8, [%rd14];
	add.s32 	%r43, %r9, %r61;
	mul.wide.s32 	%rd15, %r43, 8;
	add.s64 	%rd16, %rd1, %rd15;
	ld.global.f64 	%fd9, [%rd16];
	fma.rn.f64 	%fd10, %fd1, %fd8, %fd9;
	st.global.f64 	[%rd16], %fd10;
	mov.u32 	%r62, %r10;
	@%p6 bra 	$L__BB3_7;
	add.s32 	%r62, %r10, %r3;
	add.s32 	%r44, %r11, %r20;
	mul.wide.s32 	%rd17, %r44, 8;
	add.s64 	%rd18, %rd1, %rd17;
	ld.global.f64 	%fd11, [%rd18];
	add.s32 	%r45, %r11, %r61;
	mul.wide.s32 	%rd19, %r45, 8;
	add.s64 	%rd20, %rd1, %rd19;
	ld.global.f64 	%fd12, [%rd20];
	fma.rn.f64 	%fd13, %fd1, %fd11, %fd12;
	st.global.f64 	[%rd20], %fd13;
$L__BB3_7:
	setp.lt.u32 	%p7, %r7, 3;
	@%p7 bra 	$L__BB3_9;
$L__BB3_8:
	mul.lo.s32 	%r46, %r62, %r19;
	add.s32 	%r47, %r46, %r20;
	mul.wide.s32 	%rd21, %r47, 8;
	add.s64 	%rd22, %rd1, %rd21;
	ld.global.f64 	%fd14, [%rd22];
	add.s32 	%r48, %r46, %r61;
	mul.wide.s32 	%rd23, %r48, 8;
	add.s64 	%rd24, %rd1, %rd23;
	ld.global.f64 	%fd15, [%rd24];
	fma.rn.f64 	%fd16, %fd1, %fd14, %fd15;
	st.global.f64 	[%rd24], %fd16;
	add.s32 	%r49, %r62, %r3;
	mul.lo.s32 	%r50, %r49, %r19;
	add.s32 	%r51, %r50, %r20;
	mul.wide.s32 	%rd25, %r51, 8;
	add.s64 	%rd26, %rd1, %rd25;
	ld.global.f64 	%fd17, [%rd26];
	add.s32 	%r52, %r50, %r61;
	mul.wide.s32 	%rd27, %r52, 8;
	add.s64 	%rd28, %rd1, %rd27;
	ld.global.f64 	%fd18, [%rd28];
	fma.rn.f64 	%fd19, %fd1, %fd17, %fd18;
	st.global.f64 	[%rd28], %fd19;
	add.s32 	%r53, %r49, %r3;
	mul.lo.s32 	%r54, %r53, %r19;
	add.s32 	%r55, %r54, %r20;
	mul.wide.s32 	%rd29, %r55, 8;
	add.s64 	%rd30, %rd1, %rd29;
	ld.global.f64 	%fd20, [%rd30];
	add.s32 	%r56, %r54, %r61;
	mul.wide.s32 	%rd31, %r56, 8;
	add.s64 	%rd32, %rd1, %rd31;
	ld.global.f64 	%fd21, [%rd32];
	fma.rn.f64 	%fd22, %fd1, %fd20, %fd21;
	st.global.f64 	[%rd32], %fd22;
	add.s32 	%r57, %r53, %r3;
	mul.lo.s32 	%r58, %r57, %r19;
	add.s32 	%r59, %r58, %r20;
	mul.wide.s32 	%rd33, %r59, 8;
	add.s64 	%rd34, %rd1, %rd33;
	ld.global.f64 	%fd23, [%rd34];
	add.s32 	%r60, %r58, %r61;
	mul.wide.s32 	%rd35, %r60, 8;
	add.s64 	%rd36, %rd1, %rd35;
	ld.global.f64 	%fd24, [%rd36];
	fma.rn.f64 	%fd25, %fd1, %fd23, %fd24;
	st.global.f64 	[%rd36], %fd25;
	add.s32 	%r62, %r57, %r3;
	setp.lt.s32 	%p8, %r62, %r19;
	@%p8 bra 	$L__BB3_8;
$L__BB3_9:
	sub.s32 	%r61, %r61, %r12;
	setp.gt.s32 	%p9, %r61, -1;
	@%p9 bra 	$L__BB3_2;
$L__BB3_10:
	ret;

}
	// .globl	_ZN6thrust24THRUST_300001_SM_1000_NS8cuda_cub4core6detail13_kernel_agentINS1_8__reduce11ReduceAgentINS0_12zip_iteratorIN4cuda3std3__45tupleIJNS0_10device_ptrIdEENS0_17counting_iteratorIlNS0_11use_defaultESF_SF_EEEEEEEPNSB_IJdlEEESJ_iNS1_9__extrema9arg_max_fIdl11TComparatorEEEEJSI_SK_iSO_EEEvDpT0_
.visible .entry _ZN6thrust24THRUST_300001_SM_1000_NS8cuda_cub4core6detail13_kernel_agentINS1_8__reduce11ReduceAgentINS0_12zip_iteratorIN4cuda3std3__45tupleIJNS0_10device_ptrIdEENS0_17counting_iteratorIlNS0_11use_defaultESF_SF_EEEEEEEPNSB_IJdlEEESJ_iNS1_9__extrema9arg_max_fIdl11TComparatorEEEEJSI_SK_iSO_EEEvDpT0_(
	.param .align 8 .b8 _ZN6thrust24THRUST_300001_SM_1000_NS8cuda_cub4core6detail13_kernel_agentINS1_8__reduce11ReduceAgentINS0_12zip_iteratorIN4cuda3std3__45tupleIJNS0_10device_ptrIdEENS0_17counting_iteratorIlNS0_11use_defaultESF_SF_EEEEEEEPNSB_IJdlEEESJ_iNS1_9__extrema9arg_max_fIdl11TComparatorEEEEJSI_SK_iSO_EEEvDpT0__param_0[16],
	.param .u64 .ptr .align 1 _ZN6thrust24THRUST_300001_SM_1000_NS8cuda_cub4core6detail13_kernel_agentINS1_8__reduce11ReduceAgentINS0_12zip_iteratorIN4cuda3std3__45tupleIJNS0_10device_ptrIdEENS0_17counting_iteratorIlNS0_11use_defaultESF_SF_EEEEEEEPNSB_IJdlEEESJ_iNS1_9__extrema9arg_max_fIdl11TComparatorEEEEJSI_SK_iSO_EEEvDpT0__param_1,
	.param .u32 _ZN6thrust24THRUST_300001_SM_1000_NS8cuda_cub4core6detail13_kernel_agentINS1_8__reduce11ReduceAgentINS0_12zip_iteratorIN4cuda3std3__45tupleIJNS0_10device_ptrIdEENS0_17counting_iteratorIlNS0_11use_defaultESF_SF_EEEEEEEPNSB_IJdlEEESJ_iNS1_9__extrema9arg_max_fIdl11TComparatorEEEEJSI_SK_iSO_EEEvDpT0__param_2,
	.param .align 1 .b8 _ZN6thrust24THRUST_300001_SM_1000_NS8cuda_cub4core6detail13_kernel_agentINS1_8__reduce11ReduceAgentINS0_12zip_iteratorIN4cuda3std3__45tupleIJNS0_10device_ptrIdEENS0_17counting_iteratorIlNS0_11use_defaultESF_SF_EEEEEEEPNSB_IJdlEEESJ_iNS1_9__extrema9arg_max_fIdl11TComparatorEEEEJSI_SK_iSO_EEEvDpT0__param_3[1]
)
.maxntid 256
{
	.reg .pred 	%p<213>;
	.reg .b32 	%r<400>;
	.reg .b64 	%rd<368>;
	.reg .b64 	%fd<352>;

	ld.param.u64 	%rd198, [_ZN6thrust24THRUST_300001_SM_1000_NS8cuda_cub4core6detail13_kernel_agentINS1_8__reduce11ReduceAgentINS0_12zip_iteratorIN4cuda3std3__45tupleIJNS0_10device_ptrIdEENS0_17counting_iteratorIlNS0_11use_defaultESF_SF_EEEEEEEPNSB_IJdlEEESJ_iNS1_9__extrema9arg_max_fIdl11TComparatorEEEEJSI_SK_iSO_EEEvDpT0__param_0+8];
	ld.param.u64 	%rd197, [_ZN6thrust24THRUST_300001_SM_1000_NS8cuda_cub4core6detail13_kernel_agentINS1_8__reduce11ReduceAgentINS0_12zip_iteratorIN4cuda3std3__45tupleIJNS0_10device_ptrIdEENS0_17counting_iteratorIlNS0_11use_defaultESF_SF_EEEEEEEPNSB_IJdlEEESJ_iNS1_9__extrema9arg_max_fIdl11TComparatorEEEEJSI_SK_iSO_EEEvDpT0__param_0];
	ld.param.u32 	%r36, [_ZN6thrust24THRUST_300001_SM_1000_NS8cuda_cub4core6detail13_kernel_agentINS1_8__reduce11ReduceAgentINS0_12zip_iteratorIN4cuda3std3__45tupleIJNS0_10device_ptrIdEENS0_17counting_iteratorIlNS0_11use_defaultESF_SF_EEEEEEEPNSB_IJdlEEESJ_iNS1_9__extrema9arg_max_fIdl11TComparatorEEEEJSI_SK_iSO_EEEvDpT0__param_2];
	setp.eq.s32 	%p1, %r36, 0;
	@%p1 bra 	$L__BB4_206;
	cvta.to.global.u64 	%rd1, %rd197;
	setp.gt.s32 	%p2, %r36, 1279;
	@%p2 bra 	$L__BB4_122;
	mov.u32 	%r1, %tid.x;
	setp.ge.s32 	%p96, %r1, %r36;
	mov.f64 	%fd298, 0d0000000000000000;
	mov.b64 	%rd309, 0;
	mov.u32 	%r391, %r1;
	@%p96 bra 	$L__BB4_4;
	cvt.u64.u32 	%rd265, %r1;
	mul.wide.u32 	%rd266, %r1, 8;
	add.s64 	%rd267, %rd1, %rd266;
	add.s64 	%rd309, %rd198, %rd265;
	ld.global.f64 	%fd298, [%rd267];
	add.s32 	%r391, %r1, 256;
$L__BB4_4:
	setp.ge.s32 	%p97, %r391, %r36;
	@%p97 bra 	$L__BB4_26;
	not.b32 	%r160, %r391;
	add.s32 	%r4, %r36, %r160;
	and.b32  	%r161, %r4, 768;
	setp.eq.s32 	%p98, %r161, 768;
	@%p98 bra 	$L__BB4_11;
	cvt.u64.u32 	%rd269, %r391;
	add.s64 	%rd300, %rd198, %rd269;
	mul.wide.u32 	%rd270, %r391, 8;
	add.s64 	%rd299, %rd1, %rd270;
	shr.u32 	%r162, %r4, 8;
	add.s32 	%r163, %r162, 1;
	and.b32  	%r164, %r163, 3;
	neg.s32 	%r389, %r164;
$L__BB4_7:
	.pragma "nounroll";
	mov.u64 	%rd9, %rd309;
	mov.f64 	%fd3, %fd298;
	ld.global.f64 	%fd4, [%rd299];
	abs.f64 	%fd5, %fd3;
	abs.f64 	%fd6, %fd4;
	setp.lt.f64 	%p99, %fd5, %fd6;
	mov.u64 	%rd309, %rd300;
	mov.f64 	%fd298, %fd4;
	@%p99 bra 	$L__BB4_10;
	setp.lt.f64 	%p100, %fd6, %fd5;
	mov.u64 	%rd309, %rd9;
	mov.f64 	%fd298, %fd3;
	@%p100 bra 	$L__BB4_10;
	setp.lt.s64 	%p101, %rd9, %rd300;
	min.s64 	%rd309, %rd9, %rd300;
	selp.f64 	%fd298, %fd3, %fd4, %p101;
$L__BB4_10:
	add.s32 	%r391, %r391, 256;
	add.s64 	%rd300, %rd300, 256;
	add.s64 	%rd299, %rd299, 2048;
	add.s32 	%r389, %r389, 1;
	setp.ne.s32 	%p102, %r389, 0;
	@%p102 bra 	$L__BB4_7;
$L__BB4_11:
	setp.lt.u32 	%p103, %r4, 768;
	@%p103 bra 	$L__BB4_26;
	add.s32 	%r392, %r391, 512;
$L__BB4_13:
	mov.u32 	%r12, %r392;
	add.s32 	%r165, %r12, -512;
	cvt.s64.s32 	%rd271, %r165;
	mul.wide.s32 	%rd272, %r165, 8;
	add.s64 	%rd17, %rd1, %rd272;
	add.s64 	%rd18, %rd198, %rd271;
	ld.global.f64 	%fd12, [%rd17];
	abs.f64 	%fd13, %fd298;
	abs.f64 	%fd14, %fd12;
	setp.lt.f64 	%p104, %fd13, %fd14;
	mov.u64 	%rd306, %rd18;
	mov.f64 	%fd295, %fd12;
	@%p104 bra 	$L__BB4_16;
	setp.lt.f64 	%p105, %fd14, %fd13;
	mov.u64 	%rd306, %rd309;
	mov.f64 	%fd295, %fd298;
	@%p105 bra 	$L__BB4_16;
	setp.lt.s64 	%p106, %rd309, %rd18;
	min.s64 	%rd306, %rd309, %rd18;
	selp.f64 	%fd295, %fd298, %fd12, %p106;
$L__BB4_16:
	add.s32 	%r166, %r12, -256;
	cvt.s64.s32 	%rd273, %r166;
	add.s64 	%rd21, %rd198, %rd273;
	ld.global.f64 	%fd17, [%rd17+2048];
	abs.f64 	%fd18, %fd295;
	abs.f64 	%fd19, %fd17;
	setp.lt.f64 	%p107, %fd18, %fd19;
	mov.u64 	%rd307, %rd21;
	mov.f64 	%fd296, %fd17;
	@%p107 bra 	$L__BB4_19;
	setp.lt.f64 	%p108, %fd19, %fd18;
	mov.u64 	%rd307, %rd306;
	mov.f64 	%fd296, %fd295;
	@%p108 bra 	$L__BB4_19;
	setp.lt.s64 	%p109, %rd306, %rd21;
	min.s64 	%rd307, %rd306, %rd21;
	selp.f64 	%fd296, %fd295, %fd17, %p109;
$L__BB4_19:
	cvt.s64.s32 	%rd274, %r12;
	add.s64 	%rd24, %rd198, %rd274;
	ld.global.f64 	%fd22, [%rd17+4096];
	abs.f64 	%fd23, %fd296;
	abs.f64 	%fd24, %fd22;
	setp.lt.f64 	%p110, %fd23, %fd24;
	mov.u64 	%rd308, %rd24;
	mov.f64 	%fd297, %fd22;
	@%p110 bra 	$L__BB4_22;
	setp.lt.f64 	%p111, %fd24, %fd23;
	mov.u64 	%rd308, %rd307;
	mov.f64 	%fd297, %fd296;
	@%p111 bra 	$L__BB4_22;
	setp.lt.s64 	%p112, %rd307, %rd24;
	min.s64 	%rd308, %rd307, %rd24;
	selp.f64 	%fd297, %fd296, %fd22, %p112;
$L__BB4_22:
	add.s32 	%r167, %r12, 256;
	cvt.s64.s32 	%rd275, %r167;
	add.s64 	%rd27, %rd198, %rd275;
	ld.global.f64 	%fd27, [%rd17+6144];
	abs.f64 	%fd28, %fd297;
	abs.f64 	%fd29, %fd27;
	setp.lt.f64 	%p113, %fd28, %fd29;
	mov.u64 	%rd309, %rd27;
	mov.f64 	%fd298, %fd27;
	@%p113 bra 	$L__BB4_25;
	setp.lt.f64 	%p114, %fd29, %fd28;
	mov.u64 	%rd309, %rd308;
	mov.f64 	%fd298, %fd297;
	@%p114 bra 	$L__BB4_25;
	setp.lt.s64 	%p115, %rd308, %rd27;
	min.s64 	%rd309, %rd308, %rd27;
	selp.f64 	%fd298, %fd297, %fd27, %p115;
$L__BB4_25:
	add.s32 	%r392, %r12, 1024;
	add.s32 	%r168, %r12, 512;
	setp.lt.s32 	%p116, %r168, %r36;
	@%p116 bra 	$L__BB4_13;
$L__BB4_26:
	setp.lt.s32 	%p117, %r36, 256;
	@%p117 bra 	$L__BB4_71;
	// begin inline asm
	mov.u32 %r282, %laneid;
	// end inline asm
	mov.b64 	%rd286, %fd298;
	mov.b64 	{%r284, %r289}, %rd286;
	mov.b32 	%r300, 1;
	mov.b32 	%r301, 31;
	mov.b32 	%r302, -1;
	// begin inline asm
	shfl.sync.down.b32 %r283, %r284, %r300, %r301, %r302;
	// end inline asm
	// begin inline asm
	shfl.sync.down.b32 %r288, %r289, %r300, %r301, %r302;
	// end inline asm
	mov.b64 	%rd287, {%r283, %r288};
	mov.b64 	%fd33, %rd287;
	mov.b64 	{%r294, %r299}, %rd309;
	// begin inline asm
	shfl.sync.down.b32 %r293, %r294, %r300, %r301, %r302;
	// end inline asm
	// begin inline asm
	shfl.sync.down.b32 %r298, %r299, %r300, %r301, %r302;
	// end inline asm
	mov.b64 	%rd31, {%r293, %r298};
	setp.gt.s32 	%p169, %r282, 30;
	mov.u64 	%rd311, %rd309;
	mov.f64 	%fd300, %fd298;
	@%p169 bra 	$L__BB4_31;
	abs.f64 	%fd34, %fd298;
	abs.f64 	%fd35, %fd33;
	setp.lt.f64 	%p170, %fd34, %fd35;
	mov.u64 	%rd311, %rd31;
	mov.f64 	%fd300, %fd33;
	@%p170 bra 	$L__BB4_31;
	setp.lt.f64 	%p171, %fd35, %fd34;
	mov.u64 	%rd311, %rd309;
	mov.f64 	%fd300, %fd298;
	@%p171 bra 	$L__BB4_31;
	setp.lt.s64 	%p172, %rd309, %rd31;
	min.s64 	%rd311, %rd309, %rd31;
	selp.f64 	%fd300, %fd298, %fd33, %p172;
$L__BB4_31:
	mov.b64 	%rd288, %fd300;
	mov.b64 	{%r304, %r309}, %rd288;
	mov.b32 	%r320, 2;
	mov.b32 	%r321, 31;
	mov.b32 	%r322, -1;
	// begin inline asm
	shfl.sync.down.b32 %r303, %r304, %r320, %r321, %r322;
	// end inline asm
	// begin inline asm
	shfl.sync.down.b32 %r308, %r309, %r320, %r321, %r322;
	// end inline asm
	mov.b64 	%rd289, {%r303, %r308};
	mov.b64 	%fd38, %rd289;
	mov.b64 	{%r314, %r319}, %rd311;
	// begin inline asm
	shfl.sync.down.b32 %r313, %r314, %r320, %r321, %r322;
	// end inline asm
	// begin inline asm
	shfl.sync.down.b32 %r318, %r319, %r320, %r321, %r322;
	// end inline asm
	mov.b64 	%rd34, {%r313, %r318};
	setp.gt.s32 	%p173, %r282, 29;
	mov.u64 	%rd312, %rd311;
	mov.f64 	%fd301, %fd300;
	@%p173 bra 	$L__BB4_35;
	abs.f64 	%fd39, %fd300;
	abs.f64 	%fd40, %fd38;
	setp.lt.f64 	%p174, %fd39, %fd40;
	mov.u64 	%rd312, %rd34;
	mov.f64 	%fd301, %fd38;
	@%p174 bra 	$L__BB4_35;
	setp.lt.f64 	%p175, %fd40, %fd39;
	mov.u64 	%rd312, %rd311;
	mov.f64 	%fd301, %fd300;
	@%p175 bra 	$L__BB4_35;
	setp.lt.s64 	%p176, %rd311, %rd34;
	min.s64 	%rd312, %rd311, %rd34;
	selp.f64 	%fd301, %fd300, %fd38, %p176;
$L__BB4_35:
	mov.b64 	%rd290, %fd301;
	mov.b64 	{%r324, %r329}, %rd290;
	mov.b32 	%r340, 4;
	mov.b32 	%r341, 31;
	mov.b32 	%r342, -1;
	// begin inline asm
	shfl.sync.down.b32 %r323, %r324, %r340, %r341, %r342;
	// end inline asm
	// begin inline asm
	shfl.sync.down.b32 %r328, %r329, %r340, %r341, %r342;
	// end inline asm
	mov.b64 	%rd291, {%r323, %r328};
	mov.b64 	%fd43, %rd291;
	mov.b64 	{%r334, %r339}, %rd312;
	// begin inline asm
	shfl.sync.down.b32 %r333, %r334, %r340, %r341, %r342;
	// end inline asm
	// begin inline asm
	shfl.sync.down.b32 %r338, %r339, %r340, %r341, %r342;
	// end inline asm
	mov.b64 	%rd37, {%r333, %r338};
	setp.gt.s32 	%p177, %r282, 27;
	mov.u64 	%rd313, %rd312;
	mov.f64 	%fd302, %fd301;
	@%p177 bra 	$L__BB4_39;
	abs.f64 	%fd44, %fd301;
	abs.f64 	%fd45, %fd43;
	setp.lt.f64 	%p178, %fd44, %fd45;
	mov.u64 	%rd313, %rd37;
	mov.f64 	%fd302, %fd43;
	@%p178 bra 	$L__BB4_39;
	setp.lt.f64 	%p179, %fd45, %fd44;
	mov.u64 	%rd313, %rd312;
	mov.f64 	%fd302, %fd301;
	@%p179 bra 	$L__BB4_39;
	setp.lt.s64 	%p180, %rd312, %rd37;
	min.s64 	%rd313, %rd312, %rd37;
	selp.f64 	%fd302, %fd301, %fd43, %p180;
$L__BB4_39:
	mov.b64 	%rd292, %fd302;
	mov.b64 	{%r344, %r349}, %rd292;
	mov.b32 	%r360, 8;
	mov.b32 	%r361, 31;
	mov.b32 	%r362, -1;
	// begin inline asm
	shfl.sync.down.b32 %r343, %r344, %r360, %r361, %r362;
	// end inline asm
	// begin inline asm
	shfl.sync.down.b32 %r348, %r349, %r360, %r361, %r362;
	// end inline asm
	mov.b64 	%rd293, {%r343, %r348};
	mov.b64 	%fd48, %rd293;
	mov.b64 	{%r354, %r359}, %rd313;
	// begin inline asm
	shfl.sync.down.b32 %r353, %r354, %r360, %r361, %r362;
	// end inline asm
	// begin inline asm
	shfl.sync.down.b32 %r358, %r359, %r360, %r361, %r362;
	// end inline asm
	mov.b64 	%rd40, {%r353, %r358};
	setp.gt.s32 	%p181, %r282, 23;
	mov.u64 	%rd314, %rd313;
	mov.f64 	%fd303, %fd302;
	@%p181 bra 	$L__BB4_43;
	abs.f64 	%fd49, %fd302;
	abs.f64 	%fd50, %fd48;
	setp.lt.f64 	%p182, %fd49, %fd50;
	mov.u64 	%rd314, %rd40;
	mov.f64 	%fd303, %fd48;
	@%p182 bra 	$L__BB4_43;
	setp.lt.f64 	%p183, %fd50, %fd49;
	mov.u64 	%rd314, %rd313;
	mov.f64 	%fd303, %fd302;
	@%p183 bra 	$L__BB4_43;
	setp.lt.s64 	%p184, %rd313, %rd40;
	min.s64 	%rd314, %rd313, %rd40;
	selp.f64 	%fd303, %fd302, %fd48, %p184;
$L__BB4_43:
	mov.b64 	%rd294, %fd303;
	mov.b64 	{%r364, %r369}, %rd294;
	mov.b32 	%r380, 16;
	mov.b32 	%r381, 31;
	mov.b32 	%r382, -1;
	// begin inline asm
	shfl.sync.down.b32 %r363, %r364, %r380, %r381, %r382;
	// end inline asm
	// begin inline asm
	shfl.sync.down.b32 %r368, %r369, %r380, %r381, %r382;
	// end inline asm
	mov.b64 	%rd295, {%r363, %r368};
	mov.b64 	%fd53, %rd295;
	mov.b64 	{%r374, %r379}, %rd314;
	// begin inline asm
	shfl.sync.down.b32 %r373, %r374, %r380, %r381, %r382;
	// end inline asm
	// begin inline asm
	shfl.sync.down.b32 %r378, %r379, %r380, %r381, %r382;
	// end inline asm
	mov.b64 	%rd43, {%r373, %r378};
	setp.gt.s32 	%p185, %r282, 15;
	mov.u64 	%rd367, %rd314;
	mov.f64 	%fd351, %fd303;
	@%p185 bra 	$L__BB4_47;
	abs.f64 	%fd54, %fd303;
	abs.f64 	%fd55, %fd53;
	setp.lt.f64 	%p186, %fd54, %fd55;
	mov.u64 	%rd367, %rd43;
	mov.f64 	%fd351, %fd53;
	@%p186 bra 	$L__BB4_47;
	setp.lt.f64 	%p187, %fd55, %fd54;
	mov.u64 	%rd367, %rd314;
	mov.f64 	%fd351, %fd303;
	@%p187 bra 	$L__BB4_47;
	setp.lt.s64 	%p188, %rd314, %rd43;
	min.s64 	%rd367, %rd314, %rd43;
	selp.f64 	%fd351, %fd303, %fd53, %p188;
$L__BB4_47:
	setp.ne.s32 	%p189, %r282, 0;
	@%p189 bra 	$L__BB4_49;
	shr.u32 	%r383, %r1, 1;
	and.b32  	%r384, %r383, 496;
	mov.u32 	%r385, _ZN6thrust24THRUST_300001_SM_1000_NS8cuda_cub4core6detail5shmemE;
	add.s32 	%r386, %r385, %r384;
	st.shared.f64 	[%r386+8], %fd351;
	st.shared.u64 	[%r386+16], %rd367;
$L__BB4_49:
	bar.sync 	0;
	setp.ne.s32 	%p190, %r1, 0;
	@%p190 bra 	$L__BB4_204;
	ld.shared.f64 	%fd58, [_ZN6thrust24THRUST_300001_SM_1000_NS8cuda_cub4core6detail5shmemE+24];
	ld.shared.u64 	%rd46, [_ZN6thrust24THRUST_300001_SM_1000_NS8cuda_cub4core6detail5shmemE+32];
	abs.f64 	%fd59, %fd351;
	abs.f64 	%fd60, %fd58;
	setp.lt.f64 	%p191, %fd59, %fd60;
	mov.u64 	%rd316, %rd46;
	mov.f64 	%fd305, %fd58;
	@%p191 bra 	$L__BB4_53;
	setp.lt.f64 	%p192, %fd60, %fd59;
	mov.u64 	%rd316, %rd367;
	mov.f64 	%fd305, %fd351;
	@%p192 bra 	$L__BB4_53;
	setp.lt.s64 	%p193, %rd367, %rd46;
	min.s64 	%rd316, %rd367, %rd46;
	selp.f64 	%fd305, %fd351, %fd58, %p193;
$L__BB4_53:
	ld.shared.f64 	%fd63, [_ZN6thrust24THRUST_300001_SM_1000_NS8cuda_cub4core6detail5shmemE+40];
	ld.shared.u64 	%rd49, [_ZN6thrust24THRUST_300001_SM_1000_NS8cuda_cub4core6detail5shmemE+48];
	abs.f64 	%fd64, %fd305;
	abs.f64 	%fd65, %fd63;
	setp.lt.f64 	%p194, %fd64, %fd65;
	mov.u64 	%rd317, %rd49;
	mov.f64 	%fd306, %fd63;
	@%p194 bra 	$L__BB4_56;
	setp.lt.f64 	%p195, %fd65, %fd64;
	mov.u64 	%rd317, %rd316;
	mov.f64 	%fd306, %fd305;
	@%p195 bra 	$L__BB4_56;
	setp.lt.s64 	%p196, %rd316, %rd49;
	min.s64 	%rd317, %rd316, %rd49;
	selp.f64 	%fd306, %fd305, %fd63, %p196;
$L__BB4_56:
	ld.shared.f64 	%fd68, [_ZN6thrust24THRUST_300001_SM_1000_NS8cuda_cub4core6detail5shmemE+56];
	ld.shared.u64 	%rd52, [_ZN6thrust24THRUST_300001_SM_1000_NS8cuda_cub4core6detail5shmemE+64];
	abs.f64 	%fd69, %fd306;
	abs.f64 	%fd70, %fd68;
	setp.lt.f64 	%p197, %fd69, %fd70;
	mov.u64 	%rd318, %rd52;
	mov.f64 	%fd307, %fd68;
	@%p197 bra 	$L__BB4_59;
	setp.lt.f64 	%p198, %fd70, %fd69;
	mov.u64 	%rd318, %rd317;
	mov.f64 	%fd307, %fd306;
	@%p198 bra 	$L__BB4_59;
	setp.lt.s64 	%p199, %rd317, %rd52;
	min.s64 	%rd318, %rd317, %rd52;
	selp.f64 	%fd307, %fd306, %fd68, %p199;
$L__BB4_59:
	ld.shared.f64 	%fd73, [_ZN6thrust24THRUST_300001_SM_1000_NS8cuda_cub4core6detail5shmemE+72];
	ld.shared.u64 	%rd55, [_ZN6thrust24THRUST_300001_SM_1000_NS8cuda_cub4core6detail5shmemE+80];
	abs.f64 	%fd74, %fd307;
	abs.f64 	%fd75, %fd73;
	setp.lt.f64 	%p200, %fd74, %fd75;
	mov.u64 	%rd319, %rd55;
	mov.f64 	%fd308, %fd73;
	@%p200 bra 	$L__BB4_62;
	setp.lt.f64 	%p201, %fd75, %fd74;
	mov.u64 	%rd319, %rd318;
	mov.f64 	%fd308, %fd307;
	@%p201 bra 	$L__BB4_62;
	setp.lt.s64 	%p202, %rd318, %rd55;
	min.s64 	%rd319, %rd318, %rd55;
	selp.f64 	%fd308, %fd307, %fd73, %p202;
$L__BB4_62:
	ld.shared.f64 	%fd78, [_ZN6thrust24THRUST_300001_SM_1000_NS8cuda_cub4core6detail5shmemE+88];
	ld.shared.u64 	%rd58, [_ZN6thrust24THRUST_300001_SM_1000_NS8cuda_cub4core6detail5shmemE+96];
	abs.f64 	%fd79, %fd308;
	abs.f64 	%fd80, %fd78;
	setp.lt.f64 	%p203, %fd79, %fd80;
	mov.u64 	%rd320, %rd58;
	mov.f64 	%fd309, %fd78;
	@%p203 bra 	$L__BB4_65;
	setp.lt.f64 	%p204, %fd80, %fd79;
	mov.u64 	%rd320, %rd319;
	mov.f64 	%fd309, %fd308;
	@%p204 bra 	$L__BB4_65;
	setp.lt.s64 	%p205, %rd319, %rd58;
	min.s64 	%rd320, %rd319, %rd58;
	selp.f64 	%fd309, %fd308, %fd78, %p205;
$L__BB4_65:
	ld.shared.f64 	%fd83, [_ZN6thrust24THRUST_300001_SM_1000_NS8cuda_cub4core6detail5shmemE+104];
	ld.shared.u64 	%rd61, [_ZN6thrust24THRUST_300001_SM_1000_NS8cuda_cub4core6detail5shmemE+112];
	abs.f64 	%fd84, %fd309;
	abs.f64 	%fd85, %fd83;
	setp.lt.f64 	%p206, %fd84, %fd85;
	mov.u64 	%rd321, %rd61;
	mov.f64 	%fd310, %fd83;
	@%p206 bra 	$L__BB4_68;
	setp.lt.f64 	%p207, %fd85, %fd84;
	mov.u64 	%rd321, %rd320;
	mov.f64 	%fd310, %fd309;
	@%p207 bra 	$L__BB4_68;
	setp.lt.s64 	%p208, %rd320, %rd61;
	min.s64 	%rd321, %rd320, %rd61;
	selp.f64 	%fd310, %fd309, %fd83, %p208;
$L__BB4_68:
	ld.shared.f64 	%fd88, [_ZN6thrust24THRUST_300001_SM_1000_NS8cuda_cub4core6detail5shmemE+120];
	ld.shared.u64 	%rd64, [_ZN6thrust24THRUST_300001_SM_1000_NS8cuda_cub4core6detail5shmemE+128];
	abs.f64 	%fd89, %fd310;
	abs.f64 	%fd90, %fd88;
	setp.lt.f64 	%p209, %fd89, %fd90;
	mov.u64 	%rd367, %rd64;
	mov.f64 	%fd351, %fd88;
	@%p209 bra 	$L__BB4_204;
	setp.lt.f64 	%p210, %fd90, %fd89;
	mov.u64 	%rd367, %rd321;
	mov.f64 	%fd351, %fd310;
	@%p210 bra 	$L__BB4_204;
	setp.lt.s64 	%p211, %rd321, %rd64;
	min.s64 	%rd367, %rd321, %rd64;
	selp.f64 	%fd351, %fd310, %fd88, %p211;
	bra.uni 	$L__BB4_204;
$L__BB4_71:
	// begin inline asm
	mov.u32 %r169, %laneid;
	// end inline asm
	and.b32  	%r190, %r1, 992;
	add.s32 	%r191, %r190, 32;
	setp.gt.s32 	%p118, %r191, %r36;
	not.b32 	%r192, %r190;
	add.s32 	%r193, %r36, %r192;
	selp.b32 	%r188, %r193, 31, %p118;
	mov.b64 	%rd276, %fd298;
	mov.b64 	{%r171, %r176}, %rd276;
	mov.b32 	%r187, 1;
	mov.b32 	%r189, -1;
	// begin inline asm
	shfl.sync.down.b32 %r170, %r171, %r187, %r188, %r189;
	// end inline asm
	// begin inline asm
	shfl.sync.down.b32 %r175, %r176, %r187, %r188, %r189;
	// end inline asm
	mov.b64 	%rd277, {%r170, %r175};
	mov.b64 	%fd92, %rd277;
	mov.b64 	{%r181, %r186}, %rd309;
	// begin inline asm
	shfl.sync.down.b32 %r180, %r181, %r187, %r188, %r189;
	// end inline asm
	// begin inline asm
	shfl.sync.down.b32 %r185, %r186, %r187, %r188, %r189;
	// end inline asm
	mov.b64 	%rd66, {%r180, %r185};
	setp.ge.s32 	%p119, %r169, %r188;
	mov.u64 	%rd322, %rd309;
	mov.f64 	%fd311, %fd298;
	@%p119 bra 	$L__BB4_75;
	abs.f64 	%fd93, %fd298;
	abs.f64 	%fd94, %fd92;
	setp.lt.f64 	%p120, %fd93, %fd94;
	mov.u64 	%rd322, %rd66;
	mov.f64 	%fd311, %fd92;
	@%p120 bra 	$L__BB4_75;
	setp.lt.f64 	%p121, %fd94, %fd93;
	mov.u64 	%rd322, %rd309;
	mov.f64 	%fd311, %fd298;
	@%p121 bra 	$L__BB4_75;
	setp.lt.s64 	%p122, %rd309, %rd66;
	min.s64 	%rd322, %rd309, %rd66;
	selp.f64 	%fd311, %fd298, %fd92, %p122;
$L__BB4_75:
	mov.b64 	%rd278, %fd311;
	mov.b64 	{%r195, %r200}, %rd278;
	mov.b32 	%r211, 2;
	mov.b32 	%r213, -1;
	// begin inline asm
	shfl.sync.down.b32 %r194, %r195, %r211, %r188, %r213;
	// end inline asm
	// begin inline asm
	shfl.sync.down.b32 %r199, %r200, %r211, %r188, %r213;
	// end inline asm
	mov.b64 	%rd279, {%r194, %r199};
	mov.b64 	%fd97, %rd279;
	mov.b64 	{%r205, %r210}, %rd322;
	// begin inline asm
	shfl.sync.down.b32 %r204, %r205, %r211, %r188, %r213;
	// end inline asm
	// begin inline asm
	shfl.sync.down.b32 %r209, %r210, %r211, %r188, %r213;
	// end inline asm
	mov.b64 	%rd69, {%r204, %r209};
	add.s32 	%r214, %r169, 2;
	setp.gt.s32 	%p123, %r214, %r188;
	mov.u64 	%rd323, %rd322;
	mov.f64 	%fd312, %fd311;
	@%p123 bra 	$L__BB4_79;
	abs.f64 	%fd98, %fd311;
	abs.f64 	%fd99, %fd97;
	setp.lt.f64 	%p124, %fd98, %fd99;
	mov.u64 	%rd323, %rd69;
	mov.f64 	%fd312, %fd97;
	@%p124 bra 	$L__BB4_79;
	setp.lt.f64 	%p125, %fd99, %fd98;
	mov.u64 	%rd323, %rd322;
	mov.f64 	%fd312, %fd311;
	@%p125 bra 	$L__BB4_79;
	setp.lt.s64 	%p126, %rd322, %rd69;
	min.s64 	%rd323, %rd322, %rd69;
	selp.f64 	%fd312, %fd311, %fd97, %p126;
$L__BB4_79:
	mov.b64 	%rd280, %fd312;
	mov.b64 	{%r216, %r221}, %rd280;
	mov.b32 	%r232, 4;
	mov.b32 	%r234, -1;
	// begin inline asm
	shfl.sync.down.b32 %r215, %r216, %r232, %r188, %r234;
	// end inline asm
	// begin inline asm
	shfl.sync.down.b32 %r220, %r221, %r232, %r188, %r234;
	// end inline asm
	mov.b64 	%rd281, {%r215, %r220};
	mov.b64 	%fd102, %rd281;
	mov.b64 	{%r226, %r231}, %rd323;
	// begin inline asm
	shfl.sync.down.b32 %r225, %r226, %r232, %r188, %r234;
	// end inline asm
	// begin inline asm
	shfl.sync.down.b32 %r230, %r231, %r232, %r188, %r234;
	// end inline asm
	mov.b64 	%rd72, {%r225, %r230};
	add.s32 	%r235, %r169, 4;
	setp.gt.s32 	%p127, %r235, %r188;
	mov.u64 	%rd324, %rd323;
	mov.f64 	%fd313, %fd312;
	@%p127 bra 	$L__BB4_83;
	abs.f64 	%fd103, %fd312;
	abs.f64 	%fd104, %fd102;
	setp.lt.f64 	%p128, %fd103, %fd104;
	mov.u64 	%rd324, %rd72;
	mov.f64 	%fd313, %fd102;
	@%p128 bra 	$L__BB4_83;
	setp.lt.f64 	%p129, %fd104, %fd103;
	mov.u64 	%rd324, %rd323;
	mov.f64 	%fd313, %fd312;
	@%p129 bra 	$L__BB4_83;
	setp.lt.s64 	%p130, %rd323, %rd72;
	min.s64 	%rd324, %rd323, %rd72;
	selp.f64 	%fd313, %fd312, %fd102, %p130;
$L__BB4_83:
	mov.b64 	%rd282, %fd313;
	mov.b64 	{%r237, %r242}, %rd282;
	mov.b32 	%r253, 8;
	mov.b32 	%r255, -1;
	// begin inline asm
	shfl.sync.down.b32 %r236, %r237, %r253, %r188, %r255;
	// end inline asm
	// begin inline asm
	shfl.sync.down.b32 %r241, %r242, %r253, %r188, %r255;
	// end inline asm
	mov.b64 	%rd283, {%r236, %r241};
	mov.b64 	%fd107, %rd283;
	mov.b64 	{%r247, %r252}, %rd324;
	// begin inline asm
	shfl.sync.down.b32 %r246, %r247, %r253, %r188, %r255;
	// end inline asm
	// begin inline asm
	shfl.sync.down.b32 %r251, %r252, %r253, %r188, %r255;
	// end inline asm
	mov.b64 	%rd75, {%r246, %r251};
	add.s32 	%r256, %r169, 8;
	setp.gt.s32 	%p131, %r256, %r188;
	mov.u64 	%rd325, %rd324;
	mov.f64 	%fd314, %fd313;
	@%p131 bra 	$L__BB4_87;
	abs.f64 	%fd108, %fd313;
	abs.f64 	%fd109, %fd107;
	setp.lt.f64 	%p132, %fd108, %fd109;
	mov.u64 	%rd325, %rd75;
	mov.f64 	%fd314, %fd107;
	@%p132 bra 	$L__BB4_87;
	setp.lt.f64 	%p133, %fd109, %fd108;
	mov.u64 	%rd325, %rd324;
	mov.f64 	%fd314, %fd313;
	@%p133 bra 	$L__BB4_87;
	setp.lt.s64 	%p134, %rd324, %rd75;
	min.s64 	%rd325, %rd324, %rd75;
	selp.f64 	%fd314, %fd313, %fd107, %p134;
$L__BB4_87:
	mov.b64 	%rd284, %fd314;
	mov.b64 	{%r258, %r263}, %rd284;
	mov.b32 	%r274, 16;
	mov.b32 	%r276, -1;
	// begin inline asm
	shfl.sync.down.b32 %r257, %r258, %r274, %r188, %r276;
	// end inline asm
	// begin inline asm
	shfl.sync.down.b32 %r262, %r263, %r274, %r188, %r276;
	// end inline asm
	mov.b64 	%rd285, {%r257, %r262};
	mov.b64 	%fd112, %rd285;
	mov.b64 	{%r268, %r273}, %rd325;
	// begin inline asm
	shfl.sync.down.b32 %r267, %r268, %r274, %r188, %r276;
	// end inline asm
	// begin inline asm
	shfl.sync.down.b32 %r272, %r273, %r274, %r188, %r276;
	// end inline asm
	mov.b64 	%rd78, {%r267, %r272};
	add.s32 	%r277, %r169, 16;
	setp.gt.s32 	%p135, %r277, %r188;
	mov.u64 	%rd367, %rd325;
	mov.f64 	%fd351, %fd314;
	@%p135 bra 	$L__BB4_91;
	abs.f64 	%fd113, %fd314;
	abs.f64 	%fd114, %fd112;
	setp.lt.f64 	%p136, %fd113, %fd114;
	mov.u64 	%rd367, %rd78;
	mov.f64 	%fd351, %fd112;
	@%p136 bra 	$L__BB4_91;
	setp.lt.f64 	%p137, %fd114, %fd113;
	mov.u64 	%rd367, %rd325;
	mov.f64 	%fd351, %fd314;
	@%p137 bra 	$L__BB4_91;
	setp.lt.s64 	%p138, %rd325, %rd78;
	min.s64 	%rd367, %rd325, %rd78;
	selp.f64 	%fd351, %fd314, %fd112, %p138;
$L__BB4_91:
	setp.ne.s32 	%p139, %r169, 0;
	@%p139 bra 	$L__BB4_93;
	shr.u32 	%r278, %r1, 1;
	and.b32  	%r279, %r278, 496;
	mov.u32 	%r280, _ZN6thrust24THRUST_300001_SM_1000_NS8cuda_cub4core6detail5shmemE;
	add.s32 	%r281, %r280, %r279;
	st.shared.f64 	[%r281+8], %fd351;
	st.shared.u64 	[%r281+16], %rd367;
$L__BB4_93:
	bar.sync 	0;
	setp.ne.s32 	%p140, %r1, 0;
	@%p140 bra 	$L__BB4_204;
	setp.lt.s32 	%p141, %r36, 33;
	mov.f64 	%fd316, %fd351;
	mov.u64 	%rd327, %rd367;
	@%p141 bra 	$L__BB4_98;
	ld.shared.f64 	%fd117, [_ZN6thrust24THRUST_300001_SM_1000_NS8cuda_cub4core6detail5shmemE+24];
	ld.shared.u64 	%rd81, [_ZN6thrust24THRUST_300001_SM_1000_NS8cuda_cub4core6detail5shmemE+32];
	abs.f64 	%fd118, %fd351;
	abs.f64 	%fd119, %fd117;
	setp.lt.f64 	%p142, %fd118, %fd119;
	mov.f64 	%fd316, %fd117;
	mov.u64 	%rd327, %rd81;
	@%p142 bra 	$L__BB4_98;
	setp.lt.f64 	%p143, %fd119, %fd118;
	mov.f64 	%fd316, %fd351;
	mov.u64 	%rd327, %rd367;
	@%p143 bra 	$L__BB4_98;
	setp.lt.s64 	%p144, %rd367, %rd81;
	min.s64 	%rd327, %rd367, %rd81;
	selp.f64 	%fd316, %fd351, %fd117, %p144;
$L__BB4_98:
	setp.lt.s32 	%p145, %r36, 65;
	mov.f64 	%fd317, %fd316;
	mov.u64 	%rd328, %rd327;
	@%p145 bra 	$L__BB4_102;
	ld.shared.f64 	%fd122, [_ZN6thrust24THRUST_300001_SM_1000_NS8cuda_cub4core6detail5shmemE+40];
	ld.shared.u64 	%rd84, [_ZN6thrust24THRUST_300001_SM_1000_NS8cuda_cub4core6detail5shmemE+48];
	abs.f64 	%fd123, %fd316;
	abs.f64 	%fd124, %fd122;
	setp.lt.f64 	%p146, %fd123, %fd124;
	mov.f64 	%fd317, %fd122;
	mov.u64 	%rd328, %rd84;
	@%p146 bra 	$L__BB4_102;
	setp.lt.f64 	%p147, %fd124, %fd123;
	mov.f64 	%fd317, %fd316;
	mov.u64 	%rd328, %rd327;
	@%p147 bra 	$L__BB4_102;
	setp.lt.s64 	%p148, %rd327, %rd84;
	min.s64 	%rd328, %rd327, %rd84;
	selp.f64 	%fd317, %fd316, %fd122, %p148;
$L__BB4_102:
	setp.lt.s32 	%p149, %r36, 97;
	mov.f64 	%fd318, %fd317;
	mov.u64 	%rd329, %rd328;
	@%p149 bra 	$L__BB4_106;
	ld.shared.f64 	%fd127, [_ZN6thrust24THRUST_300001_SM_1000_NS8cuda_cub4core6detail5shmemE+56];
	ld.shared.u64 	%rd87, [_ZN6thrust24THRUST_300001_SM_1000_NS8cuda_cub4core6detail5shmemE+64];
	abs.f64 	%fd128, %fd317;
	abs.f64 	%fd129, %fd127;
	setp.lt.f64 	%p150, %fd128, %fd129;
	mov.f64 	%fd318, %fd127;
	mov.u64 	%rd329, %rd87;
	@%p150 bra 	$L__BB4_106;
	setp.lt.f64 	%p151, %fd129, %fd128;
	mov.f64 	%fd318, %fd317;
	mov.u64 	%rd329, %rd328;
	@%p151 bra 	$L__BB4_106;
	setp.lt.s64 	%p152, %rd328, %rd87;
	min.s64 	%rd329, %rd328, %rd87;
	selp.f64 	%fd318, %fd317, %fd127, %p152;
$L__BB4_106:
	setp.lt.s32 	%p153, %r36, 129;
	mov.f64 	%fd319, %fd318;
	mov.u64 	%rd330, %rd329;
	@%p153 bra 	$L__BB4_110;
	ld.shared.f64 	%fd132, [_ZN6thrust24THRUST_300001_SM_1000_NS8cuda_cub4core6detail5shmemE+72];
	ld.shared.u64 	%rd90, [_ZN6thrust24THRUST_300001_SM_1000_NS8cuda_cub4core6detail5shmemE+80];
	abs.f64 	%fd133, %fd318;
	abs.f64 	%fd134, %fd132;
	setp.lt.f64 	%p154, %fd133, %fd134;
	mov.f64 	%fd319, %fd132;
	mov.u64 	%rd330, %rd90;
	@%p154 bra 	$L__BB4_110;
	setp.lt.f64 	%p155, %fd134, %fd133;
	mov.f64 	%fd319, %fd318;
	mov.u64 	%rd330, %rd329;
	@%p155 bra 	$L__BB4_110;
	setp.lt.s64 	%p156, %rd329, %rd90;
	min.s64 	%rd330, %rd329, %rd90;
	selp.f64 	%fd319, %fd318, %fd132, %p156;
$L__BB4_110:
	setp.lt.s32 	%p157, %r36, 161;
	mov.f64 	%fd320, %fd319;
	mov.u64 	%rd331, %rd330;
	@%p157 bra 	$L__BB4_114;
	ld.shared.f64 	%fd137, [_ZN6thrust24THRUST_300001_SM_1000_NS8cuda_cub4core6detail5shmemE+88];
	ld.shared.u64 	%rd93, [_ZN6thrust24THRUST_300001_SM_1000_NS8cuda_cub4core6detail5shmemE+96];
	abs.f64 	%fd138, %fd319;
	abs.f64 	%fd139, %fd137;
	setp.lt.f64 	%p158, %fd138, %fd139;
	mov.f64 	%fd320, %fd137;
	mov.u64 	%rd331, %rd93;
	@%p158 bra 	$L__BB4_114;
	setp.lt.f64 	%p159, %fd139, %fd138;
	mov.f64 	%fd320, %fd319;
	mov.u64 	%rd331, %rd330;
	@%p159 bra 	$L__BB4_114;
	setp.lt.s64 	%p160, %rd330, %rd93;
	min.s64 	%rd331, %rd330, %rd93;
	selp.f64 	%fd320, %fd319, %fd137, %p160;
$L__BB4_114:
	setp.lt.s32 	%p161, %r36, 193;
	mov.f64 	%fd321, %fd320;
	mov.u64 	%rd332, %rd331;
	@%p161 bra 	$L__BB4_118;
	ld.shared.f64 	%fd142, [_ZN6thrust24THRUST_300001_SM_1000_NS8cuda_cub4core6detail5shmemE+104];
	ld.shared.u64 	%rd96, [_ZN6thrust24THRUST_300001_SM_1000_NS8cuda_cub4core6detail5shmemE+112];
	abs.f64 	%fd143, %fd320;
	abs.f64 	%fd144, %fd142;
	setp.lt.f64 	%p162, %fd143, %fd144;
	mov.f64 	%fd321, %fd142;
	mov.u64 	%rd332, %rd96;
	@%p162 bra 	$L__BB4_118;
	setp.lt.f64 	%p163, %fd144, %fd143;
	mov.f64 	%fd321, %fd320;
	mov.u64 	%rd332, %rd331;
	@%p163 bra 	$L__BB4_118;
	setp.lt.s64 	%p164, %rd331, %rd96;
	min.s64 	%rd332, %rd331, %rd96;
	selp.f64 	%fd321, %fd320, %fd142, %p164;
$L__BB4_118:
	setp.lt.s32 	%p165, %r36, 225;
	mov.u64 	%rd367, %rd332;
	mov.f64 	%fd351, %fd321;
	@%p165 bra 	$L__BB4_204;
	ld.shared.f64 	%fd147, [_ZN6thrust24THRUST_300001_SM_1000_NS8cuda_cub4core6detail5shmemE+120];
	ld.shared.u64 	%rd99, [_ZN6thrust24THRUST_300001_SM_1000_NS8cuda_cub4core6detail5shmemE+128];
	abs.f64 	%fd148, %fd321;
	abs.f64 	%fd149, %fd147;
	setp.lt.f64 	%p166, %fd148, %fd149;
	mov.u64 	%rd367, %rd99;
	mov.f64 	%fd351, %fd147;
	@%p166 bra 	$L__BB4_204;
	setp.lt.f64 	%p167, %fd149, %fd148;
	mov.u64 	%rd367, %rd332;
	mov.f64 	%fd351, %fd321;
	@%p167 bra 	$L__BB4_204;
	setp.lt.s64 	%p168, %rd332, %rd99;
	min.s64 	%rd367, %rd332, %rd99;
	selp.f64 	%fd351, %fd321, %fd147, %p168;
	bra.uni 	$L__BB4_204;
$L__BB4_122:
	mov.u32 	%r17, %tid.x;
	cvt.u64.u32 	%rd200, %r17;
	cvta.to.global.u64 	%rd201, %rd197;
	mul.wide.u32 	%rd202, %r17, 8;
	add.s64 	%rd203, %rd201, %rd202;
	ld.global.f64 	%fd274, [%rd203];
	add.s32 	%r37, %r17, 256;
	cvt.u64.u32 	%rd204, %r37;
	ld.global.f64 	%fd275, [%rd203+2048];
	add.s32 	%r38, %r17, 512;
	cvt.u64.u32 	%rd205, %r38;
	ld.global.f64 	%fd276, [%rd203+4096];
	add.s32 	%r39, %r17, 768;
	cvt.u64.u32 	%rd206, %r39;
	ld.global.f64 	%fd277, [%rd203+6144];
	or.b32  	%r40, %r17, 1024;
	cvt.u64.u32 	%rd101, %r40;
	add.s64 	%rd354, %rd198, %rd101;
	ld.global.f64 	%fd338, [%rd203+8192];
	abs.f64 	%fd278, %fd274;
	abs.f64 	%fd279, %fd275;
	setp.geu.f64 	%p3, %fd278, %fd279;
	selp.f64 	%fd280, %fd274, %fd275, %p3;
	selp.b64 	%rd207, %rd200, %rd204, %p3;
	abs.f64 	%fd281, %fd280;
	abs.f64 	%fd282, %fd276;
	setp.geu.f64 	%p4, %fd281, %fd282;
	selp.f64 	%fd283, %fd280, %fd276, %p4;
	selp.b64 	%rd208, %rd207, %rd205, %p4;
	abs.f64 	%fd284, %fd283;
	abs.f64 	%fd285, %fd277;
	setp.geu.f64 	%p5, %fd284, %fd285;
	selp.f64 	%fd152, %fd283, %fd277, %p5;
	selp.b64 	%rd104, %rd208, %rd206, %p5;
	abs.f64 	%fd153, %fd152;
	abs.f64 	%fd154, %fd338;
	setp.lt.f64 	%p6, %fd153, %fd154;
	@%p6 bra 	$L__BB4_124;
	setp.lt.f64 	%p7, %fd154, %fd153;
	setp.lt.u64 	%p8, %rd104, %rd101;
	or.pred  	%p9, %p7, %p8;
	selp.f64 	%fd338, %fd152, %fd338, %p9;
	add.s64 	%rd211, %rd198, %rd104;
	selp.b64 	%rd354, %rd211, %rd354, %p9;
$L__BB4_124:
	setp.lt.u32 	%p10, %r36, 2560;
	mov.b32 	%r394, 1280;
	@%p10 bra 	$L__BB4_137;
	mov.b32 	%r393, 1280;
	mov.f64 	%fd323, %fd338;
$L__BB4_126:
	cvt.u64.u32 	%rd212, %r393;
	add.s64 	%rd213, %rd200, %rd212;
	mul.wide.u32 	%rd214, %r393, 8;
	cvta.to.global.u64 	%rd215, %rd197;
	add.s64 	%rd217, %rd215, %rd202;
	add.s64 	%rd218, %rd217, %rd214;
	add.s64 	%rd335, %rd213, %rd198;
	ld.global.f64 	%fd324, [%rd218];
	ld.global.f64 	%fd325, [%rd218+2048];
	ld.global.f64 	%fd326, [%rd218+4096];
	ld.global.f64 	%fd327, [%rd218+6144];
	ld.global.f64 	%fd338, [%rd218+8192];
	abs.f64 	%fd163, %fd323;
	abs.f64 	%fd164, %fd324;
	setp.lt.f64 	%p11, %fd163, %fd164;
	@%p11 bra 	$L__BB4_128;
	setp.lt.f64 	%p12, %fd164, %fd163;
	setp.lt.s64 	%p13, %rd354, %rd335;
	or.pred  	%p14, %p12, %p13;
	selp.f64 	%fd324, %fd323, %fd324, %p14;
	selp.b64 	%rd335, %rd354, %rd335, %p14;
$L__BB4_128:
	cvt.u64.u32 	%rd219, %r393;
	add.s64 	%rd220, %rd200, %rd219;
	add.s64 	%rd221, %rd220, %rd198;
	add.s64 	%rd336, %rd221, 256;
	abs.f64 	%fd167, %fd324;
	abs.f64 	%fd168, %fd325;
	setp.lt.f64 	%p15, %fd167, %fd168;
	@%p15 bra 	$L__BB4_130;
	setp.lt.f64 	%p16, %fd168, %fd167;
	add.s64 	%rd226, %rd221, 256;
	setp.lt.s64 	%p17, %rd335, %rd226;
	or.pred  	%p18, %p16, %p17;
	selp.f64 	%fd325, %fd324, %fd325, %p18;
	selp.b64 	%rd336, %rd335, %rd226, %p18;
$L__BB4_130:
	add.s64 	%rd337, %rd221, 512;
	abs.f64 	%fd171, %fd325;
	abs.f64 	%fd172, %fd326;
	setp.lt.f64 	%p19, %fd171, %fd172;
	@%p19 bra 	$L__BB4_132;
	setp.lt.f64 	%p20, %fd172, %fd171;
	add.s64 	%rd234, %rd221, 512;
	setp.lt.s64 	%p21, %rd336, %rd234;
	or.pred  	%p22, %p20, %p21;
	selp.f64 	%fd326, %fd325, %fd326, %p22;
	selp.b64 	%rd337, %rd336, %rd234, %p22;
$L__BB4_132:
	add.s64 	%rd338, %rd221, 768;
	abs.f64 	%fd175, %fd326;
	abs.f64 	%fd176, %fd327;
	setp.lt.f64 	%p23, %fd175, %fd176;
	@%p23 bra 	$L__BB4_134;
	setp.lt.f64 	%p24, %fd176, %fd175;
	setp.lt.s64 	%p25, %rd337, %rd338;
	or.pred  	%p26, %p24, %p25;
	selp.f64 	%fd327, %fd326, %fd327, %p26;
	selp.b64 	%rd338, %rd337, %rd338, %p26;
$L__BB4_134:
	add.s64 	%rd354, %rd221, 1024;
	abs.f64 	%fd179, %fd327;
	abs.f64 	%fd180, %fd338;
	setp.lt.f64 	%p27, %fd179, %fd180;
	@%p27 bra 	$L__BB4_136;
	setp.lt.f64 	%p28, %fd180, %fd179;
	setp.lt.s64 	%p29, %rd338, %rd354;
	or.pred  	%p30, %p28, %p29;
	selp.f64 	%fd338, %fd327, %fd338, %p30;
	selp.b64 	%rd354, %rd338, %rd354, %p30;
$L__BB4_136:
	add.s32 	%r394, %r393, 1280;
	add.s32 	%r43, %r393, 2560;
	setp.le.s32 	%p31, %r43, %r36;
	mov.u32 	%r393, %r394;
	mov.f64 	%fd323, %fd338;
	@%p31 bra 	$L__BB4_126;
$L__BB4_137:
	setp.le.s32 	%p32, %r36, %r394;
	@%p32 bra 	$L__BB4_160;
	sub.s32 	%r21, %r36, %r394;
	setp.ge.s32 	%p33, %r17, %r21;
	@%p33 bra 	$L__BB4_160;
	cvta.to.global.u64 	%rd127, %rd197;
	not.b32 	%r44, %r17;
	add.s32 	%r45, %r36, %r44;
	sub.s32 	%r22, %r45, %r394;
	and.b32  	%r46, %r22, 768;
	setp.eq.s32 	%p34, %r46, 768;
	mov.u32 	%r397, %r17;
	@%p34 bra 	$L__BB4_145;
	add.s32 	%r47, %r17, %r394;
	cvt.u64.u32 	%rd242, %r47;
	add.s64 	%rd342, %rd198, %rd242;
	mul.wide.u32 	%rd243, %r47, 8;
	add.s64 	%rd341, %rd127, %rd243;
	shr.u32 	%r48, %r22, 8;
	add.s32 	%r49, %r48, 1;
	and.b32  	%r50, %r49, 3;
	neg.s32 	%r395, %r50;
	mov.u32 	%r397, %r17;
$L__BB4_141:
	.pragma "nounroll";
	mov.u64 	%rd132, %rd354;
	mov.f64 	%fd184, %fd338;
	ld.global.f64 	%fd185, [%rd341];
	abs.f64 	%fd186, %fd184;
	abs.f64 	%fd187, %fd185;
	setp.lt.f64 	%p35, %fd186, %fd187;
	mov.f64 	%fd338, %fd185;
	mov.u64 	%rd354, %rd342;
	@%p35 bra 	$L__BB4_144;
	setp.lt.f64 	%p36, %fd187, %fd186;
	mov.f64 	%fd338, %fd184;
	mov.u64 	%rd354, %rd132;
	@%p36 bra 	$L__BB4_144;
	setp.lt.s64 	%p37, %rd132, %rd342;
	selp.f64 	%fd338, %fd184, %fd185, %p37;
	min.s64 	%rd354, %rd132, %rd342;
$L__BB4_144:
	add.s32 	%r397, %r397, 256;
	add.s64 	%rd342, %rd342, 256;
	add.s64 	%rd341, %rd341, 2048;
	add.s32 	%r395, %r395, 1;
	setp.ne.s32 	%p38, %r395, 0;
	@%p38 bra 	$L__BB4_141;
$L__BB4_145:
	setp.lt.u32 	%p39, %r22, 768;
	@%p39 bra 	$L__BB4_160;
	add.s32 	%r398, %r397, %r394;
	cvt.u64.u32 	%rd244, %r398;
	add.s64 	%rd349, %rd198, %rd244;
	cvt.u64.u32 	%rd245, %r397;
	cvt.u64.u32 	%rd246, %r394;
	add.s64 	%rd247, %rd245, %rd246;
	shl.b64 	%rd248, %rd247, 3;
	add.s64 	%rd249, %rd248, %rd127;
	add.s64 	%rd348, %rd249, 6144;
	mul.wide.u32 	%rd250, %r398, 8;
	add.s64 	%rd347, %rd127, %rd250;
	add.s32 	%r399, %r397, 512;
$L__BB4_147:
	mov.u32 	%r32, %r399;
	ld.global.f64 	%fd193, [%rd347];
	abs.f64 	%fd194, %fd338;
	abs.f64 	%fd195, %fd193;
	setp.lt.f64 	%p40, %fd194, %fd195;
	mov.f64 	%fd335, %fd193;
	mov.u64 	%rd351, %rd349;
	@%p40 bra 	$L__BB4_150;
	setp.lt.f64 	%p41, %fd195, %fd194;
	mov.f64 	%fd335, %fd338;
	mov.u64 	%rd351, %rd354;
	@%p41 bra 	$L__BB4_150;
	setp.lt.s64 	%p42, %rd354, %rd349;
	selp.f64 	%fd335, %fd338, %fd193, %p42;
	min.s64 	%rd351, %rd354, %rd349;
$L__BB4_150:
	add.s32 	%r51, %r398, 256;
	cvt.u64.u32 	%rd251, %r51;
	add.s64 	%rd148, %rd198, %rd251;
	ld.global.f64 	%fd198, [%rd348+-4096];
	abs.f64 	%fd199, %fd335;
	abs.f64 	%fd200, %fd198;
	setp.lt.f64 	%p43, %fd199, %fd200;
	mov.f64 	%fd336, %fd198;
	mov.u64 	%rd352, %rd148;
	@%p43 bra 	$L__BB4_153;
	setp.lt.f64 	%p44, %fd200, %fd199;
	mov.f64 	%fd336, %fd335;
	mov.u64 	%rd352, %rd351;
	@%p44 bra 	$L__BB4_153;
	setp.lt.s64 	%p45, %rd351, %rd148;
	selp.f64 	%fd336, %fd335, %fd198, %p45;
	min.s64 	%rd352, %rd351, %rd148;
$L__BB4_153:
	add.s32 	%r52, %r398, 512;
	cvt.u64.u32 	%rd252, %r52;
	add.s64 	%rd151, %rd198, %rd252;
	ld.global.f64 	%fd203, [%rd348+-2048];
	abs.f64 	%fd204, %fd336;
	abs.f64 	%fd205, %fd203;
	setp.lt.f64 	%p46, %fd204, %fd205;
	mov.f64 	%fd337, %fd203;
	mov.u64 	%rd353, %rd151;
	@%p46 bra 	$L__BB4_156;
	setp.lt.f64 	%p47, %fd205, %fd204;
	mov.f64 	%fd337, %fd336;
	mov.u64 	%rd353, %rd352;
	@%p47 bra 	$L__BB4_156;
	setp.lt.s64 	%p48, %rd352, %rd151;
	selp.f64 	%fd337, %fd336, %fd203, %p48;
	min.s64 	%rd353, %rd352, %rd151;
$L__BB4_156:
	add.s32 	%r53, %r398, 768;
	cvt.u64.u32 	%rd253, %r53;
	add.s64 	%rd154, %rd198, %rd253;
	ld.global.f64 	%fd208, [%rd348];
	abs.f64 	%fd209, %fd337;
	abs.f64 	%fd210, %fd208;
	setp.lt.f64 	%p49, %fd209, %fd210;
	mov.f64 	%fd338, %fd208;
	mov.u64 	%rd354, %rd154;
	@%p49 bra 	$L__BB4_159;
	setp.lt.f64 	%p50, %fd210, %fd209;
	mov.f64 	%fd338, %fd337;
	mov.u64 	%rd354, %rd353;
	@%p50 bra 	$L__BB4_159;
	setp.lt.s64 	%p51, %rd353, %rd154;
	selp.f64 	%fd338, %fd337, %fd208, %p51;
	min.s64 	%rd354, %rd353, %rd154;
$L__BB4_159:
	add.s64 	%rd349, %rd349, 1024;
	add.s64 	%rd348, %rd348, 8192;
	add.s64 	%rd347, %rd347, 8192;
	add.s32 	%r399, %r32, 1024;
	add.s32 	%r54, %r32, 512;
	add.s32 	%r398, %r398, 1024;
	setp.lt.s32 	%p52, %r54, %r21;
	@%p52 bra 	$L__BB4_147;
$L__BB4_160:
	// begin inline asm
	mov.u32 %r55, %laneid;
	// end inline asm
	mov.b64 	%rd254, %fd338;
	mov.b64 	{%r57, %r62}, %rd254;
	mov.b32 	%r73, 1;
	mov.b32 	%r74, 31;
	mov.b32 	%r75, -1;
	// begin inline asm
	shfl.sync.down.b32 %r56, %r57, %r73, %r74, %r75;
	// end inline asm
	// begin inline asm
	shfl.sync.down.b32 %r61, %r62, %r73, %r74, %r75;
	// end inline asm
	mov.b64 	%rd255, {%r56, %r61};
	mov.b64 	%fd214, %rd255;
	mov.b64 	{%r67, %r72}, %rd354;
	// begin inline asm
	shfl.sync.down.b32 %r66, %r67, %r73, %r74, %r75;
	// end inline asm
	// begin inline asm
	shfl.sync.down.b32 %r71, %r72, %r73, %r74, %r75;
	// end inline asm
	mov.b64 	%rd161, {%r66, %r71};
	setp.gt.s32 	%p53, %r55, 30;
	mov.f64 	%fd340, %fd338;
	mov.u64 	%rd356, %rd354;
	@%p53 bra 	$L__BB4_164;
	abs.f64 	%fd215, %fd338;
	abs.f64 	%fd216, %fd214;
	setp.lt.f64 	%p54, %fd215, %fd216;
	mov.f64 	%fd340, %fd214;
	mov.u64 	%rd356, %rd161;
	@%p54 bra 	$L__BB4_164;
	setp.lt.f64 	%p55, %fd216, %fd215;
	mov.f64 	%fd340, %fd338;
	mov.u64 	%rd356, %rd354;
	@%p55 bra 	$L__BB4_164;
	setp.lt.s64 	%p56, %rd354, %rd161;
	selp.f64 	%fd340, %fd338, %fd214, %p56;
	min.s64 	%rd356, %rd354, %rd161;
$L__BB4_164:
	mov.b64 	%rd256, %fd340;
	mov.b64 	{%r77, %r82}, %rd256;
	mov.b32 	%r93, 2;
	mov.b32 	%r94, 31;
	mov.b32 	%r95, -1;
	// begin inline asm
	shfl.sync.down.b32 %r76, %r77, %r93, %r94, %r95;
	// end inline asm
	// begin inline asm
	shfl.sync.down.b32 %r81, %r82, %r93, %r94, %r95;
	// end inline asm
	mov.b64 	%rd257, {%r76, %r81};
	mov.b64 	%fd219, %rd257;
	mov.b64 	{%r87, %r92}, %rd356;
	// begin inline asm
	shfl.sync.down.b32 %r86, %r87, %r93, %r94, %r95;
	// end inline asm
	// begin inline asm
	shfl.sync.down.b32 %r91, %r92, %r93, %r94, %r95;
	// end inline asm
	mov.b64 	%rd164, {%r86, %r91};
	setp.gt.s32 	%p57, %r55, 29;
	mov.f64 	%fd341, %fd340;
	mov.u64 	%rd357, %rd356;
	@%p57 bra 	$L__BB4_168;
	abs.f64 	%fd220, %fd340;
	abs.f64 	%fd221, %fd219;
	setp.lt.f64 	%p58, %fd220, %fd221;
	mov.f64 	%fd341, %fd219;
	mov.u64 	%rd357, %rd164;
	@%p58 bra 	$L__BB4_168;
	setp.lt.f64 	%p59, %fd221, %fd220;
	mov.f64 	%fd341, %fd340;
	mov.u64 	%rd357, %rd356;
	@%p59 bra 	$L__BB4_168;
	setp.lt.s64 	%p60, %rd356, %rd164;
	selp.f64 	%fd341, %fd340, %fd219, %p60;
	min.s64 	%rd357, %rd356, %rd164;
$L__BB4_168:
	mov.b64 	%rd258, %fd341;
	mov.b64 	{%r97, %r102}, %rd258;
	mov.b32 	%r113, 4;
	mov.b32 	%r114, 31;
	mov.b32 	%r115, -1;
	// begin inline asm
	shfl.sync.down.b32 %r96, %r97, %r113, %r114, %r115;
	// end inline asm
	// begin inline asm
	shfl.sync.down.b32 %r101, %r102, %r113, %r114, %r115;
	// end inline asm
	mov.b64 	%rd259, {%r96, %r101};
	mov.b64 	%fd224, %rd259;
	mov.b64 	{%r107, %r112}, %rd357;
	// begin inline asm
	shfl.sync.down.b32 %r106, %r107, %r113, %r114, %r115;
	// end inline asm
	// begin inline asm
	shfl.sync.down.b32 %r111, %r112, %r113, %r114, %r115;
	// end inline asm
	mov.b64 	%rd167, {%r106, %r111};
	setp.gt.s32 	%p61, %r55, 27;
	mov.f64 	%fd342, %fd341;
	mov.u64 	%rd358, %rd357;
	@%p61 bra 	$L__BB4_172;
	abs.f64 	%fd225, %fd341;
	abs.f64 	%fd226, %fd224;
	setp.lt.f64 	%p62, %fd225, %fd226;
	mov.f64 	%fd342, %fd224;
	mov.u64 	%rd358, %rd167;
	@%p62 bra 	$L__BB4_172;
	setp.lt.f64 	%p63, %fd226, %fd225;
	mov.f64 	%fd342, %fd341;
	mov.u64 	%rd358, %rd357;
	@%p63 bra 	$L__BB4_172;
	setp.lt.s64 	%p64, %rd357, %rd167;
	selp.f64 	%fd342, %fd341, %fd224, %p64;
	min.s64 	%rd358, %rd357, %rd167;
$L__BB4_172:
	mov.b64 	%rd260, %fd342;
	mov.b64 	{%r117, %r122}, %rd260;
	mov.b32 	%r133, 8;
	mov.b32 	%r134, 31;
	mov.b32 	%r135, -1;
	// begin inline asm
	shfl.sync.down.b32 %r116, %r117, %r133, %r134, %r135;
	// end inline asm
	// begin inline asm
	shfl.sync.down.b32 %r121, %r122, %r133, %r134, %r135;
	// end inline asm
	mov.b64 	%rd261, {%r116, %r121};
	mov.b64 	%fd229, %rd261;
	mov.b64 	{%r127, %r132}, %rd358;
	// begin inline asm
	shfl.sync.down.b32 %r126, %r127, %r133, %r134, %r135;
	// end inline asm
	// begin inline asm
	shfl.sync.down.b32 %r131, %r132, %r133, %r134, %r135;
	// end inline asm
	mov.b64 	%rd170, {%r126, %r131};
	setp.gt.s32 	%p65, %r55, 23;
	mov.f64 	%fd343, %fd342;
	mov.u64 	%rd359, %rd358;
	@%p65 bra 	$L__BB4_176;
	abs.f64 	%fd230, %fd342;
	abs.f64 	%fd231, %fd229;
	setp.lt.f64 	%p66, %fd230, %fd231;
	mov.f64 	%fd343, %fd229;
	mov.u64 	%rd359, %rd170;
	@%p66 bra 	$L__BB4_176;
	setp.lt.f64 	%p67, %fd231, %fd230;
	mov.f64 	%fd343, %fd342;
	mov.u64 	%rd359, %rd358;
	@%p67 bra 	$L__BB4_176;
	setp.lt.s64 	%p68, %rd358, %rd170;
	selp.f64 	%fd343, %fd342, %fd229, %p68;
	min.s64 	%rd359, %rd358, %rd170;
$L__BB4_176:
	mov.b64 	%rd262, %fd343;
	mov.b64 	{%r137, %r142}, %rd262;
	mov.b32 	%r153, 16;
	mov.b32 	%r154, 31;
	mov.b32 	%r155, -1;
	// begin inline asm
	shfl.sync.down.b32 %r136, %r137, %r153, %r154, %r155;
	// end inline asm
	// begin inline asm
	shfl.sync.down.b32 %r141, %r142, %r153, %r154, %r155;
	// end inline asm
	mov.b64 	%rd263, {%r136, %r141};
	mov.b64 	%fd234, %rd263;
	mov.b64 	{%r147, %r152}, %rd359;
	// begin inline asm
	shfl.sync.down.b32 %r146, %r147, %r153, %r154, %r155;
	// end inline asm
	// begin inline asm
	shfl.sync.down.b32 %r151, %r152, %r153, %r154, %r155;
	// end inline asm
	mov.b64 	%rd173, {%r146, %r151};
	setp.gt.s32 	%p69, %r55, 15;
	mov.f64 	%fd351, %fd343;
	mov.u64 	%rd367, %rd359;
	@%p69 bra 	$L__BB4_180;
	abs.f64 	%fd235, %fd343;
	abs.f64 	%fd236, %fd234;
	setp.lt.f64 	%p70, %fd235, %fd236;
	mov.f64 	%fd351, %fd234;
	mov.u64 	%rd367, %rd173;
	@%p70 bra 	$L__BB4_180;
	setp.lt.f64 	%p71, %fd236, %fd235;
	mov.f64 	%fd351, %fd343;
	mov.u64 	%rd367, %rd359;
	@%p71 bra 	$L__BB4_180;
	setp.lt.s64 	%p72, %rd359, %rd173;
	selp.f64 	%fd351, %fd343, %fd234, %p72;
	min.s64 	%rd367, %rd359, %rd173;
$L__BB4_180:
	setp.ne.s32 	%p73, %r55, 0;
	@%p73 bra 	$L__BB4_182;
	shr.u32 	%r156, %r17, 1;
	and.b32  	%r157, %r156, 496;
	mov.u32 	%r158, _ZN6thrust24THRUST_300001_SM_1000_NS8cuda_cub4core6detail5shmemE;
	add.s32 	%r159, %r158, %r157;
	st.shared.f64 	[%r159+8], %fd351;
	st.shared.u64 	[%r159+16], %rd367;
$L__BB4_182:
	bar.sync 	0;
	setp.ne.s32 	%p74, %r17, 0;
	@%p74 bra 	$L__BB4_204;
	ld.shared.f64 	%fd239, [_ZN6thrust24THRUST_300001_SM_1000_NS8cuda_cub4core6detail5shmemE+24];
	ld.shared.u64 	%rd176, [_ZN6thrust24THRUST_300001_SM_1000_NS8cuda_cub4core6detail5shmemE+32];
	abs.f64 	%fd240, %fd351;
	abs.f64 	%fd241, %fd239;
	setp.lt.f64 	%p75, %fd240, %fd241;
	mov.f64 	%fd345, %fd239;
	mov.u64 	%rd361, %rd176;
	@%p75 bra 	$L__BB4_186;
	setp.lt.f64 	%p76, %fd241, %fd240;
	mov.f64 	%fd345, %fd351;
	mov.u64 	%rd361, %rd367;
	@%p76 bra 	$L__BB4_186;
	setp.lt.s64 	%p77, %rd367, %rd176;
	selp.f64 	%fd345, %fd351, %fd239, %p77;
	min.s64 	%rd361, %rd367, %rd176;
$L__BB4_186:
	ld.shared.f64 	%fd244, [_ZN6thrust24THRUST_300001_SM_1000_NS8cuda_cub4core6detail5shmemE+40];
	ld.shared.u64 	%rd179, [_ZN6thrust24THRUST_300001_SM_1000_NS8cuda_cub4core6detail5shmemE+48];
	abs.f64 	%fd245, %fd345;
	abs.f64 	%fd246, %fd244;
	setp.lt.f64 	%p78, %fd245, %fd246;
	mov.f64 	%fd346, %fd244;
	mov.u64 	%rd362, %rd179;
	@%p78 bra 	$L__BB4_189;
	setp.lt.f64 	%p79, %fd246, %fd245;
	mov.f64 	%fd346, %fd345;
	mov.u64 	%rd362, %rd361;
	@%p79 bra 	$L__BB4_189;
	setp.lt.s64 	%p80, %rd361, %rd179;
	selp.f64 	%fd346, %fd345, %fd244, %p80;
	min.s64 	%rd362, %rd361, %rd179;
$L__BB4_189:
	ld.shared.f64 	%fd249, [_ZN6thrust24THRUST_300001_SM_1000_NS8cuda_cub4core6detail5shmemE+56];
	ld.shared.u64 	%rd182, [_ZN6thrust24THRUST_300001_SM_1000_NS8cuda_cub4core6detail5shmemE+64];
	abs.f64 	%fd250, %fd346;
	abs.f64 	%fd251, %fd249;
	setp.lt.f64 	%p81, %fd250, %fd251;
	mov.f64 	%fd347, %fd249;
	mov.u64 	%rd363, %rd182;
	@%p81 bra 	$L__BB4_192;
	setp.lt.f64 	%p82, %fd251, %fd250;
	mov.f64 	%fd347, %fd346;
	mov.u64 	%rd363, %rd362;
	@%p82 bra 	$L__BB4_192;
	setp.lt.s64 	%p83, %rd362, %rd182;
	selp.f64 	%fd347, %fd346, %fd249, %p83;
	min.s64 	%rd363, %rd362, %rd182;
$L__BB4_192:
	ld.shared.f64 	%fd254, [_ZN6thrust24THRUST_300001_SM_1000_NS8cuda_cub4core6detail5shmemE+72];
	ld.shared.u64 	%rd185, [_ZN6thrust24THRUST_300001_SM_1000_NS8cuda_cub4core6detail5shmemE+80];
	abs.f64 	%fd255, %fd347;
	abs.f64 	%fd256, %fd254;
	setp.lt.f64 	%p84, %fd255, %fd256;
	mov.f64 	%fd348, %fd254;
	mov.u64 	%rd364, %rd185;
	@%p84 bra 	$L__BB4_195;
	setp.lt.f64 	%p85, %fd256, %fd255;
	mov.f64 	%fd348, %fd347;
	mov.u64 	%rd364, %rd363;
	@%p85 bra 	$L__BB4_195;
	setp.lt.s64 	%p86, %rd363, %rd185;
	selp.f64 	%fd348, %fd347, %fd254, %p86;
	min.s64 	%rd364, %rd363, %rd185;
$L__BB4_195:
	ld.shared.f64 	%fd259, [_ZN6thrust24THRUST_300001_SM_1000_NS8cuda_cub4core6detail5shmemE+88];
	ld.shared.u64 	%rd188, [_ZN6thrust24THRUST_300001_SM_1000_NS8cuda_cub4core6detail5shmemE+96];
	abs.f64 	%fd260, %fd348;
	abs.f64 	%fd261, %fd259;
	setp.lt.f64 	%p87, %fd260, %fd261;
	mov.f64 	%fd349, %fd259;
	mov.u64 	%rd365, %rd188;
	@%p87 bra 	$L__BB4_198;
	setp.lt.f64 	%p88, %fd261, %fd260;
	mov.f64 	%fd349, %fd348;
	mov.u64 	%rd365, %rd364;
	@%p88 bra 	$L__BB4_198;
	setp.lt.s64 	%p89, %rd364, %rd188;
	selp.f64 	%fd349, %fd348, %fd259, %p89;
	min.s64 	%rd365, %rd364, %rd188;
$L__BB4_198:
	ld.shared.f64 	%fd264, [_ZN6thrust24THRUST_300001_SM_1000_NS8cuda_cub4core6detail5shmemE+104];
	ld.shared.u64 	%rd191, [_ZN6thrust24THRUST_300001_SM_1000_NS8cuda_cub4core6detail5shmemE+112];
	abs.f64 	%fd265, %fd349;
	abs.f64 	%fd266, %fd264;
	setp.lt.f64 	%p90, %fd265, %fd266;
	mov.f64 	%fd350, %fd264;
	mov.u64 	%rd366, %rd191;
	@%p90 bra 	$L__BB4_201;
	setp.lt.f64 	%p91, %fd266, %fd265;
	mov.f64 	%fd350, %fd349;
	mov.u64 	%rd366, %rd365;
	@%p91 bra 	$L__BB4_201;
	setp.lt.s64 	%p92, %rd365, %rd191;
	selp.f64 	%fd350, %fd349, %fd264, %p92;
	min.s64 	%rd366, %rd365, %rd191;
$L__BB4_201:
	ld.shared.f64 	%fd269, [_ZN6thrust24THRUST_300001_SM_1000_NS8cuda_cub4core6detail5shmemE+120];
	ld.shared.u64 	%rd194, [_ZN6thrust24THRUST_300001_SM_1000_NS8cuda_cub4core6detail5shmemE+128];
	abs.f64 	%fd270, %fd350;
	abs.f64 	%fd271, %fd269;
	setp.lt.f64 	%p93, %fd270, %fd271;
	mov.u64 	%rd367, %rd194;
	mov.f64 	%fd351, %fd269;
	@%p93 bra 	$L__BB4_204;
	setp.lt.f64 	%p94, %fd271, %fd270;
	mov.u64 	%rd367, %rd366;
	mov.f64 	%fd351, %fd350;
	@%p94 bra 	$L__BB4_204;
	setp.lt.s64 	%p95, %rd366, %rd194;
	selp.f64 	%fd351, %fd350, %fd269, %p95;
	min.s64 	%rd367, %rd366, %rd194;
$L__BB4_204:
	mov.u32 	%r387, %tid.x;
	setp.ne.s32 	%p212, %r387, 0;
	@%p212 bra 	$L__BB4_206;
	ld.param.u64 	%rd297, [_ZN6thrust24THRUST_300001_SM_1000_NS8cuda_cub4core6detail13_kernel_agentINS1_8__reduce11ReduceAgentINS0_12zip_iteratorIN4cuda3std3__45tupleIJNS0_10device_ptrIdEENS0_17counting_iteratorIlNS0_11use_defaultESF_SF_EEEEEEEPNSB_IJdlEEESJ_iNS1_9__extrema9arg_max_fIdl11TComparatorEEEEJSI_SK_iSO_EEEvDpT0__param_1];
	cvta.to.global.u64 	%rd296, %rd297;
	st.global.f64 	[%rd296], %fd351;
	st.global.u64 	[%rd296+8], %rd367;
$L__BB4_206:
	ret;

}
	// .globl	_ZN6thrust24THRUST_300001_SM_1000_NS8cuda_cub4core6detail13_kernel_agentINS1_8__reduce11ReduceAgentINS0_12zip_iteratorIN4cuda3std3__45tupleIJNS0_10device_ptrIdEENS0_17counting_iteratorIlNS0_11use_defaultESF_SF_EEEEEEEPNSB_IJdlEEESJ_iNS1_9__extrema9arg_max_fIdl11TComparatorEEEEJSI_SK_iN3cub18CUB_300001_SM_100013GridEvenShareIiEENSR_9GridQueueIjEESO_EEEvDpT0_
.visible .entry _ZN6thrust24THRUST_300001_SM_1000_NS8cuda_cub4core6detail13_kernel_agentINS1_8__reduce11ReduceAgentINS0_12zip_iteratorIN4cuda3std3__45tupleIJNS0_10device_ptrIdEENS0_17counting_iteratorIlNS0_11use_defaultESF_SF_EEEEEEEPNSB_IJdlEEESJ_iNS1_9__extrema9arg_max_fIdl11TComparatorEEEEJSI_SK_iN3cub18CUB_300001_SM_100013GridEvenShareIiEENSR_9GridQueueIjEESO_EEEvDpT0_(
	.param .align 8 .b8 _ZN6thrust24THRUST_300001_SM_1000_NS8cuda_cub4core6detail13_kernel_agentINS1_8__reduce11ReduceAgentINS0_12zip_iteratorIN4cuda3std3__45tupleIJNS0_10device_ptrIdEENS0_17counting_iteratorIlNS0_11use_defaultESF_SF_EEEEEEEPNSB_IJdlEEESJ_iNS1_9__extrema9arg_max_fIdl11TComparatorEEEEJSI_SK_iN3cub18CUB_300001_SM_100013GridEvenShareIiEENSR_9GridQueueIjEESO_EEEvDpT0__param_0[16],
	.param .u64 .ptr .align 1 _ZN6thrust24THRUST_300001_SM_1000_NS8cuda_cub4core6detail13_kernel_agentINS1_8__reduce11ReduceAgentINS0_12zip_iteratorIN4cuda3std3__45tupleIJNS0_10device_ptrIdEENS0_17counting_iteratorIlNS0_11use_defaultESF_SF_EEEEEEEPNSB_IJdlEEESJ_iNS1_9__extrema9arg_max_fIdl11TComparatorEEEEJSI_SK_iN3cub18CUB_300001_SM_100013GridEvenShareIiEENSR_9GridQueueIjEESO_EEEvDpT0__param_1,
	.param .u32 _ZN6thrust24THRUST_300001_SM_1000_NS8cuda_cub4core6detail13_kernel_agentINS1_8__reduce11ReduceAgentINS0_12zip_iteratorIN4cuda3std3__45tupleIJNS0_10device_ptrIdEENS0_17counting_iteratorIlNS0_11use_defaultESF_SF_EEEEEEEPNSB_IJdlEEESJ_iNS1_9__extrema9arg_max_fIdl11TComparatorEEEEJSI_SK_iN3cub18CUB_300001_SM_100013GridEvenShareIiEENSR_9GridQueueIjEESO_EEEvDpT0__param_2,
	.param .align 4 .b8 _ZN6thrust24THRUST_300001_SM_1000_NS8cuda_cub4core6detail13_kernel_agentINS1_8__reduce11ReduceAgentINS0_12zip_iteratorIN4cuda3std3__45tupleIJNS0_10device_ptrIdEENS0_17counting_iteratorIlNS0_11use_defaultESF_SF_EEEEEEEPNSB_IJdlEEESJ_iNS1_9__extrema9arg_max_fIdl11TComparatorEEEEJSI_SK_iN3cub18CUB_300001_SM_100013GridEvenShareIiEENSR_9GridQueueIjEESO_EEEvDpT0__param_3[40],
	.param .align 8 .b8 _ZN6thrust24THRUST_300001_SM_1000_NS8cuda_cub4core6detail13_kernel_agentINS1_8__reduce11ReduceAgentINS0_12zip_iteratorIN4cuda3std3__45tupleIJNS0_10device_ptrIdEENS0_17counting_iteratorIlNS0_11use_defaultESF_SF_EEEEEEEPNSB_IJdlEEESJ_iNS1_9__extrema9arg_max_fIdl11TComparatorEEEEJSI_SK_iN3cub18CUB_300001_SM_100013GridEvenShareIiEENSR_9GridQueueIjEESO_EEEvDpT0__param_4[8],
	.param .align 1 .b8 _ZN6thrust24THRUST_300001_SM_1000_NS8cuda_cub4core6detail13_kernel_agentINS1_8__reduce11ReduceAgentINS0_12zip_iteratorIN4cuda3std3__45tupleIJNS0_10device_ptrIdEENS0_17counting_iteratorIlNS0_11use_defaultESF_SF_EEEEEEEPNSB_IJdlEEESJ_iNS1_9__extrema9arg_max_fIdl11TComparatorEEEEJSI_SK_iN3cub18CUB_300001_SM_100013GridEvenShareIiEENSR_9GridQueueIjEESO_EEEvDpT0__param_5[1]
)
.maxntid 256
{
	.reg .pred 	%p<215>;
	.reg .b32 	%r<437>;
	.reg .b64 	%rd<318>;
	.reg .b64 	%fd<352>;

	ld.param.u64 	%rd3, [_ZN6thrust24THRUST_300001_SM_1000_NS8cuda_cub4core6detail13_kernel_agentINS1_8__reduce11ReduceAgentINS0_12zip_iteratorIN4cuda3std3__45tupleIJNS0_10device_ptrIdEENS0_17counting_iteratorIlNS0_11use_defaultESF_SF_EEEEEEEPNSB_IJdlEEESJ_iNS1_9__extrema9arg_max_fIdl11TComparatorEEEEJSI_SK_iN3cub18CUB_300001_SM_100013GridEvenShareIiEENSR_9GridQueueIjEESO_EEEvDpT0__param_0+8];
	ld.param.u64 	%rd181, [_ZN6thrust24THRUST_300001_SM_1000_NS8cuda_cub4core6detail13_kernel_agentINS1_8__reduce11ReduceAgentINS0_12zip_iteratorIN4cuda3std3__45tupleIJNS0_10device_ptrIdEENS0_17counting_iteratorIlNS0_11use_defaultESF_SF_EEEEEEEPNSB_IJdlEEESJ_iNS1_9__extrema9arg_max_fIdl11TComparatorEEEEJSI_SK_iN3cub18CUB_300001_SM_100013GridEvenShareIiEENSR_9GridQueueIjEESO_EEEvDpT0__param_0];
	ld.param.u64 	%rd182, [_ZN6thrust24THRUST_300001_SM_1000_NS8cuda_cub4core6detail13_kernel_agentINS1_8__reduce11ReduceAgentINS0_12zip_iteratorIN4cuda3std3__45tupleIJNS0_10device_ptrIdEENS0_17counting_iteratorIlNS0_11use_defaultESF_SF_EEEEEEEPNSB_IJdlEEESJ_iNS1_9__extrema9arg_max_fIdl11TComparatorEEEEJSI_SK_iN3cub18CUB_300001_SM_100013GridEvenShareIiEENSR_9GridQueueIjEESO_EEEvDpT0__param_4];
	ld.param.u32 	%r66, [_ZN6thrust24THRUST_300001_SM_1000_NS8cuda_cub4core6detail13_kernel_agentINS1_8__reduce11ReduceAgentINS0_12zip_iteratorIN4cuda3std3__45tupleIJNS0_10device_ptrIdEENS0_17counting_iteratorIlNS0_11use_defaultESF_SF_EEEEEEEPNSB_IJdlEEESJ_iNS1_9__extrema9arg_max_fIdl11TComparatorEEEEJSI_SK_iN3cub18CUB_300001_SM_100013GridEvenShareIiEENSR_9GridQueueIjEESO_EEEvDpT0__param_2];
	cvta.to.global.u64 	%rd1, %rd182;
	cvta.to.global.u64 	%rd2, %rd181;
	mov.u32 	%r1, %ctaid.x;
	mul.lo.s32 	%r2, %r1, 1280;
	mov.u32 	%r67, %nctaid.x;
	mul.lo.s32 	%r3, %r67, 1280;
	add.s32 	%r68, %r2, 1280;
	setp.le.s32 	%p1, %r68, %r66;
	@%p1 bra 	$L__BB5_121;
	sub.s32 	%r4, %r66, %r2;
	mov.u32 	%r5, %tid.x;
	setp.ge.s32 	%p98, %r5, %r4;
	mov.f64 	%fd298, 0d0000000000000000;
	mov.b64 	%rd264, 0;
	mov.u32 	%r420, %r5;
	@%p98 bra 	$L__BB5_3;
	add.s32 	%r190, %r2, %r5;
	cvt.s64.s32 	%rd219, %r190;
	mul.wide.s32 	%rd220, %r190, 8;
	add.s64 	%rd221, %rd2, %rd220;
	add.s64 	%rd264, %rd3, %rd219;
	ld.global.f64 	%fd298, [%rd221];
	add.s32 	%r420, %r5, 256;
$L__BB5_3:
	setp.ge.s32 	%p99, %r420, %r4;
	@%p99 bra 	$L__BB5_25;
	not.b32 	%r191, %r420;
	add.s32 	%r192, %r66, %r191;
	sub.s32 	%r8, %r192, %r2;
	and.b32  	%r193, %r8, 768;
	setp.eq.s32 	%p100, %r193, 768;
	@%p100 bra 	$L__BB5_10;
	add.s32 	%r418, %r420, %r2;
	shr.u32 	%r194, %r8, 8;
	add.s32 	%r195, %r194, 1;
	and.b32  	%r196, %r195, 3;
	neg.s32 	%r417, %r196;
$L__BB5_6:
	.pragma "nounroll";
	mov.u64 	%rd6, %rd264;
	mov.f64 	%fd3, %fd298;
	cvt.s64.s32 	%rd223, %r418;
	add.s64 	%rd7, %rd3, %rd223;
	mul.wide.s32 	%rd224, %r418, 8;
	add.s64 	%rd225, %rd2, %rd224;
	ld.global.f64 	%fd4, [%rd225];
	abs.f64 	%fd5, %fd3;
	abs.f64 	%fd6, %fd4;
	setp.lt.f64 	%p101, %fd5, %fd6;
	mov.u64 	%rd264, %rd7;
	mov.f64 	%fd298, %fd4;
	@%p101 bra 	$L__BB5_9;
	setp.lt.f64 	%p102, %fd6, %fd5;
	mov.u64 	%rd264, %rd6;
	mov.f64 	%fd298, %fd3;
	@%p102 bra 	$L__BB5_9;
	setp.lt.s64 	%p103, %rd6, %rd7;
	min.s64 	%rd264, %rd6, %rd7;
	selp.f64 	%fd298, %fd3, %fd4, %p103;
$L__BB5_9:
	add.s32 	%r420, %r420, 256;
	add.s32 	%r418, %r418, 256;
	add.s32 	%r417, %r417, 1;
	setp.ne.s32 	%p104, %r417, 0;
	@%p104 bra 	$L__BB5_6;
$L__BB5_10:
	setp.lt.u32 	%p105, %r8, 768;
	@%p105 bra 	$L__BB5_25;
	add.s32 	%r421, %r420, %r2;
	add.s32 	%r424, %r421, 256;
	add.s32 	%r423, %r421, 512;
	add.s32 	%r422, %r421, 768;
	add.s64 	%rd12, %rd2, 4096;
$L__BB5_12:
	cvt.s64.s32 	%rd226, %r424;
	add.s64 	%rd14, %rd3, %rd226;
	cvt.s64.s32 	%rd227, %r423;
	add.s64 	%rd15, %rd3, %rd227;
	cvt.s64.s32 	%rd228, %r422;
	add.s64 	%rd16, %rd3, %rd228;
	cvt.s64.s32 	%rd229, %r421;
	mul.wide.s32 	%rd230, %r421, 8;
	add.s64 	%rd17, %rd12, %rd230;
	add.s64 	%rd18, %rd3, %rd229;
	ld.global.f64 	%fd12, [%rd17+-4096];
	abs.f64 	%fd13, %fd298;
	abs.f64 	%fd14, %fd12;
	setp.lt.f64 	%p106, %fd13, %fd14;
	mov.u64 	%rd261, %rd18;
	mov.f64 	%fd295, %fd12;
	@%p106 bra 	$L__BB5_15;
	setp.lt.f64 	%p107, %fd14, %fd13;
	mov.u64 	%rd261, %rd264;
	mov.f64 	%fd295, %fd298;
	@%p107 bra 	$L__BB5_15;
	setp.lt.s64 	%p108, %rd264, %rd18;
	min.s64 	%rd261, %rd264, %rd18;
	selp.f64 	%fd295, %fd298, %fd12, %p108;
$L__BB5_15:
	ld.global.f64 	%fd17, [%rd17+-2048];
	abs.f64 	%fd18, %fd295;
	abs.f64 	%fd19, %fd17;
	setp.lt.f64 	%p109, %fd18, %fd19;
	mov.u64 	%rd262, %rd14;
	mov.f64 	%fd296, %fd17;
	@%p109 bra 	$L__BB5_18;
	setp.lt.f64 	%p110, %fd19, %fd18;
	mov.u64 	%rd262, %rd261;
	mov.f64 	%fd296, %fd295;
	@%p110 bra 	$L__BB5_18;
	setp.lt.s64 	%p111, %rd261, %rd14;
	min.s64 	%rd262, %rd261, %rd14;
	selp.f64 	%fd296, %fd295, %fd17, %p111;
$L__BB5_18:
	ld.global.f64 	%fd22, [%rd17];
	abs.f64 	%fd23, %fd296;
	abs.f64 	%fd24, %fd22;
	setp.lt.f64 	%p112, %fd23, %fd24;
	mov.u64 	%rd263, %rd15;
	mov.f64 	%fd297, %fd22;
	@%p112 bra 	$L__BB5_21;
	setp.lt.f64 	%p113, %fd24, %fd23;
	mov.u64 	%rd263, %rd262;
	mov.f64 	%fd297, %fd296;
	@%p113 bra 	$L__BB5_21;
	setp.lt.s64 	%p114, %rd262, %rd15;
	min.s64 	%rd263, %rd262, %rd15;
	selp.f64 	%fd297, %fd296, %fd22, %p114;
$L__BB5_21:
	ld.global.f64 	%fd27, [%rd17+2048];
	abs.f64 	%fd28, %fd297;
	abs.f64 	%fd29, %fd27;
	setp.lt.f64 	%p115, %fd28, %fd29;
	mov.u64 	%rd264, %rd16;
	mov.f64 	%fd298, %fd27;
	@%p115 bra 	$L__BB5_24;
	setp.lt.f64 	%p116, %fd29, %fd28;
	mov.u64 	%rd264, %rd263;
	mov.f64 	%fd298, %fd297;
	@%p116 bra 	$L__BB5_24;
	setp.lt.s64 	%p117, %rd263, %rd16;
	min.s64 	%rd264, %rd263, %rd16;
	selp.f64 	%fd298, %fd297, %fd27, %p117;
$L__BB5_24:
	add.s32 	%r420, %r420, 1024;
	add.s32 	%r424, %r424, 1024;
	add.s32 	%r423, %r423, 1024;
	add.s32 	%r422, %r422, 1024;
	add.s32 	%r421, %r421, 1024;
	setp.lt.s32 	%p118, %r420, %r4;
	@%p118 bra 	$L__BB5_12;
$L__BB5_25:
	setp.lt.s32 	%p119, %r4, 256;
	@%p119 bra 	$L__BB5_70;
	// begin inline asm
	mov.u32 %r310, %laneid;
	// end inline asm
	mov.b64 	%rd241, %fd298;
	mov.b64 	{%r312, %r317}, %rd241;
	mov.b32 	%r328, 1;
	mov.b32 	%r329, 31;
	mov.b32 	%r330, -1;
	// begin inline asm
	shfl.sync.down.b32 %r311, %r312, %r328, %r329, %r330;
	// end inline asm
	// begin inline asm
	shfl.sync.down.b32 %r316, %r317, %r328, %r329, %r330;
	// end inline asm
	mov.b64 	%rd242, {%r311, %r316};
	mov.b64 	%fd33, %rd242;
	mov.b64 	{%r322, %r327}, %rd264;
	// begin inline asm
	shfl.sync.down.b32 %r321, %r322, %r328, %r329, %r330;
	// end inline asm
	// begin inline asm
	shfl.sync.down.b32 %r326, %r327, %r328, %r329, %r330;
	// end inline asm
	mov.b64 	%rd28, {%r321, %r326};
	setp.gt.s32 	%p171, %r310, 30;
	mov.u64 	%rd266, %rd264;
	mov.f64 	%fd300, %fd298;
	@%p171 bra 	$L__BB5_30;
	abs.f64 	%fd34, %fd298;
	abs.f64 	%fd35, %fd33;
	setp.lt.f64 	%p172, %fd34, %fd35;
	mov.u64 	%rd266, %rd28;
	mov.f64 	%fd300, %fd33;
	@%p172 bra 	$L__BB5_30;
	setp.lt.f64 	%p173, %fd35, %fd34;
	mov.u64 	%rd266, %rd264;
	mov.f64 	%fd300, %fd298;
	@%p173 bra 	$L__BB5_30;
	setp.lt.s64 	%p174, %rd264, %rd28;
	min.s64 	%rd266, %rd264, %rd28;
	selp.f64 	%fd300, %fd298, %fd33, %p174;
$L__BB5_30:
	mov.b64 	%rd243, %fd300;
	mov.b64 	{%r332, %r337}, %rd243;
	mov.b32 	%r348, 2;
	mov.b32 	%r349, 31;
	mov.b32 	%r350, -1;
	// begin inline asm
	shfl.sync.down.b32 %r331, %r332, %r348, %r349, %r350;
	// end inline asm
	// begin inline asm
	shfl.sync.down.b32 %r336, %r337, %r348, %r349, %r350;
	// end inline asm
	mov.b64 	%rd244, {%r331, %r336};
	mov.b64 	%fd38, %rd244;
	mov.b64 	{%r342, %r347}, %rd266;
	// begin inline asm
	shfl.sync.down.b32 %r341, %r342, %r348, %r349, %r350;
	// end inline asm
	// begin inline asm
	shfl.sync.down.b32 %r346, %r347, %r348, %r349, %r350;
	// end inline asm
	mov.b64 	%rd31, {%r341, %r346};
	setp.gt.s32 	%p175, %r310, 29;
	mov.u64 	%rd267, %rd266;
	mov.f64 	%fd301, %fd300;
	@%p175 bra 	$L__BB5_34;
	abs.f64 	%fd39, %fd300;
	abs.f64 	%fd40, %fd38;
	setp.lt.f64 	%p176, %fd39, %fd40;
	mov.u64 	%rd267, %rd31;
	mov.f64 	%fd301, %fd38;
	@%p176 bra 	$L__BB5_34;
	setp.lt.f64 	%p177, %fd40, %fd39;
	mov.u64 	%rd267, %rd266;
	mov.f64 	%fd301, %fd300;
	@%p177 bra 	$L__BB5_34;
	setp.lt.s64 	%p178, %rd266, %rd31;
	min.s64 	%rd267, %rd266, %rd31;
	selp.f64 	%fd301, %fd300, %fd38, %p178;
$L__BB5_34:
	mov.b64 	%rd245, %fd301;
	mov.b64 	{%r352, %r357}, %rd245;
	mov.b32 	%r368, 4;
	mov.b32 	%r369, 31;
	mov.b32 	%r370, -1;
	// begin inline asm
	shfl.sync.down.b32 %r351, %r352, %r368, %r369, %r370;
	// end inline asm
	// begin inline asm
	shfl.sync.down.b32 %r356, %r357, %r368, %r369, %r370;
	// end inline asm
	mov.b64 	%rd246, {%r351, %r356};
	mov.b64 	%fd43, %rd246;
	mov.b64 	{%r362, %r367}, %rd267;
	// begin inline asm
	shfl.sync.down.b32 %r361, %r362, %r368, %r369, %r370;
	// end inline asm
	// begin inline asm
	shfl.sync.down.b32 %r366, %r367, %r368, %r369, %r370;
	// end inline asm
	mov.b64 	%rd34, {%r361, %r366};
	setp.gt.s32 	%p179, %r310, 27;
	mov.u64 	%rd268, %rd267;
	mov.f64 	%fd302, %fd301;
	@%p179 bra 	$L__BB5_38;
	abs.f64 	%fd44, %fd301;
	abs.f64 	%fd45, %fd43;
	setp.lt.f64 	%p180, %fd44, %fd45;
	mov.u64 	%rd268, %rd34;
	mov.f64 	%fd302, %fd43;
	@%p180 bra 	$L__BB5_38;
	setp.lt.f64 	%p181, %fd45, %fd44;
	mov.u64 	%rd268, %rd267;
	mov.f64 	%fd302, %fd301;
	@%p181 bra 	$L__BB5_38;
	setp.lt.s64 	%p182, %rd267, %rd34;
	min.s64 	%rd268, %rd267, %rd34;
	selp.f64 	%fd302, %fd301, %fd43, %p182;
$L__BB5_38:
	mov.b64 	%rd247, %fd302;
	mov.b64 	{%r372, %r377}, %rd247;
	mov.b32 	%r388, 8;
	mov.b32 	%r389, 31;
	mov.b32 	%r390, -1;
	// begin inline asm
	shfl.sync.down.b32 %r371, %r372, %r388, %r389, %r390;
	// end inline asm
	// begin inline asm
	shfl.sync.down.b32 %r376, %r377, %r388, %r389, %r390;
	// end inline asm
	mov.b64 	%rd248, {%r371, %r376};
	mov.b64 	%fd48, %rd248;
	mov.b64 	{%r382, %r387}, %rd268;
	// begin inline asm
	shfl.sync.down.b32 %r381, %r382, %r388, %r389, %r390;
	// end inline asm
	// begin inline asm
	shfl.sync.down.b32 %r386, %r387, %r388, %r389, %r390;
	// end inline asm
	mov.b64 	%rd37, {%r381, %r386};
	setp.gt.s32 	%p183, %r310, 23;
	mov.u64 	%rd269, %rd268;
	mov.f64 	%fd303, %fd302;
	@%p183 bra 	$L__BB5_42;
	abs.f64 	%fd49, %fd302;
	abs.f64 	%fd50, %fd48;
	setp.lt.f64 	%p184, %fd49, %fd50;
	mov.u64 	%rd269, %rd37;
	mov.f64 	%fd303, %fd48;
	@%p184 bra 	$L__BB5_42;
	setp.lt.f64 	%p185, %fd50, %fd49;
	mov.u64 	%rd269, %rd268;
	mov.f64 	%fd303, %fd302;
	@%p185 bra 	$L__BB5_42;
	setp.lt.s64 	%p186, %rd268, %rd37;
	min.s64 	%rd269, %rd268, %rd37;
	selp.f64 	%fd303, %fd302, %fd48, %p186;
$L__BB5_42:
	mov.b64 	%rd249, %fd303;
	mov.b64 	{%r392, %r397}, %rd249;
	mov.b32 	%r408, 16;
	mov.b32 	%r409, 31;
	mov.b32 	%r410, -1;
	// begin inline asm
	shfl.sync.down.b32 %r391, %r392, %r408, %r409, %r410;
	// end inline asm
	// begin inline asm
	shfl.sync.down.b32 %r396, %r397, %r408, %r409, %r410;
	// end inline asm
	mov.b64 	%rd250, {%r391, %r396};
	mov.b64 	%fd53, %rd250;
	mov.b64 	{%r402, %r407}, %rd269;
	// begin inline asm
	shfl.sync.down.b32 %r401, %r402, %r408, %r409, %r410;
	// end inline asm
	// begin inline asm
	shfl.sync.down.b32 %r406, %r407, %r408, %r409, %r410;
	// end inline asm
	mov.b64 	%rd40, {%r401, %r406};
	setp.gt.s32 	%p187, %r310, 15;
	mov.u64 	%rd317, %rd269;
	mov.f64 	%fd351, %fd303;
	@%p187 bra 	$L__BB5_46;
	abs.f64 	%fd54, %fd303;
	abs.f64 	%fd55, %fd53;
	setp.lt.f64 	%p188, %fd54, %fd55;
	mov.u64 	%rd317, %rd40;
	mov.f64 	%fd351, %fd53;
	@%p188 bra 	$L__BB5_46;
	setp.lt.f64 	%p189, %fd55, %fd54;
	mov.u64 	%rd317, %rd269;
	mov.f64 	%fd351, %fd303;
	@%p189 bra 	$L__BB5_46;
	setp.lt.s64 	%p190, %rd269, %rd40;
	min.s64 	%rd317, %rd269, %rd40;
	selp.f64 	%fd351, %fd303, %fd53, %p190;
$L__BB5_46:
	setp.ne.s32 	%p191, %r310, 0;
	@%p191 bra 	$L__BB5_48;
	shr.u32 	%r411, %r5, 1;
	and.b32  	%r412, %r411, 496;
	mov.u32 	%r413, _ZN6thrust24THRUST_300001_SM_1000_NS8cuda_cub4core6detail5shmemE;
	add.s32 	%r414, %r413, %r412;
	st.shared.f64 	[%r414+8], %fd351;
	st.shared.u64 	[%r414+16], %rd317;
$L__BB5_48:
	bar.sync 	0;
	setp.ne.s32 	%p192, %r5, 0;
	@%p192 bra 	$L__BB5_208;
	ld.shared.f64 	%fd58, [_ZN6thrust24THRUST_300001_SM_1000_NS8cuda_cub4core6detail5shmemE+24];
	ld.shared.u64 	%rd43, [_ZN6thrust24THRUST_300001_SM_1000_NS8cuda_cub4core6detail5shmemE+32];
	abs.f64 	%fd59, %fd351;
	abs.f64 	%fd60, %fd58;
	setp.lt.f64 	%p193, %fd59, %fd60;
	mov.u64 	%rd271, %rd43;
	mov.f64 	%fd305, %fd58;
	@%p193 bra 	$L__BB5_52;
	setp.lt.f64 	%p194, %fd60, %fd59;
	mov.u64 	%rd271, %rd317;
	mov.f64 	%fd305, %fd351;
	@%p194 bra 	$L__BB5_52;
	setp.lt.s64 	%p195, %rd317, %rd43;
	min.s64 	%rd271, %rd317, %rd43;
	selp.f64 	%fd305, %fd351, %fd58, %p195;
$L__BB5_52:
	ld.shared.f64 	%fd63, [_ZN6thrust24THRUST_300001_SM_1000_NS8cuda_cub4core6detail5shmemE+40];
	ld.shared.u64 	%rd46, [_ZN6thrust24THRUST_300001_SM_1000_NS8cuda_cub4core6detail5shmemE+48];
	abs.f64 	%fd64, %fd305;
	abs.f64 	%fd65, %fd63;
	setp.lt.f64 	%p196, %fd64, %fd65;
	mov.u64 	%rd272, %rd46;
	mov.f64 	%fd306, %fd63;
	@%p196 bra 	$L__BB5_55;
	setp.lt.f64 	%p197, %fd65, %fd64;
	mov.u64 	%rd272, %rd271;
	mov.f64 	%fd306, %fd305;
	@%p197 bra 	$L__BB5_55;
	setp.lt.s64 	%p198, %rd271, %rd46;
	min.s64 	%rd272, %rd271, %rd46;
	selp.f64 	%fd306, %fd305, %fd63, %p198;
$L__BB5_55:
	ld.shared.f64 	%fd68, [_ZN6thrust24THRUST_300001_SM_1000_NS8cuda_cub4core6detail5shmemE+56];
	ld.shared.u64 	%rd49, [_ZN6thrust24THRUST_300001_SM_1000_NS8cuda_cub4core6detail5shmemE+64];
	abs.f64 	%fd69, %fd306;
	abs.f64 	%fd70, %fd68;
	setp.lt.f64 	%p199, %fd69, %fd70;
	mov.u64 	%rd273, %rd49;
	mov.f64 	%fd307, %fd68;
	@%p199 bra 	$L__BB5_58;
	setp.lt.f64 	%p200, %fd70, %fd69;
	mov.u64 	%rd273, %rd272;
	mov.f64 	%fd307, %fd306;
	@%p200 bra 	$L__BB5_58;
	setp.lt.s64 	%p201, %rd272, %rd49;
	min.s64 	%rd273, %rd272, %rd49;
	selp.f64 	%fd307, %fd306, %fd68, %p201;
$L__BB5_58:
	ld.shared.f64 	%fd73, [_ZN6thrust24THRUST_300001_SM_1000_NS8cuda_cub4core6detail5shmemE+72];
	ld.shared.u64 	%rd52, [_ZN6thrust24THRUST_300001_SM_1000_NS8cuda_cub4core6detail5shmemE+80];
	abs.f64 	%fd74, %fd307;
	abs.f64 	%fd75, %fd73;
	setp.lt.f64 	%p202, %fd74, %fd75;
	mov.u64 	%rd274, %rd52;
	mov.f64 	%fd308, %fd73;
	@%p202 bra 	$L__BB5_61;
	setp.lt.f64 	%p203, %fd75, %fd74;
	mov.u64 	%rd274, %rd273;
	mov.f64 	%fd308, %fd307;
	@%p203 bra 	$L__BB5_61;
	setp.lt.s64 	%p204, %rd273, %rd52;
	min.s64 	%rd274, %rd273, %rd52;
	selp.f64 	%fd308, %fd307, %fd73, %p204;
$L__BB5_61:
	ld.shared.f64 	%fd78, [_ZN6thrust24THRUST_300001_SM_1000_NS8cuda_cub4core6detail5shmemE+88];
	ld.shared.u64 	%rd55, [_ZN6thrust24THRUST_300001_SM_1000_NS8cuda_cub4core6detail5shmemE+96];
	abs.f64 	%fd79, %fd308;
	abs.f64 	%fd80, %fd78;
	setp.lt.f64 	%p205, %fd79, %fd80;
	mov.u64 	%rd275, %rd55;
	mov.f64 	%fd309, %fd78;
	@%p205 bra 	$L__BB5_64;
	setp.lt.f64 	%p206, %fd80, %fd79;
	mov.u64 	%rd275, %rd274;
	mov.f64 	%fd309, %fd308;
	@%p206 bra 	$L__BB5_64;
	setp.lt.s64 	%p207, %rd274, %rd55;
	min.s64 	%rd275, %rd274, %rd55;
	selp.f64 	%fd309, %fd308, %fd78, %p207;
$L__BB5_64:
	ld.shared.f64 	%fd83, [_ZN6thrust24THRUST_300001_SM_1000_NS8cuda_cub4core6detail5shmemE+104];
	ld.shared.u64 	%rd58, [_ZN6thrust24THRUST_300001_SM_1000_NS8cuda_cub4core6detail5shmemE+112];
	abs.f64 	%fd84, %fd309;
	abs.f64 	%fd85, %fd83;
	setp.lt.f64 	%p208, %fd84, %fd85;
	mov.u64 	%rd276, %rd58;
	mov.f64 	%fd310, %fd83;
	@%p208 bra 	$L__BB5_67;
	setp.lt.f64 	%p209, %fd85, %fd84;
	mov.u64 	%rd276, %rd275;
	mov.f64 	%fd310, %fd309;
	@%p209 bra 	$L__BB5_67;
	setp.lt.s64 	%p210, %rd275, %rd58;
	min.s64 	%rd276, %rd275, %rd58;
	selp.f64 	%fd310, %fd309, %fd83, %p210;
$L__BB5_67:
	ld.shared.f64 	%fd88, [_ZN6thrust24THRUST_300001_SM_1000_NS8cuda_cub4core6detail5shmemE+120];
	ld.shared.u64 	%rd61, [_ZN6thrust24THRUST_300001_SM_1000_NS8cuda_cub4core6detail5shmemE+128];
	abs.f64 	%fd89, %fd310;
	abs.f64 	%fd90, %fd88;
	setp.lt.f64 	%p211, %fd89, %fd90;
	mov.u64 	%rd317, %rd61;
	mov.f64 	%fd351, %fd88;
	@%p211 bra 	$L__BB5_208;
	setp.lt.f64 	%p212, %fd90, %fd89;
	mov.u64 	%rd317, %rd276;
	mov.f64 	%fd351, %fd310;
	@%p212 bra 	$L__BB5_208;
	setp.lt.s64 	%p213, %rd276, %rd61;
	min.s64 	%rd317, %rd276, %rd61;
	selp.f64 	%fd351, %fd310, %fd88, %p213;
	bra.uni 	$L__BB5_208;
$L__BB5_70:
	// begin inline asm
	mov.u32 %r197, %laneid;
	// end inline asm
	and.b32  	%r218, %r5, 992;
	add.s32 	%r219, %r218, 32;
	setp.gt.s32 	%p120, %r219, %r4;
	not.b32 	%r220, %r218;
	add.s32 	%r221, %r4, %r220;
	selp.b32 	%r216, %r221, 31, %p120;
	mov.b64 	%rd231, %fd298;
	mov.b64 	{%r199, %r204}, %rd231;
	mov.b32 	%r215, 1;
	mov.b32 	%r217, -1;
	// begin inline asm
	shfl.sync.down.b32 %r198, %r199, %r215, %r216, %r217;
	// end inline asm
	// begin inline asm
	shfl.sync.down.b32 %r203, %r204, %r215, %r216, %r217;
	// end inline asm
	mov.b64 	%rd232, {%r198, %r203};
	mov.b64 	%fd92, %rd232;
	mov.b64 	{%r209, %r214}, %rd264;
	// begin inline asm
	shfl.sync.down.b32 %r208, %r209, %r215, %r216, %r217;
	// end inline asm
	// begin inline asm
	shfl.sync.down.b32 %r213, %r214, %r215, %r216, %r217;
	// end inline asm
	mov.b64 	%rd63, {%r208, %r213};
	setp.ge.s32 	%p121, %r197, %r216;
	mov.u64 	%rd277, %rd264;
	mov.f64 	%fd311, %fd298;
	@%p121 bra 	$L__BB5_74;
	abs.f64 	%fd93, %fd298;
	abs.f64 	%fd94, %fd92;
	setp.lt.f64 	%p122, %fd93, %fd94;
	mov.u64 	%rd277, %rd63;
	mov.f64 	%fd311, %fd92;
	@%p122 bra 	$L__BB5_74;
	setp.lt.f64 	%p123, %fd94, %fd93;
	mov.u64 	%rd277, %rd264;
	mov.f64 	%fd311, %fd298;
	@%p123 bra 	$L__BB5_74;
	setp.lt.s64 	%p124, %rd264, %rd63;
	min.s64 	%rd277, %rd264, %rd63;
	selp.f64 	%fd311, %fd298, %fd92, %p124;
$L__BB5_74:
	mov.b64 	%rd233, %fd311;
	mov.b64 	{%r223, %r228}, %rd233;
	mov.b32 	%r239, 2;
	mov.b32 	%r241, -1;
	// begin inline asm
	shfl.sync.down.b32 %r222, %r223, %r239, %r216, %r241;
	// end inline asm
	// begin inline asm
	shfl.sync.down.b32 %r227, %r228, %r239, %r216, %r241;
	// end inline asm
	mov.b64 	%rd234, {%r222, %r227};
	mov.b64 	%fd97, %rd234;
	mov.b64 	{%r233, %r238}, %rd277;
	// begin inline asm
	shfl.sync.down.b32 %r232, %r233, %r239, %r216, %r241;
	// end inline asm
	// begin inline asm
	shfl.sync.down.b32 %r237, %r238, %r239, %r216, %r241;
	// end inline asm
	mov.b64 	%rd66, {%r232, %r237};
	add.s32 	%r242, %r197, 2;
	setp.gt.s32 	%p125, %r242, %r216;
	mov.u64 	%rd278, %rd277;
	mov.f64 	%fd312, %fd311;
	@%p125 bra 	$L__BB5_78;
	abs.f64 	%fd98, %fd311;
	abs.f64 	%fd99, %fd97;
	setp.lt.f64 	%p126, %fd98, %fd99;
	mov.u64 	%rd278, %rd66;
	mov.f64 	%fd312, %fd97;
	@%p126 bra 	$L__BB5_78;
	setp.lt.f64 	%p127, %fd99, %fd98;
	mov.u64 	%rd278, %rd277;
	mov.f64 	%fd312, %fd311;
	@%p127 bra 	$L__BB5_78;
	setp.lt.s64 	%p128, %rd277, %rd66;
	min.s64 	%rd278, %rd277, %rd66;
	selp.f64 	%fd312, %fd311, %fd97, %p128;
$L__BB5_78:
	mov.b64 	%rd235, %fd312;
	mov.b64 	{%r244, %r249}, %rd235;
	mov.b32 	%r260, 4;
	mov.b32 	%r262, -1;
	// begin inline asm
	shfl.sync.down.b32 %r243, %r244, %r260, %r216, %r262;
	// end inline asm
	// begin inline asm
	shfl.sync.down.b32 %r248, %r249, %r260, %r216, %r262;
	// end inline asm
	mov.b64 	%rd236, {%r243, %r248};
	mov.b64 	%fd102, %rd236;
	mov.b64 	{%r254, %r259}, %rd278;
	// begin inline asm
	shfl.sync.down.b32 %r253, %r254, %r260, %r216, %r262;
	// end inline asm
	// begin inline asm
	shfl.sync.down.b32 %r258, %r259, %r260, %r216, %r262;
	// end inline asm
	mov.b64 	%rd69, {%r253, %r258};
	add.s32 	%r263, %r197, 4;
	setp.gt.s32 	%p129, %r263, %r216;
	mov.u64 	%rd279, %rd278;
	mov.f64 	%fd313, %fd312;
	@%p129 bra 	$L__BB5_82;
	abs.f64 	%fd103, %fd312;
	abs.f64 	%fd104, %fd102;
	setp.lt.f64 	%p130, %fd103, %fd104;
	mov.u64 	%rd279, %rd69;
	mov.f64 	%fd313, %fd102;
	@%p130 bra 	$L__BB5_82;
	setp.lt.f64 	%p131, %fd104, %fd103;
	mov.u64 	%rd279, %rd278;
	mov.f64 	%fd313, %fd312;
	@%p131 bra 	$L__BB5_82;
	setp.lt.s64 	%p132, %rd278, %rd69;
	min.s64 	%rd279, %rd278, %rd69;
	selp.f64 	%fd313, %fd312, %fd102, %p132;
$L__BB5_82:
	mov.b64 	%rd237, %fd313;
	mov.b64 	{%r265, %r270}, %rd237;
	mov.b32 	%r281, 8;
	mov.b32 	%r283, -1;
	// begin inline asm
	shfl.sync.down.b32 %r264, %r265, %r281, %r216, %r283;
	// end inline asm
	// begin inline asm
	shfl.sync.down.b32 %r269, %r270, %r281, %r216, %r283;
	// end inline asm
	mov.b64 	%rd238, {%r264, %r269};
	mov.b64 	%fd107, %rd238;
	mov.b64 	{%r275, %r280}, %rd279;
	// begin inline asm
	shfl.sync.down.b32 %r274, %r275, %r281, %r216, %r283;
	// end inline asm
	// begin inline asm
	shfl.sync.down.b32 %r279, %r280, %r281, %r216, %r283;
	// end inline asm
	mov.b64 	%rd72, {%r274, %r279};
	add.s32 	%r284, %r197, 8;
	setp.gt.s32 	%p133, %r284, %r216;
	mov.u64 	%rd280, %rd279;
	mov.f64 	%fd314, %fd313;
	@%p133 bra 	$L__BB5_86;
	abs.f64 	%fd108, %fd313;
	abs.f64 	%fd109, %fd107;
	setp.lt.f64 	%p134, %fd108, %fd109;
	mov.u64 	%rd280, %rd72;
	mov.f64 	%fd314, %fd107;
	@%p134 bra 	$L__BB5_86;
	setp.lt.f64 	%p135, %fd109, %fd108;
	mov.u64 	%rd280, %rd279;
	mov.f64 	%fd314, %fd313;
	@%p135 bra 	$L__BB5_86;
	setp.lt.s64 	%p136, %rd279, %rd72;
	min.s64 	%rd280, %rd279, %rd72;
	selp.f64 	%fd314, %fd313, %fd107, %p136;
$L__BB5_86:
	mov.b64 	%rd239, %fd314;
	mov.b64 	{%r286, %r291}, %rd239;
	mov.b32 	%r302, 16;
	mov.b32 	%r304, -1;
	// begin inline asm
	shfl.sync.down.b32 %r285, %r286, %r302, %r216, %r304;
	// end inline asm
	// begin inline asm
	shfl.sync.down.b32 %r290, %r291, %r302, %r216, %r304;
	// end inline asm
	mov.b64 	%rd240, {%r285, %r290};
	mov.b64 	%fd112, %rd240;
	mov.b64 	{%r296, %r301}, %rd280;
	// begin inline asm
	shfl.sync.down.b32 %r295, %r296, %r302, %r216, %r304;
	// end inline asm
	// begin inline asm
	shfl.sync.down.b32 %r300, %r301, %r302, %r216, %r304;
	// end inline asm
	mov.b64 	%rd75, {%r295, %r300};
	add.s32 	%r305, %r197, 16;
	setp.gt.s32 	%p137, %r305, %r216;
	mov.u64 	%rd317, %rd280;
	mov.f64 	%fd351, %fd314;
	@%p137 bra 	$L__BB5_90;
	abs.f64 	%fd113, %fd314;
	abs.f64 	%fd114, %fd112;
	setp.lt.f64 	%p138, %fd113, %fd114;
	mov.u64 	%rd317, %rd75;
	mov.f64 	%fd351, %fd112;
	@%p138 bra 	$L__BB5_90;
	setp.lt.f64 	%p139, %fd114, %fd113;
	mov.u64 	%rd317, %rd280;
	mov.f64 	%fd351, %fd314;
	@%p139 bra 	$L__BB5_90;
	setp.lt.s64 	%p140, %rd280, %rd75;
	min.s64 	%rd317, %rd280, %rd75;
	selp.f64 	%fd351, %fd314, %fd112, %p140;
$L__BB5_90:
	setp.ne.s32 	%p141, %r197, 0;
	@%p141 bra 	$L__BB5_92;
	shr.u32 	%r306, %r5, 1;
	and.b32  	%r307, %r306, 496;
	mov.u32 	%r308, _ZN6thrust24THRUST_300001_SM_1000_NS8cuda_cub4core6detail5shmemE;
	add.s32 	%r309, %r308, %r307;
	st.shared.f64 	[%r309+8], %fd351;
	st.shared.u64 	[%r309+16], %rd317;
$L__BB5_92:
	bar.sync 	0;
	setp.ne.s32 	%p142, %r5, 0;
	@%p142 bra 	$L__BB5_208;
	setp.lt.s32 	%p143, %r4, 33;
	mov.f64 	%fd316, %fd351;
	mov.u64 	%rd282, %rd317;
	@%p143 bra 	$L__BB5_97;
	ld.shared.f64 	%fd117, [_ZN6thrust24THRUST_300001_SM_1000_NS8cuda_cub4core6detail5shmemE+24];
	ld.shared.u64 	%rd78, [_ZN6thrust24THRUST_300001_SM_1000_NS8cuda_cub4core6detail5shmemE+32];
	abs.f64 	%fd118, %fd351;
	abs.f64 	%fd119, %fd117;
	setp.lt.f64 	%p144, %fd118, %fd119;
	mov.f64 	%fd316, %fd117;
	mov.u64 	%rd282, %rd78;
	@%p144 bra 	$L__BB5_97;
	setp.lt.f64 	%p145, %fd119, %fd118;
	mov.f64 	%fd316, %fd351;
	mov.u64 	%rd282, %rd317;
	@%p145 bra 	$L__BB5_97;
	setp.lt.s64 	%p146, %rd317, %rd78;
	min.s64 	%rd282, %rd317, %rd78;
	selp.f64 	%fd316, %fd351, %fd117, %p146;
$L__BB5_97:
	setp.lt.s32 	%p147, %r4, 65;
	mov.f64 	%fd317, %fd316;
	mov.u64 	%rd283, %rd282;
	@%p147 bra 	$L__BB5_101;
	ld.shared.f64 	%fd122, [_ZN6thrust24THRUST_300001_SM_1000_NS8cuda_cub4core6detail5shmemE+40];
	ld.shared.u64 	%rd81, [_ZN6thrust24THRUST_300001_SM_1000_NS8cuda_cub4core6detail5shmemE+48];
	abs.f64 	%fd123, %fd316;
	abs.f64 	%fd124, %fd122;
	setp.lt.f64 	%p148, %fd123, %fd124;
	mov.f64 	%fd317, %fd122;
	mov.u64 	%rd283, %rd81;
	@%p148 bra 	$L__BB5_101;
	setp.lt.f64 	%p149, %fd124, %fd123;
	mov.f64 	%fd317, %fd316;
	mov.u64 	%rd283, %rd282;
	@%p149 bra 	$L__BB5_101;
	setp.lt.s64 	%p150, %rd282, %rd81;
	selp.f64 	%fd317, %fd316, %fd122, %p150;
	min.s64 	%rd283, %rd282, %rd81;
$L__BB5_101:
	setp.lt.s32 	%p151, %r4, 97;
	mov.f64 	%fd318, %fd317;
	mov.u64 	%rd284, %rd283;
	@%p151 bra 	$L__BB5_105;
	ld.shared.f64 	%fd127, [_ZN6thrust24THRUST_300001_SM_1000_NS8cuda_cub4core6detail5shmemE+56];
	ld.shared.u64 	%rd84, [_ZN6thrust24THRUST_300001_SM_1000_NS8cuda_cub4core6detail5shmemE+64];
	abs.f64 	%fd128, %fd317;
	abs.f64 	%fd129, %fd127;
	setp.lt.f64 	%p152, %fd128, %fd129;
	mov.f64 	%fd318, %fd127;
	mov.u64 	%rd284, %rd84;
	@%p152 bra 	$L__BB5_105;
	setp.lt.f64 	%p153, %fd129, %fd128;
	mov.f64 	%fd318, %fd317;
	mov.u64 	%rd284, %rd283;
	@%p153 bra 	$L__BB5_105;
	setp.lt.s64 	%p154, %rd283, %rd84;
	selp.f64 	%fd318, %fd317, %fd127, %p154;
	min.s64 	%rd284, %rd283, %rd84;
$L__BB5_105:
	setp.lt.s32 	%p155, %r4, 129;
	mov.f64 	%fd319, %fd318;
	mov.u64 	%rd285, %rd284;
	@%p155 bra 	$L__BB5_109;
	ld.shared.f64 	%fd132, [_ZN6thrust24THRUST_300001_SM_1000_NS8cuda_cub4core6detail5shmemE+72];
	ld.shared.u64 	%rd87, [_ZN6thrust24THRUST_300001_SM_1000_NS8cuda_cub4core6detail5shmemE+80];
	abs.f64 	%fd133, %fd318;
	abs.f64 	%fd134, %fd132;
	setp.lt.f64 	%p156, %fd133, %fd134;
	mov.f64 	%fd319, %fd132;
	mov.u64 	%rd285, %rd87;
	@%p156 bra 	$L__BB5_109;
	setp.lt.f64 	%p157, %fd134, %fd133;
	mov.f64 	%fd319, %fd318;
	mov.u64 	%rd285, %rd284;
	@%p157 bra 	$L__BB5_109;
	setp.lt.s64 	%p158, %rd284, %rd87;
	selp.f64 	%fd319, %fd318, %fd132, %p158;
	min.s64 	%rd285, %rd284, %rd87;
$L__BB5_109:
	setp.lt.s32 	%p159, %r4, 161;
	mov.f64 	%fd320, %fd319;
	mov.u64 	%rd286, %rd285;
	@%p159 bra 	$L__BB5_113;
	ld.shared.f64 	%fd137, [_ZN6thrust24THRUST_300001_SM_1000_NS8cuda_cub4core6detail5shmemE+88];
	ld.shared.u64 	%rd90, [_ZN6thrust24THRUST_300001_SM_1000_NS8cuda_cub4core6detail5shmemE+96];
	abs.f64 	%fd138, %fd319;
	abs.f64 	%fd139, %fd137;
	setp.lt.f64 	%p160, %fd138, %fd139;
	mov.f64 	%fd320, %fd137;
	mov.u64 	%rd286, %rd90;
	@%p160 bra 	$L__BB5_113;
	setp.lt.f64 	%p161, %fd139, %fd138;
	mov.f64 	%fd320, %fd319;
	mov.u64 	%rd286, %rd285;
	@%p161 bra 	$L__BB5_113;
	setp.lt.s64 	%p162, %rd285, %rd90;
	selp.f64 	%fd320, %fd319, %fd137, %p162;
	min.s64 	%rd286, %rd285, %rd90;
$L__BB5_113:
	setp.lt.s32 	%p163, %r4, 193;
	mov.f64 	%fd321, %fd320;
	mov.u64 	%rd287, %rd286;
	@%p163 bra 	$L__BB5_117;
	ld.shared.f64 	%fd142, [_ZN6thrust24THRUST_300001_SM_1000_NS8cuda_cub4core6detail5shmemE+104];
	ld.shared.u64 	%rd93, [_ZN6thrust24THRUST_300001_SM_1000_NS8cuda_cub4core6detail5shmemE+112];
	abs.f64 	%fd143, %fd320;
	abs.f64 	%fd144, %fd142;
	setp.lt.f64 	%p164, %fd143, %fd144;
	mov.f64 	%fd321, %fd142;
	mov.u64 	%rd287, %rd93;
	@%p164 bra 	$L__BB5_117;
	setp.lt.f64 	%p165, %fd144, %fd143;
	mov.f64 	%fd321, %fd320;
	mov.u64 	%rd287, %rd286;
	@%p165 bra 	$L__BB5_117;
	setp.lt.s64 	%p166, %rd286, %rd93;
	selp.f64 	%fd321, %fd320, %fd142, %p166;
	min.s64 	%rd287, %rd286, %rd93;
$L__BB5_117:
	setp.lt.s32 	%p167, %r4, 225;
	mov.u64 	%rd317, %rd287;
	mov.f64 	%fd351, %fd321;
	@%p167 bra 	$L__BB5_208;
	ld.shared.f64 	%fd147, [_ZN6thrust24THRUST_300001_SM_1000_NS8cuda_cub4core6detail5shmemE+120];
	ld.shared.u64 	%rd96, [_ZN6thrust24THRUST_300001_SM_1000_NS8cuda_cub4core6detail5shmemE+128];
	abs.f64 	%fd148, %fd321;
	abs.f64 	%fd149, %fd147;
	setp.lt.f64 	%p168, %fd148, %fd149;
	mov.u64 	%rd317, %rd96;
	mov.f64 	%fd351, %fd147;
	@%p168 bra 	$L__BB5_208;
	setp.lt.f64 	%p169, %fd149, %fd148;
	mov.u64 	%rd317, %rd287;
	mov.f64 	%fd351, %fd321;
	@%p169 bra 	$L__BB5_208;
	setp.lt.s64 	%p170, %rd287, %rd96;
	selp.f64 	%fd351, %fd321, %fd147, %p170;
	min.s64 	%rd317, %rd287, %rd96;
	bra.uni 	$L__BB5_208;
$L__BB5_121:
	mov.u32 	%r35, %tid.x;
	cvt.s64.s32 	%rd183, %r2;
	add.s64 	%rd98, %rd3, %rd183;
	cvt.u64.u32 	%rd99, %r35;
	add.s64 	%rd184, %rd99, %rd183;
	shl.b64 	%rd185, %rd184, 3;
	add.s64 	%rd186, %rd2, %rd185;
	ld.global.f64 	%fd274, [%rd186];
	add.s32 	%r69, %r35, 256;
	cvt.u64.u32 	%rd187, %r69;
	ld.global.f64 	%fd275, [%rd186+2048];
	add.s32 	%r70, %r35, 512;
	cvt.u64.u32 	%rd188, %r70;
	ld.global.f64 	%fd276, [%rd186+4096];
	add.s32 	%r71, %r35, 768;
	cvt.u64.u32 	%rd189, %r71;
	ld.global.f64 	%fd277, [%rd186+6144];
	or.b32  	%r72, %r35, 1024;
	cvt.u64.u32 	%rd100, %r72;
	add.s64 	%rd305, %rd98, %rd100;
	ld.global.f64 	%fd339, [%rd186+8192];
	abs.f64 	%fd278, %fd274;
	abs.f64 	%fd279, %fd275;
	setp.geu.f64 	%p2, %fd278, %fd279;
	selp.f64 	%fd280, %fd274, %fd275, %p2;
	selp.b64 	%rd190, %rd99, %rd187, %p2;
	abs.f64 	%fd281, %fd280;
	abs.f64 	%fd282, %fd276;
	setp.geu.f64 	%p3, %fd281, %fd282;
	selp.f64 	%fd283, %fd280, %fd276, %p3;
	selp.b64 	%rd191, %rd190, %rd188, %p3;
	abs.f64 	%fd284, %fd283;
	abs.f64 	%fd285, %fd277;
	setp.geu.f64 	%p4, %fd284, %fd285;
	selp.f64 	%fd152, %fd283, %fd277, %p4;
	selp.b64 	%rd102, %rd191, %rd189, %p4;
	abs.f64 	%fd153, %fd152;
	abs.f64 	%fd154, %fd339;
	setp.lt.f64 	%p5, %fd153, %fd154;
	@%p5 bra 	$L__BB5_123;
	setp.lt.f64 	%p6, %fd154, %fd153;
	setp.lt.u64 	%p7, %rd102, %rd100;
	or.pred  	%p8, %p6, %p7;
	selp.f64 	%fd339, %fd152, %fd339, %p8;
	add.s64 	%rd194, %rd98, %rd102;
	selp.b64 	%rd305, %rd194, %rd305, %p8;
$L__BB5_123:
	setp.le.s32 	%p9, %r66, %r3;
	@%p9 bra 	$L__BB5_164;
	setp.ne.s32 	%p10, %r35, 0;
	@%p10 bra 	$L__BB5_126;
	atom.global.add.u32 	%r73, [%rd1+4], 1280;
	add.s32 	%r74, %r73, %r3;
	st.shared.u32 	[_ZN6thrust24THRUST_300001_SM_1000_NS8cuda_cub4core6detail5shmemE+152], %r74;
$L__BB5_126:
	bar.sync 	0;
	ld.shared.u32 	%r427, [_ZN6thrust24THRUST_300001_SM_1000_NS8cuda_cub4core6detail5shmemE+152];
	add.s32 	%r75, %r427, 1280;
	setp.gt.s32 	%p11, %r75, %r66;
	@%p11 bra 	$L__BB5_141;
	mov.f64 	%fd323, %fd339;
	mov.u64 	%rd289, %rd305;
$L__BB5_128:
	cvt.s64.s32 	%rd195, %r427;
	add.s64 	%rd196, %rd99, %rd195;
	shl.b64 	%rd197, %rd196, 3;
	add.s64 	%rd198, %rd2, %rd197;
	add.s64 	%rd290, %rd196, %rd3;
	ld.global.f64 	%fd324, [%rd198];
	add.s64 	%rd291, %rd290, 256;
	ld.global.f64 	%fd325, [%rd198+2048];
	add.s64 	%rd292, %rd290, 512;
	ld.global.f64 	%fd326, [%rd198+4096];
	add.s64 	%rd293, %rd290, 768;
	ld.global.f64 	%fd327, [%rd198+6144];
	add.s64 	%rd305, %rd290, 1024;
	ld.global.f64 	%fd339, [%rd198+8192];
	abs.f64 	%fd163, %fd323;
	abs.f64 	%fd164, %fd324;
	setp.lt.f64 	%p12, %fd163, %fd164;
	@%p12 bra 	$L__BB5_130;
	setp.lt.f64 	%p13, %fd164, %fd163;
	setp.lt.s64 	%p14, %rd289, %rd290;
	or.pred  	%p15, %p13, %p14;
	selp.f64 	%fd324, %fd323, %fd324, %p15;
	selp.b64 	%rd290, %rd289, %rd290, %p15;
$L__BB5_130:
	abs.f64 	%fd167, %fd324;
	abs.f64 	%fd168, %fd325;
	setp.lt.f64 	%p16, %fd167, %fd168;
	@%p16 bra 	$L__BB5_132;
	setp.lt.f64 	%p17, %fd168, %fd167;
	setp.lt.s64 	%p18, %rd290, %rd291;
	or.pred  	%p19, %p17, %p18;
	selp.f64 	%fd325, %fd324, %fd325, %p19;
	selp.b64 	%rd291, %rd290, %rd291, %p19;
$L__BB5_132:
	abs.f64 	%fd171, %fd325;
	abs.f64 	%fd172, %fd326;
	setp.lt.f64 	%p20, %fd171, %fd172;
	@%p20 bra 	$L__BB5_134;
	setp.lt.f64 	%p21, %fd172, %fd171;
	setp.lt.s64 	%p22, %rd291, %rd292;
	or.pred  	%p23, %p21, %p22;
	selp.f64 	%fd326, %fd325, %fd326, %p23;
	selp.b64 	%rd292, %rd291, %rd292, %p23;
$L__BB5_134:
	abs.f64 	%fd175, %fd326;
	abs.f64 	%fd176, %fd327;
	setp.lt.f64 	%p24, %fd175, %fd176;
	@%p24 bra 	$L__BB5_136;
	setp.lt.f64 	%p25, %fd176, %fd175;
	setp.lt.s64 	%p26, %rd292, %rd293;
	or.pred  	%p27, %p25, %p26;
	selp.f64 	%fd327, %fd326, %fd327, %p27;
	selp.b64 	%rd293, %rd292, %rd293, %p27;
$L__BB5_136:
	abs.f64 	%fd179, %fd327;
	abs.f64 	%fd180, %fd339;
	setp.lt.f64 	%p28, %fd179, %fd180;
	@%p28 bra 	$L__BB5_138;
	setp.lt.f64 	%p29, %fd180, %fd179;
	setp.lt.s64 	%p30, %rd293, %rd305;
	or.pred  	%p31, %p29, %p30;
	selp.f64 	%fd339, %fd327, %fd339, %p31;
	selp.b64 	%rd305, %rd293, %rd305, %p31;
$L__BB5_138:
	setp.ne.s32 	%p32, %r35, 0;
	bar.sync 	0;
	@%p32 bra 	$L__BB5_140;
	atom.global.add.u32 	%r76, [%rd1+4], 1280;
	add.s32 	%r77, %r76, %r3;
	st.shared.u32 	[_ZN6thrust24THRUST_300001_SM_1000_NS8cuda_cub4core6detail5shmemE+152], %r77;
$L__BB5_140:
	bar.sync 	0;
	ld.shared.u32 	%r427, [_ZN6thrust24THRUST_300001_SM_1000_NS8cuda_cub4core6detail5shmemE+152];
	add.s32 	%r78, %r427, 1280;
	setp.le.s32 	%p33, %r78, %r66;
	mov.f64 	%fd323, %fd339;
	mov.u64 	%rd289, %rd305;
	@%p33 bra 	$L__BB5_128;
$L__BB5_141:
	setp.le.s32 	%p34, %r66, %r427;
	@%p34 bra 	$L__BB5_164;
	sub.s32 	%r40, %r66, %r427;
	setp.ge.s32 	%p35, %r35, %r40;
	@%p35 bra 	$L__BB5_164;
	not.b32 	%r79, %r35;
	add.s32 	%r80, %r66, %r79;
	sub.s32 	%r41, %r80, %r427;
	and.b32  	%r81, %r41, 768;
	setp.eq.s32 	%p36, %r81, 768;
	mov.u32 	%r431, %r35;
	@%p36 bra 	$L__BB5_149;
	add.s32 	%r429, %r35, %r427;
	shr.u32 	%r82, %r41, 8;
	add.s32 	%r83, %r82, 1;
	and.b32  	%r84, %r83, 3;
	neg.s32 	%r428, %r84;
	mov.u32 	%r431, %r35;
$L__BB5_145:
	.pragma "nounroll";
	mov.u64 	%rd122, %rd305;
	mov.f64 	%fd184, %fd339;
	cvt.s64.s32 	%rd200, %r429;
	add.s64 	%rd123, %rd3, %rd200;
	mul.wide.s32 	%rd201, %r429, 8;
	add.s64 	%rd202, %rd2, %rd201;
	ld.global.f64 	%fd185, [%rd202];
	abs.f64 	%fd186, %fd184;
	abs.f64 	%fd187, %fd185;
	setp.lt.f64 	%p37, %fd186, %fd187;
	mov.f64 	%fd339, %fd185;
	mov.u64 	%rd305, %rd123;
	@%p37 bra 	$L__BB5_148;
	setp.lt.f64 	%p38, %fd187, %fd186;
	mov.f64 	%fd339, %fd184;
	mov.u64 	%rd305, %rd122;
	@%p38 bra 	$L__BB5_148;
	setp.lt.s64 	%p39, %rd122, %rd123;
	selp.f64 	%fd339, %fd184, %fd185, %p39;
	min.s64 	%rd305, %rd122, %rd123;
$L__BB5_148:
	add.s32 	%r431, %r431, 256;
	add.s32 	%r429, %r429, 256;
	add.s32 	%r428, %r428, 1;
	setp.ne.s32 	%p40, %r428, 0;
	@%p40 bra 	$L__BB5_145;
$L__BB5_149:
	setp.lt.u32 	%p41, %r41, 768;
	@%p41 bra 	$L__BB5_164;
	add.s32 	%r432, %r431, %r427;
	add.s32 	%r435, %r432, 256;
	add.s32 	%r434, %r432, 512;
	add.s32 	%r433, %r432, 768;
	add.s64 	%rd128, %rd2, 4096;
$L__BB5_151:
	cvt.s64.s32 	%rd203, %r435;
	add.s64 	%rd130, %rd3, %rd203;
	cvt.s64.s32 	%rd204, %r434;
	add.s64 	%rd131, %rd3, %rd204;
	cvt.s64.s32 	%rd205, %r433;
	add.s64 	%rd132, %rd3, %rd205;
	cvt.s64.s32 	%rd206, %r432;
	mul.wide.s32 	%rd207, %r432, 8;
	add.s64 	%rd133, %rd128, %rd207;
	add.s64 	%rd134, %rd3, %rd206;
	ld.global.f64 	%fd193, [%rd133+-4096];
	abs.f64 	%fd194, %fd339;
	abs.f64 	%fd195, %fd193;
	setp.lt.f64 	%p42, %fd194, %fd195;
	mov.f64 	%fd335, %fd193;
	mov.u64 	%rd301, %rd134;
	@%p42 bra 	$L__BB5_154;
	setp.lt.f64 	%p43, %fd195, %fd194;
	mov.f64 	%fd335, %fd339;
	mov.u64 	%rd301, %rd305;
	@%p43 bra 	$L__BB5_154;
	setp.lt.s64 	%p44, %rd305, %rd134;
	selp.f64 	%fd335, %fd339, %fd193, %p44;
	min.s64 	%rd301, %rd305, %rd134;
$L__BB5_154:
	ld.global.f64 	%fd198, [%rd133+-2048];
	abs.f64 	%fd199, %fd335;
	abs.f64 	%fd200, %fd198;
	setp.lt.f64 	%p45, %fd199, %fd200;
	mov.f64 	%fd336, %fd198;
	mov.u64 	%rd302, %rd130;
	@%p45 bra 	$L__BB5_157;
	setp.lt.f64 	%p46, %fd200, %fd199;
	mov.f64 	%fd336, %fd335;
	mov.u64 	%rd302, %rd301;
	@%p46 bra 	$L__BB5_157;
	setp.lt.s64 	%p47, %rd301, %rd130;
	selp.f64 	%fd336, %fd335, %fd198, %p47;
	min.s64 	%rd302, %rd301, %rd130;
$L__BB5_157:
	ld.global.f64 	%fd203, [%rd133];
	abs.f64 	%fd204, %fd336;
	abs.f64 	%fd205, %fd203;
	setp.lt.f64 	%p48, %fd204, %fd205;
	mov.f64 	%fd337, %fd203;
	mov.u64 	%rd303, %rd131;
	@%p48 bra 	$L__BB5_160;
	setp.lt.f64 	%p49, %fd205, %fd204;
	mov.f64 	%fd337, %fd336;
	mov.u64 	%rd303, %rd302;
	@%p49 bra 	$L__BB5_160;
	setp.lt.s64 	%p50, %rd302, %rd131;
	selp.f64 	%fd337, %fd336, %fd203, %p50;
	min.s64 	%rd303, %rd302, %rd131;
$L__BB5_160:
	ld.global.f64 	%fd208, [%rd133+2048];
	abs.f64 	%fd209, %fd337;
	abs.f64 	%fd210, %fd208;
	setp.lt.f64 	%p51, %fd209, %fd210;
	mov.f64 	%fd339, %fd208;
	mov.u64 	%rd305, %rd132;
	@%p51 bra 	$L__BB5_163;
	setp.lt.f64 	%p52, %fd210, %fd209;
	mov.f64 	%fd339, %fd337;
	mov.u64 	%rd305, %rd303;
	@%p52 bra 	$L__BB5_163;
	setp.lt.s64 	%p53, %rd303, %rd132;
	selp.f64 	%fd339, %fd337, %fd208, %p53;
	min.s64 	%rd305, %rd303, %rd132;
$L__BB5_163:
	add.s32 	%r431, %r431, 1024;
	add.s32 	%r435, %r435, 1024;
	add.s32 	%r434, %r434, 1024;
	add.s32 	%r433, %r433, 1024;
	add.s32 	%r432, %r432, 1024;
	setp.lt.s32 	%p54, %r431, %r40;
	@%p54 bra 	$L__BB5_151;
$L__BB5_164:
	// begin inline asm
	mov.u32 %r85, %laneid;
	// end inline asm
	mov.b64 	%rd208, %fd339;
	mov.b64 	{%r87, %r92}, %rd208;
	mov.b32 	%r103, 1;
	mov.b32 	%r104, 31;
	mov.b32 	%r105, -1;
	// begin inline asm
	shfl.sync.down.b32 %r86, %r87, %r103, %r104, %r105;
	// end inline asm
	// begin inline asm
	shfl.sync.down.b32 %r91, %r92, %r103, %r104, %r105;
	// end inline asm
	mov.b64 	%rd209, {%r86, %r91};
	mov.b64 	%fd214, %rd209;
	mov.b64 	{%r97, %r102}, %rd305;
	// begin inline asm
	shfl.sync.down.b32 %r96, %r97, %r103, %r104, %r105;
	// end inline asm
	// begin inline asm
	shfl.sync.down.b32 %r101, %r102, %r103, %r104, %r105;
	// end inline asm
	mov.b64 	%rd144, {%r96, %r101};
	setp.gt.s32 	%p55, %r85, 30;
	mov.f64 	%fd340, %fd339;
	mov.u64 	%rd306, %rd305;
	@%p55 bra 	$L__BB5_168;
	abs.f64 	%fd215, %fd339;
	abs.f64 	%fd216, %fd214;
	setp.lt.f64 	%p56, %fd215, %fd216;
	mov.f64 	%fd340, %fd214;
	mov.u64 	%rd306, %rd144;
	@%p56 bra 	$L__BB5_168;
	setp.lt.f64 	%p57, %fd216, %fd215;
	mov.f64 	%fd340, %fd339;
	mov.u64 	%rd306, %rd305;
	@%p57 bra 	$L__BB5_168;
	setp.lt.s64 	%p58, %rd305, %rd144;
	selp.f64 	%fd340, %fd339, %fd214, %p58;
	min.s64 	%rd306, %rd305, %rd144;
$L__BB5_168:
	mov.b64 	%rd210, %fd340;
	mov.b64 	{%r107, %r112}, %rd210;
	mov.b32 	%r123, 2;
	mov.b32 	%r124, 31;
	mov.b32 	%r125, -1;
	// begin inline asm
	shfl.sync.down.b32 %r106, %r107, %r123, %r124, %r125;
	// end inline asm
	// begin inline asm
	shfl.sync.down.b32 %r111, %r112, %r123, %r124, %r125;
	// end inline asm
	mov.b64 	%rd211, {%r106, %r111};
	mov.b64 	%fd219, %rd211;
	mov.b64 	{%r117, %r122}, %rd306;
	// begin inline asm
	shfl.sync.down.b32 %r116, %r117, %r123, %r124, %r125;
	// end inline asm
	// begin inline asm
	shfl.sync.down.b32 %r121, %r122, %r123, %r124, %r125;
	// end inline asm
	mov.b64 	%rd147, {%r116, %r121};
	setp.gt.s32 	%p59, %r85, 29;
	mov.f64 	%fd341, %fd340;
	mov.u64 	%rd307, %rd306;
	@%p59 bra 	$L__BB5_172;
	abs.f64 	%fd220, %fd340;
	abs.f64 	%fd221, %fd219;
	setp.lt.f64 	%p60, %fd220, %fd221;
	mov.f64 	%fd341, %fd219;
	mov.u64 	%rd307, %rd147;
	@%p60 bra 	$L__BB5_172;
	setp.lt.f64 	%p61, %fd221, %fd220;
	mov.f64 	%fd341, %fd340;
	mov.u64 	%rd307, %rd306;
	@%p61 bra 	$L__BB5_172;
	setp.lt.s64 	%p62, %rd306, %rd147;
	selp.f64 	%fd341, %fd340, %fd219, %p62;
	min.s64 	%rd307, %rd306, %rd147;
$L__BB5_172:
	mov.b64 	%rd212, %fd341;
	mov.b64 	{%r127, %r132}, %rd212;
	mov.b32 	%r143, 4;
	mov.b32 	%r144, 31;
	mov.b32 	%r145, -1;
	// begin inline asm
	shfl.sync.down.b32 %r126, %r127, %r143, %r144, %r145;
	// end inline asm
	// begin inline asm
	shfl.sync.down.b32 %r131, %r132, %r143, %r144, %r145;
	// end inline asm
	mov.b64 	%rd213, {%r126, %r131};
	mov.b64 	%fd224, %rd213;
	mov.b64 	{%r137, %r142}, %rd307;
	// begin inline asm
	shfl.sync.down.b32 %r136, %r137, %r143, %r144, %r145;
	// end inline asm
	// begin inline asm
	shfl.sync.down.b32 %r141, %r142, %r143, %r144, %r145;
	// end inline asm
	mov.b64 	%rd150, {%r136, %r141};
	setp.gt.s32 	%p63, %r85, 27;
	mov.f64 	%fd342, %fd341;
	mov.u64 	%rd308, %rd307;
	@%p63 bra 	$L__BB5_176;
	abs.f64 	%fd225, %fd341;
	abs.f64 	%fd226, %fd224;
	setp.lt.f64 	%p64, %fd225, %fd226;
	mov.f64 	%fd342, %fd224;
	mov.u64 	%rd308, %rd150;
	@%p64 bra 	$L__BB5_176;
	setp.lt.f64 	%p65, %fd226, %fd225;
	mov.f64 	%fd342, %fd341;
	mov.u64 	%rd308, %rd307;
	@%p65 bra 	$L__BB5_176;
	setp.lt.s64 	%p66, %rd307, %rd150;
	selp.f64 	%fd342, %fd341, %fd224, %p66;
	min.s64 	%rd308, %rd307, %rd150;
$L__BB5_176:
	mov.b64 	%rd214, %fd342;
	mov.b64 	{%r147, %r152}, %rd214;
	mov.b32 	%r163, 8;
	mov.b32 	%r164, 31;
	mov.b32 	%r165, -1;
	// begin inline asm
	shfl.sync.down.b32 %r146, %r147, %r163, %r164, %r165;
	// end inline asm
	// begin inline asm
	shfl.sync.down.b32 %r151, %r152, %r163, %r164, %r165;
	// end inline asm
	mov.b64 	%rd215, {%r146, %r151};
	mov.b64 	%fd229, %rd215;
	mov.b64 	{%r157, %r162}, %rd308;
	// begin inline asm
	shfl.sync.down.b32 %r156, %r157, %r163, %r164, %r165;
	// end inline asm
	// begin inline asm
	shfl.sync.down.b32 %r161, %r162, %r163, %r164, %r165;
	// end inline asm
	mov.b64 	%rd153, {%r156, %r161};
	setp.gt.s32 	%p67, %r85, 23;
	mov.f64 	%fd343, %fd342;
	mov.u64 	%rd309, %rd308;
	@%p67 bra 	$L__BB5_180;
	abs.f64 	%fd230, %fd342;
	abs.f64 	%fd231, %fd229;
	setp.lt.f64 	%p68, %fd230, %fd231;
	mov.f64 	%fd343, %fd229;
	mov.u64 	%rd309, %rd153;
	@%p68 bra 	$L__BB5_180;
	setp.lt.f64 	%p69, %fd231, %fd230;
	mov.f64 	%fd343, %fd342;
	mov.u64 	%rd309, %rd308;
	@%p69 bra 	$L__BB5_180;
	setp.lt.s64 	%p70, %rd308, %rd153;
	selp.f64 	%fd343, %fd342, %fd229, %p70;
	min.s64 	%rd309, %rd308, %rd153;
$L__BB5_180:
	mov.b64 	%rd216, %fd343;
	mov.b64 	{%r167, %r172}, %rd216;
	mov.b32 	%r183, 16;
	mov.b32 	%r184, 31;
	mov.b32 	%r185, -1;
	// begin inline asm
	shfl.sync.down.b32 %r166, %r167, %r183, %r184, %r185;
	// end inline asm
	// begin inline asm
	shfl.sync.down.b32 %r171, %r172, %r183, %r184, %r185;
	// end inline asm
	mov.b64 	%rd217, {%r166, %r171};
	mov.b64 	%fd234, %rd217;
	mov.b64 	{%r177, %r182}, %rd309;
	// begin inline asm
	shfl.sync.down.b32 %r176, %r177, %r183, %r184, %r185;
	// end inline asm
	// begin inline asm
	shfl.sync.down.b32 %r181, %r182, %r183, %r184, %r185;
	// end inline asm
	mov.b64 	%rd156, {%r176, %r181};
	setp.gt.s32 	%p71, %r85, 15;
	mov.f64 	%fd351, %fd343;
	mov.u64 	%rd317, %rd309;
	@%p71 bra 	$L__BB5_184;
	abs.f64 	%fd235, %fd343;
	abs.f64 	%fd236, %fd234;
	setp.lt.f64 	%p72, %fd235, %fd236;
	mov.f64 	%fd351, %fd234;
	mov.u64 	%rd317, %rd156;
	@%p72 bra 	$L__BB5_184;
	setp.lt.f64 	%p73, %fd236, %fd235;
	mov.f64 	%fd351, %fd343;
	mov.u64 	%rd317, %rd309;
	@%p73 bra 	$L__BB5_184;
	setp.lt.s64 	%p74, %rd309, %rd156;
	selp.f64 	%fd351, %fd343, %fd234, %p74;
	min.s64 	%rd317, %rd309, %rd156;
$L__BB5_184:
	setp.ne.s32 	%p75, %r85, 0;
	@%p75 bra 	$L__BB5_186;
	shr.u32 	%r186, %r35, 1;
	and.b32  	%r187, %r186, 496;
	mov.u32 	%r188, _ZN6thrust24THRUST_300001_SM_1000_NS8cuda_cub4core6detail5shmemE;
	add.s32 	%r189, %r188, %r187;
	st.shared.f64 	[%r189+8], %fd351;
	st.shared.u64 	[%r189+16], %rd317;
$L__BB5_186:
	bar.sync 	0;
	setp.ne.s32 	%p76, %r35, 0;
	@%p76 bra 	$L__BB5_208;
	ld.shared.f64 	%fd239, [_ZN6thrust24THRUST_300001_SM_1000_NS8cuda_cub4core6detail5shmemE+24];
	ld.shared.u64 	%rd159, [_ZN6thrust24THRUST_300001_SM_1000_NS8cuda_cub4core6detail5shmemE+32];
	abs.f64 	%fd240, %fd351;
	abs.f64 	%fd241, %fd239;
	setp.lt.f64 	%p77, %fd240, %fd241;
	mov.f64 	%fd345, %fd239;
	mov.u64 	%rd311, %rd159;
	@%p77 bra 	$L__BB5_190;
	setp.lt.f64 	%p78, %fd241, %fd240;
	mov.f64 	%fd345, %fd351;
	mov.u64 	%rd311, %rd317;
	@%p78 bra 	$L__BB5_190;
	setp.lt.s64 	%p79, %rd317, %rd159;
	selp.f64 	%fd345, %fd351, %fd239, %p79;
	min.s64 	%rd311, %rd317, %rd159;
$L__BB5_190:
	ld.shared.f64 	%fd244, [_ZN6thrust24THRUST_300001_SM_1000_NS8cuda_cub4core6detail5shmemE+40];
	ld.shared.u64 	%rd162, [_ZN6thrust24THRUST_300001_SM_1000_NS8cuda_cub4core6detail5shmemE+48];
	abs.f64 	%fd245, %fd345;
	abs.f64 	%fd246, %fd244;
	setp.lt.f64 	%p80, %fd245, %fd246;
	mov.f64 	%fd346, %fd244;
	mov.u64 	%rd312, %rd162;
	@%p80 bra 	$L__BB5_193;
	setp.lt.f64 	%p81, %fd246, %fd245;
	mov.f64 	%fd346, %fd345;
	mov.u64 	%rd312, %rd311;
	@%p81 bra 	$L__BB5_193;
	setp.lt.s64 	%p82, %rd311, %rd162;
	selp.f64 	%fd346, %fd345, %fd244, %p82;
	min.s64 	%rd312, %rd311, %rd162;
$L__BB5_193:
	ld.shared.f64 	%fd249, [_ZN6thrust24THRUST_300001_SM_1000_NS8cuda_cub4core6detail5shmemE+56];
	ld.shared.u64 	%rd165, [_ZN6thrust24THRUST_300001_SM_1000_NS8cuda_cub4core6detail5shmemE+64];
	abs.f64 	%fd250, %fd346;
	abs.f64 	%fd251, %fd249;
	setp.lt.f64 	%p83, %fd250, %fd251;
	mov.f64 	%fd347, %fd249;
	mov.u64 	%rd313, %rd165;
	@%p83 bra 	$L__BB5_196;
	setp.lt.f64 	%p84, %fd251, %fd250;
	mov.f64 	%fd347, %fd346;
	mov.u64 	%rd313, %rd312;
	@%p84 bra 	$L__BB5_196;
	setp.lt.s64 	%p85, %rd312, %rd165;
	selp.f64 	%fd347, %fd346, %fd249, %p85;
	min.s64 	%rd313, %rd312, %rd165;
$L__BB5_196:
	ld.shared.f64 	%fd254, [_ZN6thrust24THRUST_300001_SM_1000_NS8cuda_cub4core6detail5shmemE+72];
	ld.shared.u64 	%rd168, [_ZN6thrust24THRUST_300001_SM_1000_NS8cuda_cub4core6detail5shmemE+80];
	abs.f64 	%fd255, %fd347;
	abs.f64 	%fd256, %fd254;
	setp.lt.f64 	%p86, %fd255, %fd256;
	mov.f64 	%fd348, %fd254;
	mov.u64 	%rd314, %rd168;
	@%p86 bra 	$L__BB5_199;
	setp.lt.f64 	%p87, %fd256, %fd255;
	mov.f64 	%fd348, %fd347;
	mov.u64 	%rd314, %rd313;
	@%p87 bra 	$L__BB5_199;
	setp.lt.s64 	%p88, %rd313, %rd168;
	selp.f64 	%fd348, %fd347, %fd254, %p88;
	min.s64 	%rd314, %rd313, %rd168;
$L__BB5_199:
	ld.shared.f64 	%fd259, [_ZN6thrust24THRUST_300001_SM_1000_NS8cuda_cub4core6detail5shmemE+88];
	ld.shared.u64 	%rd171, [_ZN6thrust24THRUST_300001_SM_1000_NS8cuda_cub4core6detail5shmemE+96];
	abs.f64 	%fd260, %fd348;
	abs.f64 	%fd261, %fd259;
	setp.lt.f64 	%p89, %fd260, %fd261;
	mov.f64 	%fd349, %fd259;
	mov.u64 	%rd315, %rd171;
	@%p89 bra 	$L__BB5_202;
	setp.lt.f64 	%p90, %fd261, %fd260;
	mov.f64 	%fd349, %fd348;
	mov.u64 	%rd315, %rd314;
	@%p90 bra 	$L__BB5_202;
	setp.lt.s64 	%p91, %rd314, %rd171;
	selp.f64 	%fd349, %fd348, %fd259, %p91;
	min.s64 	%rd315, %rd314, %rd171;
$L__BB5_202:
	ld.shared.f64 	%fd264, [_ZN6thrust24THRUST_300001_SM_1000_NS8cuda_cub4core6detail5shmemE+104];
	ld.shared.u64 	%rd174, [_ZN6thrust24THRUST_300001_SM_1000_NS8cuda_cub4core6detail5shmemE+112];
	abs.f64 	%fd265, %fd349;
	abs.f64 	%fd266, %fd264;
	setp.lt.f64 	%p92, %fd265, %fd266;
	mov.f64 	%fd350, %fd264;
	mov.u64 	%rd316, %rd174;
	@%p92 bra 	$L__BB5_205;
	setp.lt.f64 	%p93, %fd266, %fd265;
	mov.f64 	%fd350, %fd349;
	mov.u64 	%rd316, %rd315;
	@%p93 bra 	$L__BB5_205;
	setp.lt.s64 	%p94, %rd315, %rd174;
	selp.f64 	%fd350, %fd349, %fd264, %p94;
	min.s64 	%rd316, %rd315, %rd174;
$L__BB5_205:
	ld.shared.f64 	%fd269, [_ZN6thrust24THRUST_300001_SM_1000_NS8cuda_cub4core6detail5shmemE+120];
	ld.shared.u64 	%rd177, [_ZN6thrust24THRUST_300001_SM_1000_NS8cuda_cub4core6detail5shmemE+128];
	abs.f64 	%fd270, %fd350;
	abs.f64 	%fd271, %fd269;
	setp.lt.f64 	%p95, %fd270, %fd271;
	mov.u64 	%rd317, %rd177;
	mov.f64 	%fd351, %fd269;
	@%p95 bra 	$L__BB5_208;
	setp.lt.f64 	%p96, %fd271, %fd270;
	mov.u64 	%rd317, %rd316;
	mov.f64 	%fd351, %fd350;
	@%p96 bra 	$L__BB5_208;
	setp.lt.s64 	%p97, %rd316, %rd177;
	selp.f64 	%fd351, %fd350, %fd269, %p97;
	min.s64 	%rd317, %rd316, %rd177;
$L__BB5_208:
	mov.u32 	%r415, %tid.x;
	setp.ne.s32 	%p214, %r415, 0;
	@%p214 bra 	$L__BB5_210;
	ld.param.u64 	%rd254, [_ZN6thrust24THRUST_300001_SM_1000_NS8cuda_cub4core6detail13_kernel_agentINS1_8__reduce11ReduceAgentINS0_12zip_iteratorIN4cuda3std3__45tupleIJNS0_10device_ptrIdEENS0_17counting_iteratorIlNS0_11use_defaultESF_SF_EEEEEEEPNSB_IJdlEEESJ_iNS1_9__extrema9arg_max_fIdl11TComparatorEEEEJSI_SK_iN3cub18CUB_300001_SM_100013GridEvenShareIiEENSR_9GridQueueIjEESO_EEEvDpT0__param_1];
	cvta.to.global.u64 	%rd251, %rd254;
	mul.wide.u32 	%rd252, %r1, 16;
	add.s64 	%rd253, %rd251, %rd252;
	st.global.f64 	[%rd253], %fd351;
	st.global.u64 	[%rd253+8], %rd317;
$L__BB5_210:
	ret;

}
	// .globl	_ZN6thrust24THRUST_300001_SM_1000_NS8cuda_cub4core6detail13_kernel_agentINS1_8__reduce10DrainAgentIiEEJN3cub18CUB_300001_SM_10009GridQueueIjEEiEEEvDpT0_
.visible .entry _ZN6thrust24THRUST_300001_SM_1000_NS8cuda_cub4core6detail13_kernel_agentINS1_8__reduce10DrainAgentIiEEJN3cub18CUB_300001_SM_10009GridQueueIjEEiEEEvDpT0_(
	.param .align 8 .b8 _ZN6thrust24THRUST_300001_SM_1000_NS8cuda_cub4core6detail13_kernel_agentINS1_8__reduce10DrainAgentIiEEJN3cub18CUB_300001_SM_10009GridQueueIjEEiEEEvDpT0__param_0[8],
	.param .u32 _ZN6thrust24THRUST_300001_SM_1000_NS8cuda_cub4core6detail13_kernel_agentINS1_8__reduce10DrainAgentIiEEJN3cub18CUB_300001_SM_10009GridQueueIjEEiEEEvDpT0__param_1
)
.maxntid 1
{
	.reg .b32 	%r<3>;
	.reg .b64 	%rd<3>;

	ld.param.u64 	%rd1, [_ZN6thrust24THRUST_300001_SM_1000_NS8cuda_cub4core6detail13_kernel_agentINS1_8__reduce10DrainAgentIiEEJN3cub18CUB_300001_SM_10009GridQueueIjEEiEEEvDpT0__param_0];
	ld.param.u32 	%r1, [_ZN6thrust24THRUST_300001_SM_1000_NS8cuda_cub4core6detail13_kernel_agentINS1_8__reduce10DrainAgentIiEEJN3cub18CUB_300001_SM_10009GridQueueIjEEiEEEvDpT0__param_1];
	cvta.to.global.u64 	%rd2, %rd1;
	st.global.u32 	[%rd2], %r1;
	mov.b32 	%r2, 0;
	st.global.u32 	[%rd2+4], %r2;
	ret;

}
	// .globl	_ZN6thrust24THRUST_300001_SM_1000_NS8cuda_cub4core6detail13_kernel_agentINS1_8__reduce11ReduceAgentIPN4cuda3std3__45tupleIJdlEEESC_SB_iNS1_9__extrema9arg_max_fIdl11TComparatorEEEEJSC_SC_iSG_EEEvDpT0_
.visible .entry _ZN6thrust24THRUST_300001_SM_1000_NS8cuda_cub4core6detail13_kernel_agentINS1_8__reduce11ReduceAgentIPN4cuda3std3__45tupleIJdlEEESC_SB_iNS1_9__extrema9arg_max_fIdl11TComparatorEEEEJSC_SC_iSG_EEEvDpT0_(
	.param .u64 .ptr .align 1 _ZN6thrust24THRUST_300001_SM_1000_NS8cuda_cub4core6detail13_kernel_agentINS1_8__reduce11ReduceAgentIPN4cuda3std3__45tupleIJdlEEESC_SB_iNS1_9__extrema9arg_max_fIdl11TComparatorEEEEJSC_SC_iSG_EEEvDpT0__param_0,
	.param .u64 .ptr .align 1 _ZN6thrust24THRUST_300001_SM_1000_NS8cuda_cub4core6detail13_kernel_agentINS1_8__reduce11ReduceAgentIPN4cuda3std3__45tupleIJdlEEESC_SB_iNS1_9__extrema9arg_max_fIdl11TComparatorEEEEJSC_SC_iSG_EEEvDpT0__param_1,
	.param .u32 _ZN6thrust24THRUST_300001_SM_1000_NS8cuda_cub4core6detail13_kernel_agentINS1_8__reduce11ReduceAgentIPN4cuda3std3__45tupleIJdlEEESC_SB_iNS1_9__extrema9arg_max_fIdl11TComparatorEEEEJSC_SC_iSG_EEEvDpT0__param_2,
	.param .align 1 .b8 _ZN6thrust24THRUST_300001_SM_1000_NS8cuda_cub4core6detail13_kernel_agentINS1_8__reduce11ReduceAgentIPN4cuda3std3__45tupleIJdlEEESC_SB_iNS1_9__extrema9arg_max_fIdl11TComparatorEEEEJSC_SC_iSG_EEEvDpT0__param_3[1]
)
.maxntid 256
{
	.reg .pred 	%p<222>;
	.reg .b32 	%r<390>;
	.reg .b64 	%rd<395>;
	.reg .b64 	%fd<358>;

	ld.param.u32 	%r37, [_ZN6thrust24THRUST_300001_SM_1000_NS8cuda_cub4core6detail13_kernel_agentINS1_8__reduce11ReduceAgentIPN4cuda3std3__45tupleIJdlEEESC_SB_iNS1_9__extrema9arg_max_fIdl11TComparatorEEEEJSC_SC_iSG_EEEvDpT0__param_2];
	setp.eq.s32 	%p1, %r37, 0;
	@%p1 bra 	$L__BB7_211;
	setp.gt.s32 	%p2, %r37, 1279;
	@%p2 bra 	$L__BB7_121;
	mov.u32 	%r1, %tid.x;
	setp.ge.s32 	%p105, %r1, %r37;
	mov.f64 	%fd301, 0d0000000000000000;
	mov.b64 	%rd337, 0;
	mov.u32 	%r380, %r1;
	@%p105 bra 	$L__BB7_4;
	ld.param.u64 	%rd323, [_ZN6thrust24THRUST_300001_SM_1000_NS8cuda_cub4core6detail13_kernel_agentINS1_8__reduce11ReduceAgentIPN4cuda3std3__45tupleIJdlEEESC_SB_iNS1_9__extrema9arg_max_fIdl11TComparatorEEEEJSC_SC_iSG_EEEvDpT0__param_0];
	mul.wide.u32 	%rd273, %r1, 16;
	add.s64 	%rd270, %rd323, %rd273;
	// begin inline asm
	ld.global.nc.u64 %rd269, [%rd270];
	// end inline asm
	add.s64 	%rd272, %rd270, 8;
	// begin inline asm
	ld.global.nc.u64 %rd337, [%rd272];
	// end inline asm
	mov.b64 	%fd301, %rd269;
	add.s32 	%r380, %r1, 256;
$L__BB7_4:
	setp.ge.s32 	%p106, %r380, %r37;
	@%p106 bra 	$L__BB7_25;
	not.b32 	%r153, %r380;
	add.s32 	%r4, %r37, %r153;
	and.b32  	%r154, %r4, 768;
	setp.eq.s32 	%p107, %r154, 768;
	@%p107 bra 	$L__BB7_11;
	ld.param.u64 	%rd324, [_ZN6thrust24THRUST_300001_SM_1000_NS8cuda_cub4core6detail13_kernel_agentINS1_8__reduce11ReduceAgentIPN4cuda3std3__45tupleIJdlEEESC_SB_iNS1_9__extrema9arg_max_fIdl11TComparatorEEEEJSC_SC_iSG_EEEvDpT0__param_0];
	mul.wide.u32 	%rd275, %r380, 16;
	add.s64 	%rd328, %rd324, %rd275;
	shr.u32 	%r155, %r4, 8;
	add.s32 	%r156, %r155, 1;
	and.b32  	%r157, %r156, 3;
	neg.s32 	%r378, %r157;
$L__BB7_7:
	.pragma "nounroll";
	mov.u64 	%rd5, %rd337;
	mov.f64 	%fd3, %fd301;
	// begin inline asm
	ld.global.nc.u64 %rd276, [%rd328];
	// end inline asm
	add.s64 	%rd279, %rd328, 8;
	// begin inline asm
	ld.global.nc.u64 %rd278, [%rd279];
	// end inline asm
	mov.b64 	%fd4, %rd276;
	abs.f64 	%fd5, %fd3;
	abs.f64 	%fd6, %fd4;
	setp.lt.f64 	%p108, %fd5, %fd6;
	mov.u64 	%rd337, %rd278;
	mov.f64 	%fd301, %fd4;
	@%p108 bra 	$L__BB7_10;
	setp.lt.f64 	%p109, %fd6, %fd5;
	mov.u64 	%rd337, %rd5;
	mov.f64 	%fd301, %fd3;
	@%p109 bra 	$L__BB7_10;
	setp.lt.s64 	%p110, %rd5, %rd278;
	min.s64 	%rd337, %rd5, %rd278;
	selp.f64 	%fd301, %fd3, %fd4, %p110;
$L__BB7_10:
	add.s32 	%r380, %r380, 256;
	add.s64 	%rd328, %rd328, 4096;
	add.s32 	%r378, %r378, 1;
	setp.ne.s32 	%p111, %r378, 0;
	@%p111 bra 	$L__BB7_7;
$L__BB7_11:
	setp.lt.u32 	%p112, %r4, 768;
	@%p112 bra 	$L__BB7_25;
$L__BB7_12:
	ld.param.u64 	%rd325, [_ZN6thrust24THRUST_300001_SM_1000_NS8cuda_cub4core6detail13_kernel_agentINS1_8__reduce11ReduceAgentIPN4cuda3std3__45tupleIJdlEEESC_SB_iNS1_9__extrema9arg_max_fIdl11TComparatorEEEEJSC_SC_iSG_EEEvDpT0__param_0];
	mul.wide.s32 	%rd284, %r380, 16;
	add.s64 	%rd281, %rd325, %rd284;
	// begin inline asm
	ld.global.nc.u64 %rd280, [%rd281];
	// end inline asm
	add.s64 	%rd283, %rd281, 8;
	// begin inline asm
	ld.global.nc.u64 %rd282, [%rd283];
	// end inline asm
	mov.b64 	%fd12, %rd280;
	abs.f64 	%fd13, %fd301;
	abs.f64 	%fd14, %fd12;
	setp.lt.f64 	%p113, %fd13, %fd14;
	mov.u64 	%rd334, %rd282;
	mov.f64 	%fd298, %fd12;
	@%p113 bra 	$L__BB7_15;
	setp.lt.f64 	%p114, %fd14, %fd13;
	mov.u64 	%rd334, %rd337;
	mov.f64 	%fd298, %fd301;
	@%p114 bra 	$L__BB7_15;
	setp.lt.s64 	%p115, %rd337, %rd282;
	min.s64 	%rd334, %rd337, %rd282;
	selp.f64 	%fd298, %fd301, %fd12, %p115;
$L__BB7_15:
	add.s64 	%rd286, %rd281, 4096;
	// begin inline asm
	ld.global.nc.u64 %rd285, [%rd286];
	// end inline asm
	add.s64 	%rd288, %rd281, 4104;
	// begin inline asm
	ld.global.nc.u64 %rd287, [%rd288];
	// end inline asm
	mov.b64 	%fd17, %rd285;
	abs.f64 	%fd18, %fd298;
	abs.f64 	%fd19, %fd17;
	setp.lt.f64 	%p116, %fd18, %fd19;
	mov.u64 	%rd335, %rd287;
	mov.f64 	%fd299, %fd17;
	@%p116 bra 	$L__BB7_18;
	setp.lt.f64 	%p117, %fd19, %fd18;
	mov.u64 	%rd335, %rd334;
	mov.f64 	%fd299, %fd298;
	@%p117 bra 	$L__BB7_18;
	setp.lt.s64 	%p118, %rd334, %rd287;
	min.s64 	%rd335, %rd334, %rd287;
	selp.f64 	%fd299, %fd298, %fd17, %p118;
$L__BB7_18:
	add.s64 	%rd290, %rd281, 8192;
	// begin inline asm
	ld.global.nc.u64 %rd289, [%rd290];
	// end inline asm
	add.s64 	%rd292, %rd281, 8200;
	// begin inline asm
	ld.global.nc.u64 %rd291, [%rd292];
	// end inline asm
	mov.b64 	%fd22, %rd289;
	abs.f64 	%fd23, %fd299;
	abs.f64 	%fd24, %fd22;
	setp.lt.f64 	%p119, %fd23, %fd24;
	mov.u64 	%rd336, %rd291;
	mov.f64 	%fd300, %fd22;
	@%p119 bra 	$L__BB7_21;
	setp.lt.f64 	%p120, %fd24, %fd23;
	mov.u64 	%rd336, %rd335;
	mov.f64 	%fd300, %fd299;
	@%p120 bra 	$L__BB7_21;
	setp.lt.s64 	%p121, %rd335, %rd291;
	min.s64 	%rd336, %rd335, %rd291;
	selp.f64 	%fd300, %fd299, %fd22, %p121;
$L__BB7_21:
	add.s64 	%rd294, %rd281, 12288;
	// begin inline asm
	ld.global.nc.u64 %rd293, [%rd294];
	// end inline asm
	add.s64 	%rd296, %rd281, 12296;
	// begin inline asm
	ld.global.nc.u64 %rd295, [%rd296];
	// end inline asm
	mov.b64 	%fd27, %rd293;
	abs.f64 	%fd28, %fd300;
	abs.f64 	%fd29, %fd27;
	setp.lt.f64 	%p122, %fd28, %fd29;
	mov.u64 	%rd337, %rd295;
	mov.f64 	%fd301, %fd27;
	@%p122 bra 	$L__BB7_24;
	setp.lt.f64 	%p123, %fd29, %fd28;
	mov.u64 	%rd337, %rd336;
	mov.f64 	%fd301, %fd300;
	@%p123 bra 	$L__BB7_24;
	setp.lt.s64 	%p124, %rd336, %rd295;
	min.s64 	%rd337, %rd336, %rd295;
	selp.f64 	%fd301, %fd300, %fd27, %p124;
$L__BB7_24:
	add.s32 	%r380, %r380, 1024;
	setp.lt.s32 	%p125, %r380, %r37;
	@%p125 bra 	$L__BB7_12;
$L__BB7_25:
	setp.lt.s32 	%p126, %r37, 256;
	@%p126 bra 	$L__BB7_70;
	// begin inline asm
	mov.u32 %r271, %laneid;
	// end inline asm
	mov.b64 	%rd307, %fd301;
	mov.b64 	{%r273, %r278}, %rd307;
	mov.b32 	%r289, 1;
	mov.b32 	%r290, 31;
	mov.b32 	%r291, -1;
	// begin inline asm
	shfl.sync.down.b32 %r272, %r273, %r289, %r290, %r291;
	// end inline asm
	// begin inline asm
	shfl.sync.down.b32 %r277, %r278, %r289, %r290, %r291;
	// end inline asm
	mov.b64 	%rd308, {%r272, %r277};
	mov.b64 	%fd33, %rd308;
	mov.b64 	{%r283, %r288}, %rd337;
	// begin inline asm
	shfl.sync.down.b32 %r282, %r283, %r289, %r290, %r291;
	// end inline asm
	// begin inline asm
	shfl.sync.down.b32 %r287, %r288, %r289, %r290, %r291;
	// end inline asm
	mov.b64 	%rd27, {%r282, %r287};
	setp.gt.s32 	%p178, %r271, 30;
	mov.u64 	%rd339, %rd337;
	mov.f64 	%fd303, %fd301;
	@%p178 bra 	$L__BB7_30;
	abs.f64 	%fd34, %fd301;
	abs.f64 	%fd35, %fd33;
	setp.lt.f64 	%p179, %fd34, %fd35;
	mov.u64 	%rd339, %rd27;
	mov.f64 	%fd303, %fd33;
	@%p179 bra 	$L__BB7_30;
	setp.lt.f64 	%p180, %fd35, %fd34;
	mov.u64 	%rd339, %rd337;
	mov.f64 	%fd303, %fd301;
	@%p180 bra 	$L__BB7_30;
	setp.lt.s64 	%p181, %rd337, %rd27;
	min.s64 	%rd339, %rd337, %rd27;
	selp.f64 	%fd303, %fd301, %fd33, %p181;
$L__BB7_30:
	mov.b64 	%rd309, %fd303;
	mov.b64 	{%r293, %r298}, %rd309;
	mov.b32 	%r309, 2;
	mov.b32 	%r310, 31;
	mov.b32 	%r311, -1;
	// begin inline asm
	shfl.sync.down.b32 %r292, %r293, %r309, %r310, %r311;
	// end inline asm
	// begin inline asm
	shfl.sync.down.b32 %r297, %r298, %r309, %r310, %r311;
	// end inline asm
	mov.b64 	%rd310, {%r292, %r297};
	mov.b64 	%fd38, %rd310;
	mov.b64 	{%r303, %r308}, %rd339;
	// begin inline asm
	shfl.sync.down.b32 %r302, %r303, %r309, %r310, %r311;
	// end inline asm
	// begin inline asm
	shfl.sync.down.b32 %r307, %r308, %r309, %r310, %r311;
	// end inline asm
	mov.b64 	%rd30, {%r302, %r307};
	setp.gt.s32 	%p182, %r271, 29;
	mov.u64 	%rd340, %rd339;
	mov.f64 	%fd304, %fd303;
	@%p182 bra 	$L__BB7_34;
	abs.f64 	%fd39, %fd303;
	abs.f64 	%fd40, %fd38;
	setp.lt.f64 	%p183, %fd39, %fd40;
	mov.u64 	%rd340, %rd30;
	mov.f64 	%fd304, %fd38;
	@%p183 bra 	$L__BB7_34;
	setp.lt.f64 	%p184, %fd40, %fd39;
	mov.u64 	%rd340, %rd339;
	mov.f64 	%fd304, %fd303;
	@%p184 bra 	$L__BB7_34;
	setp.lt.s64 	%p185, %rd339, %rd30;
	min.s64 	%rd340, %rd339, %rd30;
	selp.f64 	%fd304, %fd303, %fd38, %p185;
$L__BB7_34:
	mov.b64 	%rd311, %fd304;
	mov.b64 	{%r313, %r318}, %rd311;
	mov.b32 	%r329, 4;
	mov.b32 	%r330, 31;
	mov.b32 	%r331, -1;
	// begin inline asm
	shfl.sync.down.b32 %r312, %r313, %r329, %r330, %r331;
	// end inline asm
	// begin inline asm
	shfl.sync.down.b32 %r317, %r318, %r329, %r330, %r331;
	// end inline asm
	mov.b64 	%rd312, {%r312, %r317};
	mov.b64 	%fd43, %rd312;
	mov.b64 	{%r323, %r328}, %rd340;
	// begin inline asm
	shfl.sync.down.b32 %r322, %r323, %r329, %r330, %r331;
	// end inline asm
	// begin inline asm
	shfl.sync.down.b32 %r327, %r328, %r329, %r330, %r331;
	// end inline asm
	mov.b64 	%rd33, {%r322, %r327};
	setp.gt.s32 	%p186, %r271, 27;
	mov.u64 	%rd341, %rd340;
	mov.f64 	%fd305, %fd304;
	@%p186 bra 	$L__BB7_38;
	abs.f64 	%fd44, %fd304;
	abs.f64 	%fd45, %fd43;
	setp.lt.f64 	%p187, %fd44, %fd45;
	mov.u64 	%rd341, %rd33;
	mov.f64 	%fd305, %fd43;
	@%p187 bra 	$L__BB7_38;
	setp.lt.f64 	%p188, %fd45, %fd44;
	mov.u64 	%rd341, %rd340;
	mov.f64 	%fd305, %fd304;
	@%p188 bra 	$L__BB7_38;
	setp.lt.s64 	%p189, %rd340, %rd33;
	min.s64 	%rd341, %rd340, %rd33;
	selp.f64 	%fd305, %fd304, %fd43, %p189;
$L__BB7_38:
	mov.b64 	%rd313, %fd305;
	mov.b64 	{%r333, %r338}, %rd313;
	mov.b32 	%r349, 8;
	mov.b32 	%r350, 31;
	mov.b32 	%r351, -1;
	// begin inline asm
	shfl.sync.down.b32 %r332, %r333, %r349, %r350, %r351;
	// end inline asm
	// begin inline asm
	shfl.sync.down.b32 %r337, %r338, %r349, %r350, %r351;
	// end inline asm
	mov.b64 	%rd314, {%r332, %r337};
	mov.b64 	%fd48, %rd314;
	mov.b64 	{%r343, %r348}, %rd341;
	// begin inline asm
	shfl.sync.down.b32 %r342, %r343, %r349, %r350, %r351;
	// end inline asm
	// begin inline asm
	shfl.sync.down.b32 %r347, %r348, %r349, %r350, %r351;
	// end inline asm
	mov.b64 	%rd36, {%r342, %r347};
	setp.gt.s32 	%p190, %r271, 23;
	mov.u64 	%rd342, %rd341;
	mov.f64 	%fd306, %fd305;
	@%p190 bra 	$L__BB7_42;
	abs.f64 	%fd49, %fd305;
	abs.f64 	%fd50, %fd48;
	setp.lt.f64 	%p191, %fd49, %fd50;
	mov.u64 	%rd342, %rd36;
	mov.f64 	%fd306, %fd48;
	@%p191 bra 	$L__BB7_42;
	setp.lt.f64 	%p192, %fd50, %fd49;
	mov.u64 	%rd342, %rd341;
	mov.f64 	%fd306, %fd305;
	@%p192 bra 	$L__BB7_42;
	setp.lt.s64 	%p193, %rd341, %rd36;
	min.s64 	%rd342, %rd341, %rd36;
	selp.f64 	%fd306, %fd305, %fd48, %p193;
$L__BB7_42:
	mov.b64 	%rd315, %fd306;
	mov.b64 	{%r353, %r358}, %rd315;
	mov.b32 	%r369, 16;
	mov.b32 	%r370, 31;
	mov.b32 	%r371, -1;
	// begin inline asm
	shfl.sync.down.b32 %r352, %r353, %r369, %r370, %r371;
	// end inline asm
	// begin inline asm
	shfl.sync.down.b32 %r357, %r358, %r369, %r370, %r371;
	// end inline asm
	mov.b64 	%rd316, {%r352, %r357};
	mov.b64 	%fd53, %rd316;
	mov.b64 	{%r363, %r368}, %rd342;
	// begin inline asm
	shfl.sync.down.b32 %r362, %r363, %r369, %r370, %r371;
	// end inline asm
	// begin inline asm
	shfl.sync.down.b32 %r367, %r368, %r369, %r370, %r371;
	// end inline asm
	mov.b64 	%rd39, {%r362, %r367};
	setp.gt.s32 	%p194, %r271, 15;
	mov.u64 	%rd394, %rd342;
	mov.f64 	%fd357, %fd306;
	@%p194 bra 	$L__BB7_46;
	abs.f64 	%fd54, %fd306;
	abs.f64 	%fd55, %fd53;
	setp.lt.f64 	%p195, %fd54, %fd55;
	mov.u64 	%rd394, %rd39;
	mov.f64 	%fd357, %fd53;
	@%p195 bra 	$L__BB7_46;
	setp.lt.f64 	%p196, %fd55, %fd54;
	mov.u64 	%rd394, %rd342;
	mov.f64 	%fd357, %fd306;
	@%p196 bra 	$L__BB7_46;
	setp.lt.s64 	%p197, %rd342, %rd39;
	min.s64 	%rd394, %rd342, %rd39;
	selp.f64 	%fd357, %fd306, %fd53, %p197;
$L__BB7_46:
	setp.ne.s32 	%p198, %r271, 0;
	@%p198 bra 	$L__BB7_48;
	shr.u32 	%r372, %r1, 1;
	and.b32  	%r373, %r372, 496;
	mov.u32 	%r374, _ZN6thrust24THRUST_300001_SM_1000_NS8cuda_cub4core6detail5shmemE;
	add.s32 	%r375, %r374, %r373;
	st.shared.f64 	[%r375+8], %fd357;
	st.shared.u64 	[%r375+16], %rd394;
$L__BB7_48:
	bar.sync 	0;
	setp.ne.s32 	%p199, %r1, 0;
	@%p199 bra 	$L__BB7_209;
	ld.shared.f64 	%fd58, [_ZN6thrust24THRUST_300001_SM_1000_NS8cuda_cub4core6detail5shmemE+24];
	ld.shared.u64 	%rd42, [_ZN6thrust24THRUST_300001_SM_1000_NS8cuda_cub4core6detail5shmemE+32];
	abs.f64 	%fd59, %fd357;
	abs.f64 	%fd60, %fd58;
	setp.lt.f64 	%p200, %fd59, %fd60;
	mov.u64 	%rd344, %rd42;
	mov.f64 	%fd308, %fd58;
	@%p200 bra 	$L__BB7_52;
	setp.lt.f64 	%p201, %fd60, %fd59;
	mov.u64 	%rd344, %rd394;
	mov.f64 	%fd308, %fd357;
	@%p201 bra 	$L__BB7_52;
	setp.lt.s64 	%p202, %rd394, %rd42;
	min.s64 	%rd344, %rd394, %rd42;
	selp.f64 	%fd308, %fd357, %fd58, %p202;
$L__BB7_52:
	ld.shared.f64 	%fd63, [_ZN6thrust24THRUST_300001_SM_1000_NS8cuda_cub4core6detail5shmemE+40];
	ld.shared.u64 	%rd45, [_ZN6thrust24THRUST_300001_SM_1000_NS8cuda_cub4core6detail5shmemE+48];
	abs.f64 	%fd64, %fd308;
	abs.f64 	%fd65, %fd63;
	setp.lt.f64 	%p203, %fd64, %fd65;
	mov.u64 	%rd345, %rd45;
	mov.f64 	%fd309, %fd63;
	@%p203 bra 	$L__BB7_55;
	setp.lt.f64 	%p204, %fd65, %fd64;
	mov.u64 	%rd345, %rd344;
	mov.f64 	%fd309, %fd308;
	@%p204 bra 	$L__BB7_55;
	setp.lt.s64 	%p205, %rd344, %rd45;
	min.s64 	%rd345, %rd344, %rd45;
	selp.f64 	%fd309, %fd308, %fd63, %p205;
$L__BB7_55:
	ld.shared.f64 	%fd68, [_ZN6thrust24THRUST_300001_SM_1000_NS8cuda_cub4core6detail5shmemE+56];
	ld.shared.u64 	%rd48, [_ZN6thrust24THRUST_300001_SM_1000_NS8cuda_cub4core6detail5shmemE+64];
	abs.f64 	%fd69, %fd309;
	abs.f64 	%fd70, %fd68;
	setp.lt.f64 	%p206, %fd69, %fd70;
	mov.u64 	%rd346, %rd48;
	mov.f64 	%fd310, %fd68;
	@%p206 bra 	$L__BB7_58;
	setp.lt.f64 	%p207, %fd70, %fd69;
	mov.u64 	%rd346, %rd345;
	mov.f64 	%fd310, %fd309;
	@%p207 bra 	$L__BB7_58;
	setp.lt.s64 	%p208, %rd345, %rd48;
	min.s64 	%rd346, %rd345, %rd48;
	selp.f64 	%fd310, %fd309, %fd68, %p208;
$L__BB7_58:
	ld.shared.f64 	%fd73, [_ZN6thrust24THRUST_300001_SM_1000_NS8cuda_cub4core6detail5shmemE+72];
	ld.shared.u64 	%rd51, [_ZN6thrust24THRUST_300001_SM_1000_NS8cuda_cub4core6detail5shmemE+80];
	abs.f64 	%fd74, %fd310;
	abs.f64 	%fd75, %fd73;
	setp.lt.f64 	%p209, %fd74, %fd75;
	mov.u64 	%rd347, %rd51;
	mov.f64 	%fd311, %fd73;
	@%p209 bra 	$L__BB7_61;
	setp.lt.f64 	%p210, %fd75, %fd74;
	mov.u64 	%rd347, %rd346;
	mov.f64 	%fd311, %fd310;
	@%p210 bra 	$L__BB7_61;
	setp.lt.s64 	%p211, %rd346, %rd51;
	min.s64 	%rd347, %rd346, %rd51;
	selp.f64 	%fd311, %fd310, %fd73, %p211;
$L__BB7_61:
	ld.shared.f64 	%fd78, [_ZN6thrust24THRUST_300001_SM_1000_NS8cuda_cub4core6detail5shmemE+88];
	ld.shared.u64 	%rd54, [_ZN6thrust24THRUST_300001_SM_1000_NS8cuda_cub4core6detail5shmemE+96];
	abs.f64 	%fd79, %fd311;
	abs.f64 	%fd80, %fd78;
	setp.lt.f64 	%p212, %fd79, %fd80;
	mov.u64 	%rd348, %rd54;
	mov.f64 	%fd312, %fd78;
	@%p212 bra 	$L__BB7_64;
	setp.lt.f64 	%p213, %fd80, %fd79;
	mov.u64 	%rd348, %rd347;
	mov.f64 	%fd312, %fd311;
	@%p213 bra 	$L__BB7_64;
	setp.lt.s64 	%p214, %rd347, %rd54;
	min.s64 	%rd348, %rd347, %rd54;
	selp.f64 	%fd312, %fd311, %fd78, %p214;
$L__BB7_64:
	ld.shared.f64 	%fd83, [_ZN6thrust24THRUST_300001_SM_1000_NS8cuda_cub4core6detail5shmemE+104];
	ld.shared.u64 	%rd57, [_ZN6thrust24THRUST_300001_SM_1000_NS8cuda_cub4core6detail5shmemE+112];
	abs.f64 	%fd84, %fd312;
	abs.f64 	%fd85, %fd83;
	setp.lt.f64 	%p215, %fd84, %fd85;
	mov.u64 	%rd349, %rd57;
	mov.f64 	%fd313, %fd83;
	@%p215 bra 	$L__BB7_67;
	setp.lt.f64 	%p216, %fd85, %fd84;
	mov.u64 	%rd349, %rd348;
	mov.f64 	%fd313, %fd312;
	@%p216 bra 	$L__BB7_67;
	setp.lt.s64 	%p217, %rd348, %rd57;
	min.s64 	%rd349, %rd348, %rd57;
	selp.f64 	%fd313, %fd312, %fd83, %p217;
$L__BB7_67:
	ld.shared.f64 	%fd88, [_ZN6thrust24THRUST_300001_SM_1000_NS8cuda_cub4core6detail5shmemE+120];
	ld.shared.u64 	%rd60, [_ZN6thrust24THRUST_300001_SM_1000_NS8cuda_cub4core6detail5shmemE+128];
	abs.f64 	%fd89, %fd313;
	abs.f64 	%fd90, %fd88;
	setp.lt.f64 	%p218, %fd89, %fd90;
	mov.u64 	%rd394, %rd60;
	mov.f64 	%fd357, %fd88;
	@%p218 bra 	$L__BB7_209;
	setp.lt.f64 	%p219, %fd90, %fd89;
	mov.u64 	%rd394, %rd349;
	mov.f64 	%fd357, %fd313;
	@%p219 bra 	$L__BB7_209;
	setp.lt.s64 	%p220, %rd349, %rd60;
	min.s64 	%rd394, %rd349, %rd60;
	selp.f64 	%fd357, %fd313, %fd88, %p220;
	bra.uni 	$L__BB7_209;
$L__BB7_70:
	// begin inline asm
	mov.u32 %r158, %laneid;
	// end inline asm
	and.b32  	%r179, %r1, 992;
	add.s32 	%r180, %r179, 32;
	setp.gt.s32 	%p127, %r180, %r37;
	not.b32 	%r181, %r179;
	add.s32 	%r182, %r37, %r181;
	selp.b32 	%r177, %r182, 31, %p127;
	mov.b64 	%rd297, %fd301;
	mov.b64 	{%r160, %r165}, %rd297;
	mov.b32 	%r176, 1;
	mov.b32 	%r178, -1;
	// begin inline asm
	shfl.sync.down.b32 %r159, %r160, %r176, %r177, %r178;
	// end inline asm
	// begin inline asm
	shfl.sync.down.b32 %r164, %r165, %r176, %r177, %r178;
	// end inline asm
	mov.b64 	%rd298, {%r159, %r164};
	mov.b64 	%fd92, %rd298;
	mov.b64 	{%r170, %r175}, %rd337;
	// begin inline asm
	shfl.sync.down.b32 %r169, %r170, %r176, %r177, %r178;
	// end inline asm
	// begin inline asm
	shfl.sync.down.b32 %r174, %r175, %r176, %r177, %r178;
	// end inline asm
	mov.b64 	%rd62, {%r169, %r174};
	setp.ge.s32 	%p128, %r158, %r177;
	mov.u64 	%rd350, %rd337;
	mov.f64 	%fd314, %fd301;
	@%p128 bra 	$L__BB7_74;
	abs.f64 	%fd93, %fd301;
	abs.f64 	%fd94, %fd92;
	setp.lt.f64 	%p129, %fd93, %fd94;
	mov.u64 	%rd350, %rd62;
	mov.f64 	%fd314, %fd92;
	@%p129 bra 	$L__BB7_74;
	setp.lt.f64 	%p130, %fd94, %fd93;
	mov.u64 	%rd350, %rd337;
	mov.f64 	%fd314, %fd301;
	@%p130 bra 	$L__BB7_74;
	setp.lt.s64 	%p131, %rd337, %rd62;
	min.s64 	%rd350, %rd337, %rd62;
	selp.f64 	%fd314, %fd301, %fd92, %p131;
$L__BB7_74:
	mov.b64 	%rd299, %fd314;
	mov.b64 	{%r184, %r189}, %rd299;
	mov.b32 	%r200, 2;
	mov.b32 	%r202, -1;
	// begin inline asm
	shfl.sync.down.b32 %r183, %r184, %r200, %r177, %r202;
	// end inline asm
	// begin inline asm
	shfl.sync.down.b32 %r188, %r189, %r200, %r177, %r202;
	// end inline asm
	mov.b64 	%rd300, {%r183, %r188};
	mov.b64 	%fd97, %rd300;
	mov.b64 	{%r194, %r199}, %rd350;
	// begin inline asm
	shfl.sync.down.b32 %r193, %r194, %r200, %r177, %r202;
	// end inline asm
	// begin inline asm
	shfl.sync.down.b32 %r198, %r199, %r200, %r177, %r202;
	// end inline asm
	mov.b64 	%rd65, {%r193, %r198};
	add.s32 	%r203, %r158, 2;
	setp.gt.s32 	%p132, %r203, %r177;
	mov.u64 	%rd351, %rd350;
	mov.f64 	%fd315, %fd314;
	@%p132 bra 	$L__BB7_78;
	abs.f64 	%fd98, %fd314;
	abs.f64 	%fd99, %fd97;
	setp.lt.f64 	%p133, %fd98, %fd99;
	mov.u64 	%rd351, %rd65;
	mov.f64 	%fd315, %fd97;
	@%p133 bra 	$L__BB7_78;
	setp.lt.f64 	%p134, %fd99, %fd98;
	mov.u64 	%rd351, %rd350;
	mov.f64 	%fd315, %fd314;
	@%p134 bra 	$L__BB7_78;
	setp.lt.s64 	%p135, %rd350, %rd65;
	min.s64 	%rd351, %rd350, %rd65;
	selp.f64 	%fd315, %fd314, %fd97, %p135;
$L__BB7_78:
	mov.b64 	%rd301, %fd315;
	mov.b64 	{%r205, %r210}, %rd301;
	mov.b32 	%r221, 4;
	mov.b32 	%r223, -1;
	// begin inline asm
	shfl.sync.down.b32 %r204, %r205, %r221, %r177, %r223;
	// end inline asm
	// begin inline asm
	shfl.sync.down.b32 %r209, %r210, %r221, %r177, %r223;
	// end inline asm
	mov.b64 	%rd302, {%r204, %r209};
	mov.b64 	%fd102, %rd302;
	mov.b64 	{%r215, %r220}, %rd351;
	// begin inline asm
	shfl.sync.down.b32 %r214, %r215, %r221, %r177, %r223;
	// end inline asm
	// begin inline asm
	shfl.sync.down.b32 %r219, %r220, %r221, %r177, %r223;
	// end inline asm
	mov.b64 	%rd68, {%r214, %r219};
	add.s32 	%r224, %r158, 4;
	setp.gt.s32 	%p136, %r224, %r177;
	mov.u64 	%rd352, %rd351;
	mov.f64 	%fd316, %fd315;
	@%p136 bra 	$L__BB7_82;
	abs.f64 	%fd103, %fd315;
	abs.f64 	%fd104, %fd102;
	setp.lt.f64 	%p137, %fd103, %fd104;
	mov.u64 	%rd352, %rd68;
	mov.f64 	%fd316, %fd102;
	@%p137 bra 	$L__BB7_82;
	setp.lt.f64 	%p138, %fd104, %fd103;
	mov.u64 	%rd352, %rd351;
	mov.f64 	%fd316, %fd315;
	@%p138 bra 	$L__BB7_82;
	setp.lt.s64 	%p139, %rd351, %rd68;
	min.s64 	%rd352, %rd351, %rd68;
	selp.f64 	%fd316, %fd315, %fd102, %p139;
$L__BB7_82:
	mov.b64 	%rd303, %fd316;
	mov.b64 	{%r226, %r231}, %rd303;
	mov.b32 	%r242, 8;
	mov.b32 	%r244, -1;
	// begin inline asm
	shfl.sync.down.b32 %r225, %r226, %r242, %r177, %r244;
	// end inline asm
	// begin inline asm
	shfl.sync.down.b32 %r230, %r231, %r242, %r177, %r244;
	// end inline asm
	mov.b64 	%rd304, {%r225, %r230};
	mov.b64 	%fd107, %rd304;
	mov.b64 	{%r236, %r241}, %rd352;
	// begin inline asm
	shfl.sync.down.b32 %r235, %r236, %r242, %r177, %r244;
	// end inline asm
	// begin inline asm
	shfl.sync.down.b32 %r240, %r241, %r242, %r177, %r244;
	// end inline asm
	mov.b64 	%rd71, {%r235, %r240};
	add.s32 	%r245, %r158, 8;
	setp.gt.s32 	%p140, %r245, %r177;
	mov.u64 	%rd353, %rd352;
	mov.f64 	%fd317, %fd316;
	@%p140 bra 	$L__BB7_86;
	abs.f64 	%fd108, %fd316;
	abs.f64 	%fd109, %fd107;
	setp.lt.f64 	%p141, %fd108, %fd109;
	mov.u64 	%rd353, %rd71;
	mov.f64 	%fd317, %fd107;
	@%p141 bra 	$L__BB7_86;
	setp.lt.f64 	%p142, %fd109, %fd108;
	mov.u64 	%rd353, %rd352;
	mov.f64 	%fd317, %fd316;
	@%p142 bra 	$L__BB7_86;
	setp.lt.s64 	%p143, %rd352, %rd71;
	min.s64 	%rd353, %rd352, %rd71;
	selp.f64 	%fd317, %fd316, %fd107, %p143;
$L__BB7_86:
	mov.b64 	%rd305, %fd317;
	mov.b64 	{%r247, %r252}, %rd305;
	mov.b32 	%r263, 16;
	mov.b32 	%r265, -1;
	// begin inline asm
	shfl.sync.down.b32 %r246, %r247, %r263, %r177, %r265;
	// end inline asm
	// begin inline asm
	shfl.sync.down.b32 %r251, %r252, %r263, %r177, %r265;
	// end inline asm
	mov.b64 	%rd306, {%r246, %r251};
	mov.b64 	%fd112, %rd306;
	mov.b64 	{%r257, %r262}, %rd353;
	// begin inline asm
	shfl.sync.down.b32 %r256, %r257, %r263, %r177, %r265;
	// end inline asm
	// begin inline asm
	shfl.sync.down.b32 %r261, %r262, %r263, %r177, %r265;
	// end inline asm
	mov.b64 	%rd74, {%r256, %r261};
	add.s32 	%r266, %r158, 16;
	setp.gt.s32 	%p144, %r266, %r177;
	mov.u64 	%rd394, %rd353;
	mov.f64 	%fd357, %fd317;
	@%p144 bra 	$L__BB7_90;
	abs.f64 	%fd113, %fd317;
	abs.f64 	%fd114, %fd112;
	setp.lt.f64 	%p145, %fd113, %fd114;
	mov.u64 	%rd394, %rd74;
	mov.f64 	%fd357, %fd112;
	@%p145 bra 	$L__BB7_90;
	setp.lt.f64 	%p146, %fd114, %fd113;
	mov.u64 	%rd394, %rd353;
	mov.f64 	%fd357, %fd317;
	@%p146 bra 	$L__BB7_90;
	setp.lt.s64 	%p147, %rd353, %rd74;
	min.s64 	%rd394, %rd353, %rd74;
	selp.f64 	%fd357, %fd317, %fd112, %p147;
$L__BB7_90:
	setp.ne.s32 	%p148, %r158, 0;
	@%p148 bra 	$L__BB7_92;
	shr.u32 	%r267, %r1, 1;
	and.b32  	%r268, %r267, 496;
	mov.u32 	%r269, _ZN6thrust24THRUST_300001_SM_1000_NS8cuda_cub4core6detail5shmemE;
	add.s32 	%r270, %r269, %r268;
	st.shared.f64 	[%r270+8], %fd357;
	st.shared.u64 	[%r270+16], %rd394;
$L__BB7_92:
	bar.sync 	0;
	setp.ne.s32 	%p149, %r1, 0;
	@%p149 bra 	$L__BB7_209;
	setp.lt.s32 	%p150, %r37, 33;
	mov.f64 	%fd319, %fd357;
	mov.u64 	%rd355, %rd394;
	@%p150 bra 	$L__BB7_97;
	ld.shared.f64 	%fd117, [_ZN6thrust24THRUST_300001_SM_1000_NS8cuda_cub4core6detail5shmemE+24];
	ld.shared.u64 	%rd77, [_ZN6thrust24THRUST_300001_SM_1000_NS8cuda_cub4core6detail5shmemE+32];
	abs.f64 	%fd118, %fd357;
	abs.f64 	%fd119, %fd117;
	setp.lt.f64 	%p151, %fd118, %fd119;
	mov.f64 	%fd319, %fd117;
	mov.u64 	%rd355, %rd77;
	@%p151 bra 	$L__BB7_97;
	setp.lt.f64 	%p152, %fd119, %fd118;
	mov.f64 	%fd319, %fd357;
	mov.u64 	%rd355, %rd394;
	@%p152 bra 	$L__BB7_97;
	setp.lt.s64 	%p153, %rd394, %rd77;
	min.s64 	%rd355, %rd394, %rd77;
	selp.f64 	%fd319, %fd357, %fd117, %p153;
$L__BB7_97:
	setp.lt.s32 	%p154, %r37, 65;
	mov.f64 	%fd320, %fd319;
	mov.u64 	%rd356, %rd355;
	@%p154 bra 	$L__BB7_101;
	ld.shared.f64 	%fd122, [_ZN6thrust24THRUST_300001_SM_1000_NS8cuda_cub4core6detail5shmemE+40];
	ld.shared.u64 	%rd80, [_ZN6thrust24THRUST_300001_SM_1000_NS8cuda_cub4core6detail5shmemE+48];
	abs.f64 	%fd123, %fd319;
	abs.f64 	%fd124, %fd122;
	setp.lt.f64 	%p155, %fd123, %fd124;
	mov.f64 	%fd320, %fd122;
	mov.u64 	%rd356, %rd80;
	@%p155 bra 	$L__BB7_101;
	setp.lt.f64 	%p156, %fd124, %fd123;
	mov.f64 	%fd320, %fd319;
	mov.u64 	%rd356, %rd355;
	@%p156 bra 	$L__BB7_101;
	setp.lt.s64 	%p157, %rd355, %rd80;
	min.s64 	%rd356, %rd355, %rd80;
	selp.f64 	%fd320, %fd319, %fd122, %p157;
$L__BB7_101:
	setp.lt.s32 	%p158, %r37, 97;
	mov.f64 	%fd321, %fd320;
	mov.u64 	%rd357, %rd356;
	@%p158 bra 	$L__BB7_105;
	ld.shared.f64 	%fd127, [_ZN6thrust24THRUST_300001_SM_1000_NS8cuda_cub4core6detail5shmemE+56];
	ld.shared.u64 	%rd83, [_ZN6thrust24THRUST_300001_SM_1000_NS8cuda_cub4core6detail5shmemE+64];
	abs.f64 	%fd128, %fd320;
	abs.f64 	%fd129, %fd127;
	setp.lt.f64 	%p159, %fd128, %fd129;
	mov.f64 	%fd321, %fd127;
	mov.u64 	%rd357, %rd83;
	@%p159 bra 	$L__BB7_105;
	setp.lt.f64 	%p160, %fd129, %fd128;
	mov.f64 	%fd321, %fd320;
	mov.u64 	%rd357, %rd356;
	@%p160 bra 	$L__BB7_105;
	setp.lt.s64 	%p161, %rd356, %rd83;
	min.s64 	%rd357, %rd356, %rd83;
	selp.f64 	%fd321, %fd320, %fd127, %p161;
$L__BB7_105:
	setp.lt.s32 	%p162, %r37, 129;
	mov.f64 	%fd322, %fd321;
	mov.u64 	%rd358, %rd357;
	@%p162 bra 	$L__BB7_109;
	ld.shared.f64 	%fd132, [_ZN6thrust24THRUST_300001_SM_1000_NS8cuda_cub4core6detail5shmemE+72];
	ld.shared.u64 	%rd86, [_ZN6thrust24THRUST_300001_SM_1000_NS8cuda_cub4core6detail5shmemE+80];
	abs.f64 	%fd133, %fd321;
	abs.f64 	%fd134, %fd132;
	setp.lt.f64 	%p163, %fd133, %fd134;
	mov.f64 	%fd322, %fd132;
	mov.u64 	%rd358, %rd86;
	@%p163 bra 	$L__BB7_109;
	setp.lt.f64 	%p164, %fd134, %fd133;
	mov.f64 	%fd322, %fd321;
	mov.u64 	%rd358, %rd357;
	@%p164 bra 	$L__BB7_109;
	setp.lt.s64 	%p165, %rd357, %rd86;
	min.s64 	%rd358, %rd357, %rd86;
	selp.f64 	%fd322, %fd321, %fd132, %p165;
$L__BB7_109:
	setp.lt.s32 	%p166, %r37, 161;
	mov.f64 	%fd323, %fd322;
	mov.u64 	%rd359, %rd358;
	@%p166 bra 	$L__BB7_113;
	ld.shared.f64 	%fd137, [_ZN6thrust24THRUST_300001_SM_1000_NS8cuda_cub4core6detail5shmemE+88];
	ld.shared.u64 	%rd89, [_ZN6thrust24THRUST_300001_SM_1000_NS8cuda_cub4core6detail5shmemE+96];
	abs.f64 	%fd138, %fd322;
	abs.f64 	%fd139, %fd137;
	setp.lt.f64 	%p167, %fd138, %fd139;
	mov.f64 	%fd323, %fd137;
	mov.u64 	%rd359, %rd89;
	@%p167 bra 	$L__BB7_113;
	setp.lt.f64 	%p168, %fd139, %fd138;
	mov.f64 	%fd323, %fd322;
	mov.u64 	%rd359, %rd358;
	@%p168 bra 	$L__BB7_113;
	setp.lt.s64 	%p169, %rd358, %rd89;
	min.s64 	%rd359, %rd358, %rd89;
	selp.f64 	%fd323, %fd322, %fd137, %p169;
$L__BB7_113:
	setp.lt.s32 	%p170, %r37, 193;
	mov.f64 	%fd324, %fd323;
	mov.u64 	%rd360, %rd359;
	@%p170 bra 	$L__BB7_117;
	ld.shared.f64 	%fd142, [_ZN6thrust24THRUST_300001_SM_1000_NS8cuda_cub4core6detail5shmemE+104];
	ld.shared.u64 	%rd92, [_ZN6thrust24THRUST_300001_SM_1000_NS8cuda_cub4core6detail5shmemE+112];
	abs.f64 	%fd143, %fd323;
	abs.f64 	%fd144, %fd142;
	setp.lt.f64 	%p171, %fd143, %fd144;
	mov.f64 	%fd324, %fd142;
	mov.u64 	%rd360, %rd92;
	@%p171 bra 	$L__BB7_117;
	setp.lt.f64 	%p172, %fd144, %fd143;
	mov.f64 	%fd324, %fd323;
	mov.u64 	%rd360, %rd359;
	@%p172 bra 	$L__BB7_117;
	setp.lt.s64 	%p173, %rd359, %rd92;
	min.s64 	%rd360, %rd359, %rd92;
	selp.f64 	%fd324, %fd323, %fd142, %p173;
$L__BB7_117:
	setp.lt.s32 	%p174, %r37, 225;
	mov.u64 	%rd394, %rd360;
	mov.f64 	%fd357, %fd324;
	@%p174 bra 	$L__BB7_209;
	ld.shared.f64 	%fd147, [_ZN6thrust24THRUST_300001_SM_1000_NS8cuda_cub4core6detail5shmemE+120];
	ld.shared.u64 	%rd95, [_ZN6thrust24THRUST_300001_SM_1000_NS8cuda_cub4core6detail5shmemE+128];
	abs.f64 	%fd148, %fd324;
	abs.f64 	%fd149, %fd147;
	setp.lt.f64 	%p175, %fd148, %fd149;
	mov.u64 	%rd394, %rd95;
	mov.f64 	%fd357, %fd147;
	@%p175 bra 	$L__BB7_209;
	setp.lt.f64 	%p176, %fd149, %fd148;
	mov.u64 	%rd394, %rd360;
	mov.f64 	%fd357, %fd324;
	@%p176 bra 	$L__BB7_209;
	setp.lt.s64 	%p177, %rd360, %rd95;
	min.s64 	%rd394, %rd360, %rd95;
	selp.f64 	%fd357, %fd324, %fd147, %p177;
	bra.uni 	$L__BB7_209;
$L__BB7_121:
	ld.param.u64 	%rd318, [_ZN6thrust24THRUST_300001_SM_1000_NS8cuda_cub4core6detail13_kernel_agentINS1_8__reduce11ReduceAgentIPN4cuda3std3__45tupleIJdlEEESC_SB_iNS1_9__extrema9arg_max_fIdl11TComparatorEEEEJSC_SC_iSG_EEEvDpT0__param_0];
	mov.u32 	%r16, %tid.x;
	mul.wide.u32 	%rd208, %r16, 16;
	add.s64 	%rd189, %rd318, %rd208;
	// begin inline asm
	ld.global.nc.u64 %rd188, [%rd189];
	// end inline asm
	add.s64 	%rd191, %rd189, 8;
	// begin inline asm
	ld.global.nc.u64 %rd190, [%rd191];
	// end inline asm
	mov.b64 	%fd151, %rd188;
	add.s64 	%rd193, %rd189, 4096;
	// begin inline asm
	ld.global.nc.u64 %rd192, [%rd193];
	// end inline asm
	add.s64 	%rd195, %rd189, 4104;
	// begin inline asm
	ld.global.nc.u64 %rd361, [%rd195];
	// end inline asm
	mov.b64 	%fd325, %rd192;
	add.s64 	%rd197, %rd189, 8192;
	// begin inline asm
	ld.global.nc.u64 %rd196, [%rd197];
	// end inline asm
	add.s64 	%rd199, %rd189, 8200;
	// begin inline asm
	ld.global.nc.u64 %rd362, [%rd199];
	// end inline asm
	mov.b64 	%fd326, %rd196;
	add.s64 	%rd201, %rd189, 12288;
	// begin inline asm
	ld.global.nc.u64 %rd200, [%rd201];
	// end inline asm
	add.s64 	%rd203, %rd189, 12296;
	// begin inline asm
	ld.global.nc.u64 %rd363, [%rd203];
	// end inline asm
	mov.b64 	%fd327, %rd200;
	add.s64 	%rd205, %rd189, 16384;
	// begin inline asm
	ld.global.nc.u64 %rd204, [%rd205];
	// end inline asm
	add.s64 	%rd207, %rd189, 16392;
	// begin inline asm
	ld.global.nc.u64 %rd381, [%rd207];
	// end inline asm
	mov.b64 	%fd344, %rd204;
	abs.f64 	%fd156, %fd151;
	abs.f64 	%fd157, %fd325;
	setp.lt.f64 	%p3, %fd156, %fd157;
	@%p3 bra 	$L__BB7_123;
	setp.lt.f64 	%p4, %fd157, %fd156;
	setp.lt.s64 	%p5, %rd190, %rd361;
	or.pred  	%p6, %p4, %p5;
	selp.b64 	%rd361, %rd190, %rd361, %p6;
	selp.f64 	%fd325, %fd151, %fd325, %p6;
$L__BB7_123:
	abs.f64 	%fd160, %fd325;
	abs.f64 	%fd161, %fd326;
	setp.lt.f64 	%p7, %fd160, %fd161;
	@%p7 bra 	$L__BB7_125;
	setp.lt.f64 	%p8, %fd161, %fd160;
	setp.lt.s64 	%p9, %rd361, %rd362;
	or.pred  	%p10, %p8, %p9;
	selp.b64 	%rd362, %rd361, %rd362, %p10;
	selp.f64 	%fd326, %fd325, %fd326, %p10;
$L__BB7_125:
	abs.f64 	%fd164, %fd326;
	abs.f64 	%fd165, %fd327;
	setp.lt.f64 	%p11, %fd164, %fd165;
	@%p11 bra 	$L__BB7_127;
	setp.lt.f64 	%p12, %fd165, %fd164;
	setp.lt.s64 	%p13, %rd362, %rd363;
	or.pred  	%p14, %p12, %p13;
	selp.b64 	%rd363, %rd362, %rd363, %p14;
	selp.f64 	%fd327, %fd326, %fd327, %p14;
$L__BB7_127:
	abs.f64 	%fd168, %fd327;
	abs.f64 	%fd169, %fd344;
	setp.lt.f64 	%p15, %fd168, %fd169;
	@%p15 bra 	$L__BB7_129;
	setp.lt.f64 	%p16, %fd169, %fd168;
	setp.lt.s64 	%p17, %rd363, %rd381;
	or.pred  	%p18, %p16, %p17;
	selp.b64 	%rd381, %rd363, %rd381, %p18;
	selp.f64 	%fd344, %fd327, %fd344, %p18;
$L__BB7_129:
	setp.lt.u32 	%p19, %r37, 2560;
	mov.b32 	%r383, 1280;
	@%p19 bra 	$L__BB7_142;
	mov.b32 	%r382, 1280;
	mov.f64 	%fd329, %fd344;
	mov.u64 	%rd365, %rd381;
$L__BB7_131:
	ld.param.u64 	%rd319, [_ZN6thrust24THRUST_300001_SM_1000_NS8cuda_cub4core6detail13_kernel_agentINS1_8__reduce11ReduceAgentIPN4cuda3std3__45tupleIJdlEEESC_SB_iNS1_9__extrema9arg_max_fIdl11TComparatorEEEEJSC_SC_iSG_EEEvDpT0__param_0];
	add.s32 	%r40, %r382, %r16;
	mul.wide.u32 	%rd229, %r40, 16;
	add.s64 	%rd210, %rd319, %rd229;
	// begin inline asm
	ld.global.nc.u64 %rd209, [%rd210];
	// end inline asm
	add.s64 	%rd212, %rd210, 8;
	// begin inline asm
	ld.global.nc.u64 %rd366, [%rd212];
	// end inline asm
	mov.b64 	%fd330, %rd209;
	add.s64 	%rd214, %rd210, 4096;
	// begin inline asm
	ld.global.nc.u64 %rd213, [%rd214];
	// end inline asm
	add.s64 	%rd216, %rd210, 4104;
	// begin inline asm
	ld.global.nc.u64 %rd367, [%rd216];
	// end inline asm
	mov.b64 	%fd331, %rd213;
	add.s64 	%rd218, %rd210, 8192;
	// begin inline asm
	ld.global.nc.u64 %rd217, [%rd218];
	// end inline asm
	add.s64 	%rd220, %rd210, 8200;
	// begin inline asm
	ld.global.nc.u64 %rd368, [%rd220];
	// end inline asm
	mov.b64 	%fd332, %rd217;
	add.s64 	%rd222, %rd210, 12288;
	// begin inline asm
	ld.global.nc.u64 %rd221, [%rd222];
	// end inline asm
	add.s64 	%rd224, %rd210, 12296;
	// begin inline asm
	ld.global.nc.u64 %rd369, [%rd224];
	// end inline asm
	mov.b64 	%fd333, %rd221;
	add.s64 	%rd226, %rd210, 16384;
	// begin inline asm
	ld.global.nc.u64 %rd225, [%rd226];
	// end inline asm
	add.s64 	%rd228, %rd210, 16392;
	// begin inline asm
	ld.global.nc.u64 %rd381, [%rd228];
	// end inline asm
	mov.b64 	%fd344, %rd225;
	abs.f64 	%fd178, %fd329;
	abs.f64 	%fd179, %fd330;
	setp.lt.f64 	%p20, %fd178, %fd179;
	@%p20 bra 	$L__BB7_133;
	setp.lt.f64 	%p21, %fd179, %fd178;
	setp.lt.s64 	%p22, %rd365, %rd366;
	or.pred  	%p23, %p21, %p22;
	selp.b64 	%rd366, %rd365, %rd366, %p23;
	selp.f64 	%fd330, %fd329, %fd330, %p23;
$L__BB7_133:
	abs.f64 	%fd182, %fd330;
	abs.f64 	%fd183, %fd331;
	setp.lt.f64 	%p24, %fd182, %fd183;
	@%p24 bra 	$L__BB7_135;
	setp.lt.f64 	%p25, %fd183, %fd182;
	setp.lt.s64 	%p26, %rd366, %rd367;
	or.pred  	%p27, %p25, %p26;
	selp.b64 	%rd367, %rd366, %rd367, %p27;
	selp.f64 	%fd331, %fd330, %fd331, %p27;
$L__BB7_135:
	abs.f64 	%fd186, %fd331;
	abs.f64 	%fd187, %fd332;
	setp.lt.f64 	%p28, %fd186, %fd187;
	@%p28 bra 	$L__BB7_137;
	setp.lt.f64 	%p29, %fd187, %fd186;
	setp.lt.s64 	%p30, %rd367, %rd368;
	or.pred  	%p31, %p29, %p30;
	selp.b64 	%rd368, %rd367, %rd368, %p31;
	selp.f64 	%fd332, %fd331, %fd332, %p31;
$L__BB7_137:
	abs.f64 	%fd190, %fd332;
	abs.f64 	%fd191, %fd333;
	setp.lt.f64 	%p32, %fd190, %fd191;
	@%p32 bra 	$L__BB7_139;
	setp.lt.f64 	%p33, %fd191, %fd190;
	setp.lt.s64 	%p34, %rd368, %rd369;
	or.pred  	%p35, %p33, %p34;
	selp.b64 	%rd369, %rd368, %rd369, %p35;
	selp.f64 	%fd333, %fd332, %fd333, %p35;
$L__BB7_139:
	abs.f64 	%fd194, %fd333;
	abs.f64 	%fd195, %fd344;
	setp.lt.f64 	%p36, %fd194, %fd195;
	@%p36 bra 	$L__BB7_141;
	setp.lt.f64 	%p37, %fd195, %fd194;
	setp.lt.s64 	%p38, %rd369, %rd381;
	or.pred  	%p39, %p37, %p38;
	selp.b64 	%rd381, %rd369, %rd381, %p39;
	selp.f64 	%fd344, %fd333, %fd344, %p39;
$L__BB7_141:
	add.s32 	%r383, %r382, 1280;
	add.s32 	%r41, %r382, 2560;
	setp.le.s32 	%p40, %r41, %r37;
	mov.u32 	%r382, %r383;
	mov.f64 	%fd329, %fd344;
	mov.u64 	%rd365, %rd381;
	@%p40 bra 	$L__BB7_131;
$L__BB7_142:
	setp.le.s32 	%p41, %r37, %r383;
	@%p41 bra 	$L__BB7_165;
	sub.s32 	%r20, %r37, %r383;
	setp.ge.s32 	%p42, %r16, %r20;
	@%p42 bra 	$L__BB7_165;
	not.b32 	%r42, %r16;
	add.s32 	%r43, %r37, %r42;
	sub.s32 	%r21, %r43, %r383;
	and.b32  	%r44, %r21, 768;
	setp.eq.s32 	%p43, %r44, 768;
	mov.u32 	%r387, %r16;
	@%p43 bra 	$L__BB7_150;
	add.s32 	%r385, %r16, %r383;
	shr.u32 	%r45, %r21, 8;
	add.s32 	%r46, %r45, 1;
	and.b32  	%r47, %r46, 3;
	neg.s32 	%r384, %r47;
	mov.u32 	%r387, %r16;
$L__BB7_146:
	.pragma "nounroll";
	mov.u64 	%rd127, %rd381;
	mov.f64 	%fd199, %fd344;
	ld.param.u64 	%rd320, [_ZN6thrust24THRUST_300001_SM_1000_NS8cuda_cub4core6detail13_kernel_agentINS1_8__reduce11ReduceAgentIPN4cuda3std3__45tupleIJdlEEESC_SB_iNS1_9__extrema9arg_max_fIdl11TComparatorEEEEJSC_SC_iSG_EEEvDpT0__param_0];
	mul.wide.u32 	%rd235, %r385, 16;
	add.s64 	%rd232, %rd320, %rd235;
	// begin inline asm
	ld.global.nc.u64 %rd231, [%rd232];
	// end inline asm
	add.s64 	%rd234, %rd232, 8;
	// begin inline asm
	ld.global.nc.u64 %rd233, [%rd234];
	// end inline asm
	mov.b64 	%fd200, %rd231;
	abs.f64 	%fd201, %fd199;
	abs.f64 	%fd202, %fd200;
	setp.lt.f64 	%p44, %fd201, %fd202;
	mov.f64 	%fd344, %fd200;
	mov.u64 	%rd381, %rd233;
	@%p44 bra 	$L__BB7_149;
	setp.lt.f64 	%p45, %fd202, %fd201;
	mov.f64 	%fd344, %fd199;
	mov.u64 	%rd381, %rd127;
	@%p45 bra 	$L__BB7_149;
	setp.lt.s64 	%p46, %rd127, %rd233;
	selp.f64 	%fd344, %fd199, %fd200, %p46;
	min.s64 	%rd381, %rd127, %rd233;
$L__BB7_149:
	add.s32 	%r387, %r387, 256;
	add.s32 	%r385, %r385, 256;
	add.s32 	%r384, %r384, 1;
	setp.ne.s32 	%p47, %r384, 0;
	@%p47 bra 	$L__BB7_146;
$L__BB7_150:
	setp.lt.u32 	%p48, %r21, 768;
	@%p48 bra 	$L__BB7_165;
	ld.param.u64 	%rd321, [_ZN6thrust24THRUST_300001_SM_1000_NS8cuda_cub4core6detail13_kernel_agentINS1_8__reduce11ReduceAgentIPN4cuda3std3__45tupleIJdlEEESC_SB_iNS1_9__extrema9arg_max_fIdl11TComparatorEEEEJSC_SC_iSG_EEEvDpT0__param_0];
	cvt.u64.u32 	%rd236, %r387;
	cvt.u64.u32 	%rd237, %r383;
	add.s64 	%rd238, %rd236, %rd237;
	shl.b64 	%rd239, %rd238, 4;
	add.s64 	%rd240, %rd239, %rd321;
	add.s64 	%rd376, %rd240, 12296;
	add.s32 	%r388, %r387, %r383;
$L__BB7_152:
	ld.param.u64 	%rd322, [_ZN6thrust24THRUST_300001_SM_1000_NS8cuda_cub4core6detail13_kernel_agentINS1_8__reduce11ReduceAgentIPN4cuda3std3__45tupleIJdlEEESC_SB_iNS1_9__extrema9arg_max_fIdl11TComparatorEEEEJSC_SC_iSG_EEEvDpT0__param_0];
	mul.wide.u32 	%rd245, %r388, 16;
	add.s64 	%rd242, %rd322, %rd245;
	// begin inline asm
	ld.global.nc.u64 %rd241, [%rd242];
	// end inline asm
	add.s64 	%rd244, %rd242, 8;
	// begin inline asm
	ld.global.nc.u64 %rd243, [%rd244];
	// end inline asm
	mov.b64 	%fd208, %rd241;
	abs.f64 	%fd209, %fd344;
	abs.f64 	%fd210, %fd208;
	setp.lt.f64 	%p49, %fd209, %fd210;
	mov.f64 	%fd341, %fd208;
	mov.u64 	%rd378, %rd243;
	@%p49 bra 	$L__BB7_155;
	setp.lt.f64 	%p50, %fd210, %fd209;
	mov.f64 	%fd341, %fd344;
	mov.u64 	%rd378, %rd381;
	@%p50 bra 	$L__BB7_155;
	setp.lt.s64 	%p51, %rd381, %rd243;
	selp.f64 	%fd341, %fd344, %fd208, %p51;
	min.s64 	%rd378, %rd381, %rd243;
$L__BB7_155:
	add.s64 	%rd247, %rd376, -8200;
	// begin inline asm
	ld.global.nc.u64 %rd246, [%rd247];
	// end inline asm
	add.s64 	%rd249, %rd376, -8192;
	// begin inline asm
	ld.global.nc.u64 %rd248, [%rd249];
	// end inline asm
	mov.b64 	%fd213, %rd246;
	abs.f64 	%fd214, %fd341;
	abs.f64 	%fd215, %fd213;
	setp.lt.f64 	%p52, %fd214, %fd215;
	mov.f64 	%fd342, %fd213;
	mov.u64 	%rd379, %rd248;
	@%p52 bra 	$L__BB7_158;
	setp.lt.f64 	%p53, %fd215, %fd214;
	mov.f64 	%fd342, %fd341;
	mov.u64 	%rd379, %rd378;
	@%p53 bra 	$L__BB7_158;
	setp.lt.s64 	%p54, %rd378, %rd248;
	selp.f64 	%fd342, %fd341, %fd213, %p54;
	min.s64 	%rd379, %rd378, %rd248;
$L__BB7_158:
	add.s64 	%rd251, %rd376, -4104;
	// begin inline asm
	ld.global.nc.u64 %rd250, [%rd251];
	// end inline asm
	add.s64 	%rd253, %rd376, -4096;
	// begin inline asm
	ld.global.nc.u64 %rd252, [%rd253];
	// end inline asm
	mov.b64 	%fd218, %rd250;
	abs.f64 	%fd219, %fd342;
	abs.f64 	%fd220, %fd218;
	setp.lt.f64 	%p55, %fd219, %fd220;
	mov.f64 	%fd343, %fd218;
	mov.u64 	%rd380, %rd252;
	@%p55 bra 	$L__BB7_161;
	setp.lt.f64 	%p56, %fd220, %fd219;
	mov.f64 	%fd343, %fd342;
	mov.u64 	%rd380, %rd379;
	@%p56 bra 	$L__BB7_161;
	setp.lt.s64 	%p57, %rd379, %rd252;
	selp.f64 	%fd343, %fd342, %fd218, %p57;
	min.s64 	%rd380, %rd379, %rd252;
$L__BB7_161:
	add.s64 	%rd255, %rd376, -8;
	// begin inline asm
	ld.global.nc.u64 %rd254, [%rd255];
	// end inline asm
	// begin inline asm
	ld.global.nc.u64 %rd256, [%rd376];
	// end inline asm
	mov.b64 	%fd223, %rd254;
	abs.f64 	%fd224, %fd343;
	abs.f64 	%fd225, %fd223;
	setp.lt.f64 	%p58, %fd224, %fd225;
	mov.f64 	%fd344, %fd223;
	mov.u64 	%rd381, %rd256;
	@%p58 bra 	$L__BB7_164;
	setp.lt.f64 	%p59, %fd225, %fd224;
	mov.f64 	%fd344, %fd343;
	mov.u64 	%rd381, %rd380;
	@%p59 bra 	$L__BB7_164;
	setp.lt.s64 	%p60, %rd380, %rd256;
	selp.f64 	%fd344, %fd343, %fd223, %p60;
	min.s64 	%rd381, %rd380, %rd256;
$L__BB7_164:
	add.s32 	%r387, %r387, 1024;
	add.s64 	%rd376, %rd376, 16384;
	add.s32 	%r388, %r388, 1024;
	setp.lt.s32 	%p61, %r387, %r20;
	@%p61 bra 	$L__BB7_152;
$L__BB7_165:
	// begin inline asm
	mov.u32 %r48, %laneid;
	// end inline asm
	mov.b64 	%rd258, %fd344;
	mov.b64 	{%r50, %r55}, %rd258;
	mov.b32 	%r66, 1;
	mov.b32 	%r67, 31;
	mov.b32 	%r68, -1;
	// begin inline asm
	shfl.sync.down.b32 %r49, %r50, %r66, %r67, %r68;
	// end inline asm
	// begin inline asm
	shfl.sync.down.b32 %r54, %r55, %r66, %r67, %r68;
	// end inline asm
	mov.b64 	%rd259, {%r49, %r54};
	mov.b64 	%fd229, %rd259;
	mov.b64 	{%r60, %r65}, %rd381;
	// begin inline asm
	shfl.sync.down.b32 %r59, %r60, %r66, %r67, %r68;
	// end inline asm
	// begin inline asm
	shfl.sync.down.b32 %r64, %r65, %r66, %r67, %r68;
	// end inline asm
	mov.b64 	%rd150, {%r59, %r64};
	setp.gt.s32 	%p62, %r48, 30;
	mov.f64 	%fd346, %fd344;
	mov.u64 	%rd383, %rd381;
	@%p62 bra 	$L__BB7_169;
	abs.f64 	%fd230, %fd344;
	abs.f64 	%fd231, %fd229;
	setp.lt.f64 	%p63, %fd230, %fd231;
	mov.f64 	%fd346, %fd229;
	mov.u64 	%rd383, %rd150;
	@%p63 bra 	$L__BB7_169;
	setp.lt.f64 	%p64, %fd231, %fd230;
	mov.f64 	%fd346, %fd344;
	mov.u64 	%rd383, %rd381;
	@%p64 bra 	$L__BB7_169;
	setp.lt.s64 	%p65, %rd381, %rd150;
	selp.f64 	%fd346, %fd344, %fd229, %p65;
	min.s64 	%rd383, %rd381, %rd150;
$L__BB7_169:
	mov.b64 	%rd260, %fd346;
	mov.b64 	{%r70, %r75}, %rd260;
	mov.b32 	%r86, 2;
	mov.b32 	%r87, 31;
	mov.b32 	%r88, -1;
	// begin inline asm
	shfl.sync.down.b32 %r69, %r70, %r86, %r87, %r88;
	// end inline asm
	// begin inline asm
	shfl.sync.down.b32 %r74, %r75, %r86, %r87, %r88;
	// end inline asm
	mov.b64 	%rd261, {%r69, %r74};
	mov.b64 	%fd234, %rd261;
	mov.b64 	{%r80, %r85}, %rd383;
	// begin inline asm
	shfl.sync.down.b32 %r79, %r80, %r86, %r87, %r88;
	// end inline asm
	// begin inline asm
	shfl.sync.down.b32 %r84, %r85, %r86, %r87, %r88;
	// end inline asm
	mov.b64 	%rd153, {%r79, %r84};
	setp.gt.s32 	%p66, %r48, 29;
	mov.f64 	%fd347, %fd346;
	mov.u64 	%rd384, %rd383;
	@%p66 bra 	$L__BB7_173;
	abs.f64 	%fd235, %fd346;
	abs.f64 	%fd236, %fd234;
	setp.lt.f64 	%p67, %fd235, %fd236;
	mov.f64 	%fd347, %fd234;
	mov.u64 	%rd384, %rd153;
	@%p67 bra 	$L__BB7_173;
	setp.lt.f64 	%p68, %fd236, %fd235;
	mov.f64 	%fd347, %fd346;
	mov.u64 	%rd384, %rd383;
	@%p68 bra 	$L__BB7_173;
	setp.lt.s64 	%p69, %rd383, %rd153;
	selp.f64 	%fd347, %fd346, %fd234, %p69;
	min.s64 	%rd384, %rd383, %rd153;
$L__BB7_173:
	mov.b64 	%rd262, %fd347;
	mov.b64 	{%r90, %r95}, %rd262;
	mov.b32 	%r106, 4;
	mov.b32 	%r107, 31;
	mov.b32 	%r108, -1;
	// begin inline asm
	shfl.sync.down.b32 %r89, %r90, %r106, %r107, %r108;
	// end inline asm
	// begin inline asm
	shfl.sync.down.b32 %r94, %r95, %r106, %r107, %r108;
	// end inline asm
	mov.b64 	%rd263, {%r89, %r94};
	mov.b64 	%fd239, %rd263;
	mov.b64 	{%r100, %r105}, %rd384;
	// begin inline asm
	shfl.sync.down.b32 %r99, %r100, %r106, %r107, %r108;
	// end inline asm
	// begin inline asm
	shfl.sync.down.b32 %r104, %r105, %r106, %r107, %r108;
	// end inline asm
	mov.b64 	%rd156, {%r99, %r104};
	setp.gt.s32 	%p70, %r48, 27;
	mov.f64 	%fd348, %fd347;
	mov.u64 	%rd385, %rd384;
	@%p70 bra 	$L__BB7_177;
	abs.f64 	%fd240, %fd347;
	abs.f64 	%fd241, %fd239;
	setp.lt.f64 	%p71, %fd240, %fd241;
	mov.f64 	%fd348, %fd239;
	mov.u64 	%rd385, %rd156;
	@%p71 bra 	$L__BB7_177;
	setp.lt.f64 	%p72, %fd241, %fd240;
	mov.f64 	%fd348, %fd347;
	mov.u64 	%rd385, %rd384;
	@%p72 bra 	$L__BB7_177;
	setp.lt.s64 	%p73, %rd384, %rd156;
	selp.f64 	%fd348, %fd347, %fd239, %p73;
	min.s64 	%rd385, %rd384, %rd156;
$L__BB7_177:
	mov.b64 	%rd264, %fd348;
	mov.b64 	{%r110, %r115}, %rd264;
	mov.b32 	%r126, 8;
	mov.b32 	%r127, 31;
	mov.b32 	%r128, -1;
	// begin inline asm
	shfl.sync.down.b32 %r109, %r110, %r126, %r127, %r128;
	// end inline asm
	// begin inline asm
	shfl.sync.down.b32 %r114, %r115, %r126, %r127, %r128;
	// end inline asm
	mov.b64 	%rd265, {%r109, %r114};
	mov.b64 	%fd244, %rd265;
	mov.b64 	{%r120, %r125}, %rd385;
	// begin inline asm
	shfl.sync.down.b32 %r119, %r120, %r126, %r127, %r128;
	// end inline asm
	// begin inline asm
	shfl.sync.down.b32 %r124, %r125, %r126, %r127, %r128;
	// end inline asm
	mov.b64 	%rd159, {%r119, %r124};
	setp.gt.s32 	%p74, %r48, 23;
	mov.f64 	%fd349, %fd348;
	mov.u64 	%rd386, %rd385;
	@%p74 bra 	$L__BB7_181;
	abs.f64 	%fd245, %fd348;
	abs.f64 	%fd246, %fd244;
	setp.lt.f64 	%p75, %fd245, %fd246;
	mov.f64 	%fd349, %fd244;
	mov.u64 	%rd386, %rd159;
	@%p75 bra 	$L__BB7_181;
	setp.lt.f64 	%p76, %fd246, %fd245;
	mov.f64 	%fd349, %fd348;
	mov.u64 	%rd386, %rd385;
	@%p76 bra 	$L__BB7_181;
	setp.lt.s64 	%p77, %rd385, %rd159;
	selp.f64 	%fd349, %fd348, %fd244, %p77;
	min.s64 	%rd386, %rd385, %rd159;
$L__BB7_181:
	mov.b64 	%rd266, %fd349;
	mov.b64 	{%r130, %r135}, %rd266;
	mov.b32 	%r146, 16;
	mov.b32 	%r147, 31;
	mov.b32 	%r148, -1;
	// begin inline asm
	shfl.sync.down.b32 %r129, %r130, %r146, %r147, %r148;
	// end inline asm
	// begin inline asm
	shfl.sync.down.b32 %r134, %r135, %r146, %r147, %r148;
	// end inline asm
	mov.b64 	%rd267, {%r129, %r134};
	mov.b64 	%fd249, %rd267;
	mov.b64 	{%r140, %r145}, %rd386;
	// begin inline asm
	shfl.sync.down.b32 %r139, %r140, %r146, %r147, %r148;
	// end inline asm
	// begin inline asm
	shfl.sync.down.b32 %r144, %r145, %r146, %r147, %r148;
	// end inline asm
	mov.b64 	%rd162, {%r139, %r144};
	setp.gt.s32 	%p78, %r48, 15;
	mov.f64 	%fd357, %fd349;
	mov.u64 	%rd394, %rd386;
	@%p78 bra 	$L__BB7_185;
	abs.f64 	%fd250, %fd349;
	abs.f64 	%fd251, %fd249;
	setp.lt.f64 	%p79, %fd250, %fd251;
	mov.f64 	%fd357, %fd249;
	mov.u64 	%rd394, %rd162;
	@%p79 bra 	$L__BB7_185;
	setp.lt.f64 	%p80, %fd251, %fd250;
	mov.f64 	%fd357, %fd349;
	mov.u64 	%rd394, %rd386;
	@%p80 bra 	$L__BB7_185;
	setp.lt.s64 	%p81, %rd386, %rd162;
	selp.f64 	%fd357, %fd349, %fd249, %p81;
	min.s64 	%rd394, %rd386, %rd162;
$L__BB7_185:
	setp.ne.s32 	%p82, %r48, 0;
	@%p82 bra 	$L__BB7_187;
	shr.u32 	%r149, %r16, 1;
	and.b32  	%r150, %r149, 496;
	mov.u32 	%r151, _ZN6thrust24THRUST_300001_SM_1000_NS8cuda_cub4core6detail5shmemE;
	add.s32 	%r152, %r151, %r150;
	st.shared.f64 	[%r152+8], %fd357;
	st.shared.u64 	[%r152+16], %rd394;
$L__BB7_187:
	bar.sync 	0;
	setp.ne.s32 	%p83, %r16, 0;
	@%p83 bra 	$L__BB7_209;
	ld.shared.f64 	%fd254, [_ZN6thrust24THRUST_300001_SM_1000_NS8cuda_cub4core6detail5shmemE+24];
	ld.shared.u64 	%rd165, [_ZN6thrust24THRUST_300001_SM_1000_NS8cuda_cub4core6detail5shmemE+32];
	abs.f64 	%fd255, %fd357;
	abs.f64 	%fd256, %fd254;
	setp.lt.f64 	%p84, %fd255, %fd256;
	mov.f64 	%fd351, %fd254;
	mov.u64 	%rd388, %rd165;
	@%p84 bra 	$L__BB7_191;
	setp.lt.f64 	%p85, %fd256, %fd255;
	mov.f64 	%fd351, %fd357;
	mov.u64 	%rd388, %rd394;
	@%p85 bra 	$L__BB7_191;
	setp.lt.s64 	%p86, %rd394, %rd165;
	selp.f64 	%fd351, %fd357, %fd254, %p86;
	min.s64 	%rd388, %rd394, %rd165;
$L__BB7_191:
	ld.shared.f64 	%fd259, [_ZN6thrust24THRUST_300001_SM_1000_NS8cuda_cub4core6detail5shmemE+40];
	ld.shared.u64 	%rd168, [_ZN6thrust24THRUST_300001_SM_1000_NS8cuda_cub4core6detail5shmemE+48];
	abs.f64 	%fd260, %fd351;
	abs.f64 	%fd261, %fd259;
	setp.lt.f64 	%p87, %fd260, %fd261;
	mov.f64 	%fd352, %fd259;
	mov.u64 	%rd389, %rd168;
	@%p87 bra 	$L__BB7_194;
	setp.lt.f64 	%p88, %fd261, %fd260;
	mov.f64 	%fd352, %fd351;
	mov.u64 	%rd389, %rd388;
	@%p88 bra 	$L__BB7_194;
	setp.lt.s64 	%p89, %rd388, %rd168;
	selp.f64 	%fd352, %fd351, %fd259, %p89;
	min.s64 	%rd389, %rd388, %rd168;
$L__BB7_194:
	ld.shared.f64 	%fd264, [_ZN6thrust24THRUST_300001_SM_1000_NS8cuda_cub4core6detail5shmemE+56];
	ld.shared.u64 	%rd171, [_ZN6thrust24THRUST_300001_SM_1000_NS8cuda_cub4core6detail5shmemE+64];
	abs.f64 	%fd265, %fd352;
	abs.f64 	%fd266, %fd264;
	setp.lt.f64 	%p90, %fd265, %fd266;
	mov.f64 	%fd353, %fd264;
	mov.u64 	%rd390, %rd171;
	@%p90 bra 	$L__BB7_197;
	setp.lt.f64 	%p91, %fd266, %fd265;
	mov.f64 	%fd353, %fd352;
	mov.u64 	%rd390, %rd389;
	@%p91 bra 	$L__BB7_197;
	setp.lt.s64 	%p92, %rd389, %rd171;
	selp.f64 	%fd353, %fd352, %fd264, %p92;
	min.s64 	%rd390, %rd389, %rd171;
$L__BB7_197:
	ld.shared.f64 	%fd269, [_ZN6thrust24THRUST_300001_SM_1000_NS8cuda_cub4core6detail5shmemE+72];
	ld.shared.u64 	%rd174, [_ZN6thrust24THRUST_300001_SM_1000_NS8cuda_cub4core6detail5shmemE+80];
	abs.f64 	%fd270, %fd353;
	abs.f64 	%fd271, %fd269;
	setp.lt.f64 	%p93, %fd270, %fd271;
	mov.f64 	%fd354, %fd269;
	mov.u64 	%rd391, %rd174;
	@%p93 bra 	$L__BB7_200;
	setp.lt.f64 	%p94, %fd271, %fd270;
	mov.f64 	%fd354, %fd353;
	mov.u64 	%rd391, %rd390;
	@%p94 bra 	$L__BB7_200;
	setp.lt.s64 	%p95, %rd390, %rd174;
	selp.f64 	%fd354, %fd353, %fd269, %p95;
	min.s64 	%rd391, %rd390, %rd174;
$L__BB7_200:
	ld.shared.f64 	%fd274, [_ZN6thrust24THRUST_300001_SM_1000_NS8cuda_cub4core6detail5shmemE+88];
	ld.shared.u64 	%rd177, [_ZN6thrust24THRUST_300001_SM_1000_NS8cuda_cub4core6detail5shmemE+96];
	abs.f64 	%fd275, %fd354;
	abs.f64 	%fd276, %fd274;
	setp.lt.f64 	%p96, %fd275, %fd276;
	mov.f64 	%fd355, %fd274;
	mov.u64 	%rd392, %rd177;
	@%p96 bra 	$L__BB7_203;
	setp.lt.f64 	%p97, %fd276, %fd275;
	mov.f64 	%fd355, %fd354;
	mov.u64 	%rd392, %rd391;
	@%p97 bra 	$L__BB7_203;
	setp.lt.s64 	%p98, %rd391, %rd177;
	selp.f64 	%fd355, %fd354, %fd274, %p98;
	min.s64 	%rd392, %rd391, %rd177;
$L__BB7_203:
	ld.shared.f64 	%fd279, [_ZN6thrust24THRUST_300001_SM_1000_NS8cuda_cub4core6detail5shmemE+104];
	ld.shared.u64 	%rd180, [_ZN6thrust24THRUST_300001_SM_1000_NS8cuda_cub4core6detail5shmemE+112];
	abs.f64 	%fd280, %fd355;
	abs.f64 	%fd281, %fd279;
	setp.lt.f64 	%p99, %fd280, %fd281;
	mov.f64 	%fd356, %fd279;
	mov.u64 	%rd393, %rd180;
	@%p99 bra 	$L__BB7_206;
	setp.lt.f64 	%p100, %fd281, %fd280;
	mov.f64 	%fd356, %fd355;
	mov.u64 	%rd393, %rd392;
	@%p100 bra 	$L__BB7_206;
	setp.lt.s64 	%p101, %rd392, %rd180;
	selp.f64 	%fd356, %fd355, %fd279, %p101;
	min.s64 	%rd393, %rd392, %rd180;
$L__BB7_206:
	ld.shared.f64 	%fd284, [_ZN6thrust24THRUST_300001_SM_1000_NS8cuda_cub4core6detail5shmemE+120];
	ld.shared.u64 	%rd183, [_ZN6thrust24THRUST_300001_SM_1000_NS8cuda_cub4core6detail5shmemE+128];
	abs.f64 	%fd285, %fd356;
	abs.f64 	%fd286, %fd284;
	setp.lt.f64 	%p102, %fd285, %fd286;
	mov.u64 	%rd394, %rd183;
	mov.f64 	%fd357, %fd284;
	@%p102 bra 	$L__BB7_209;
	setp.lt.f64 	%p103, %fd286, %fd285;
	mov.u64 	%rd394, %rd393;
	mov.f64 	%fd357, %fd356;
	@%p103 bra 	$L__BB7_209;
	setp.lt.s64 	%p104, %rd393, %rd183;
	selp.f64 	%fd357, %fd356, %fd284, %p104;
	min.s64 	%rd394, %rd393, %rd183;
$L__BB7_209:
	mov.u32 	%r376, %tid.x;
	setp.ne.s32 	%p221, %r376, 0;
	@%p221 bra 	$L__BB7_211;
	ld.param.u64 	%rd326, [_ZN6thrust24THRUST_300001_SM_1000_NS8cuda_cub4core6detail13_kernel_agentINS1_8__reduce11ReduceAgentIPN4cuda3std3__45tupleIJdlEEESC_SB_iNS1_9__extrema9arg_max_fIdl11TComparatorEEEEJSC_SC_iSG_EEEvDpT0__param_1];
	cvta.to.global.u64 	%rd317, %rd326;
	st.global.f64 	[%rd317], %fd357;
	st.global.u64 	[%rd317+8], %rd394;
$L__BB7_211:
	ret;

}
	// .globl	_ZN6thrust24THRUST_300001_SM_1000_NS8cuda_cub4core6detail13_kernel_agentINS1_8__reduce11ReduceAgentINS0_12zip_iteratorIN4cuda3std3__45tupleIJNS0_10device_ptrIdEENS0_17counting_iteratorIlNS0_11use_defaultESF_SF_EEEEEEEPNSB_IJdlEEESJ_lNS1_9__extrema9arg_max_fIdl11TComparatorEEEEJSI_SK_lSO_EEEvDpT0_
.visible .entry _ZN6thrust24THRUST_300001_SM_1000_NS8cuda_cub4core6detail13_kernel_agentINS1_8__reduce11ReduceAgentINS0_12zip_iteratorIN4cuda3std3__45tupleIJNS0_10device_ptrIdEENS0_17counting_iteratorIlNS0_11use_defaultESF_SF_EEEEEEEPNSB_IJdlEEESJ_lNS1_9__extrema9arg_max_fIdl11TComparatorEEEEJSI_SK_lSO_EEEvDpT0_(
	.param .align 8 .b8 _ZN6thrust24THRUST_300001_SM_1000_NS8cuda_cub4core6detail13_kernel_agentINS1_8__reduce11ReduceAgentINS0_12zip_iteratorIN4cuda3std3__45tupleIJNS0_10device_ptrIdEENS0_17counting_iteratorIlNS0_11use_defaultESF_SF_EEEEEEEPNSB_IJdlEEESJ_lNS1_9__extrema9arg_max_fIdl11TComparatorEEEEJSI_SK_lSO_EEEvDpT0__param_0[16],
	.param .u64 .ptr .align 1 _ZN6thrust24THRUST_300001_SM_1000_NS8cuda_cub4core6detail13_kernel_agentINS1_8__reduce11ReduceAgentINS0_12zip_iteratorIN4cuda3std3__45tupleIJNS0_10device_ptrIdEENS0_17counting_iteratorIlNS0_11use_defaultESF_SF_EEEEEEEPNSB_IJdlEEESJ_lNS1_9__extrema9arg_max_fIdl11TComparatorEEEEJSI_SK_lSO_EEEvDpT0__param_1,
	.param .u64 _ZN6thrust24THRUST_300001_SM_1000_NS8cuda_cub4core6detail13_kernel_agentINS1_8__reduce11ReduceAgentINS0_12zip_iteratorIN4cuda3std3__45tupleIJNS0_10device_ptrIdEENS0_17counting_iteratorIlNS0_11use_defaultESF_SF_EEEEEEEPNSB_IJdlEEESJ_lNS1_9__extrema9arg_max_fIdl11TComparatorEEEEJSI_SK_lSO_EEEvDpT0__param_2,
	.param .align 1 .b8 _ZN6thrust24THRUST_300001_SM_1000_NS8cuda_cub4core6detail13_kernel_agentINS1_8__reduce11ReduceAgentINS0_12zip_iteratorIN4cuda3std3__45tupleIJNS0_10device_ptrIdEENS0_17counting_iteratorIlNS0_11use_defaultESF_SF_EEEEEEEPNSB_IJdlEEESJ_lNS1_9__extrema9arg_max_fIdl11TComparatorEEEEJSI_SK_lSO_EEEvDpT0__param_3[1]
)
.maxntid 256
{
	.reg .pred 	%p<213>;
	.reg .b32 	%r<391>;
	.reg .b64 	%rd<341>;
	.reg .b64 	%fd<352>;

	ld.param.u64 	%rd192, [_ZN6thrust24THRUST_300001_SM_1000_NS8cuda_cub4core6detail13_kernel_agentINS1_8__reduce11ReduceAgentINS0_12zip_iteratorIN4cuda3std3__45tupleIJNS0_10device_ptrIdEENS0_17counting_iteratorIlNS0_11use_defaultESF_SF_EEEEEEEPNSB_IJdlEEESJ_lNS1_9__extrema9arg_max_fIdl11TComparatorEEEEJSI_SK_lSO_EEEvDpT0__param_0+8];
	ld.param.u64 	%rd191, [_ZN6thrust24THRUST_300001_SM_1000_NS8cuda_cub4core6detail13_kernel_agentINS1_8__reduce11ReduceAgentINS0_12zip_iteratorIN4cuda3std3__45tupleIJNS0_10device_ptrIdEENS0_17counting_iteratorIlNS0_11use_defaultESF_SF_EEEEEEEPNSB_IJdlEEESJ_lNS1_9__extrema9arg_max_fIdl11TComparatorEEEEJSI_SK_lSO_EEEvDpT0__param_0];
	ld.param.u64 	%rd194, [_ZN6thrust24THRUST_300001_SM_1000_NS8cuda_cub4core6detail13_kernel_agentINS1_8__reduce11ReduceAgentINS0_12zip_iteratorIN4cuda3std3__45tupleIJNS0_10device_ptrIdEENS0_17counting_iteratorIlNS0_11use_defaultESF_SF_EEEEEEEPNSB_IJdlEEESJ_lNS1_9__extrema9arg_max_fIdl11TComparatorEEEEJSI_SK_lSO_EEEvDpT0__param_2];
	setp.eq.s64 	%p1, %rd194, 0;
	@%p1 bra 	$L__BB8_206;
	cvta.to.global.u64 	%rd1, %rd191;
	setp.gt.s64 	%p2, %rd194, 1279;
	@%p2 bra 	$L__BB8_122;
	cvt.u32.u64 	%r1, %rd194;
	mov.u32 	%r2, %tid.x;
	setp.ge.s32 	%p96, %r2, %r1;
	mov.f64 	%fd298, 0d0000000000000000;
	mov.b64 	%rd283, 0;
	mov.u32 	%r385, %r2;
	@%p96 bra 	$L__BB8_4;
	cvt.u64.u32 	%rd239, %r2;
	mul.wide.u32 	%rd240, %r2, 8;
	add.s64 	%rd241, %rd1, %rd240;
	add.s64 	%rd283, %rd192, %rd239;
	ld.global.f64 	%fd298, [%rd241];
	add.s32 	%r385, %r2, 256;
$L__BB8_4:
	setp.ge.s32 	%p97, %r385, %r1;
	@%p97 bra 	$L__BB8_26;
	not.b32 	%r154, %r385;
	add.s32 	%r5, %r154, %r1;
	and.b32  	%r155, %r5, 768;
	setp.eq.s32 	%p98, %r155, 768;
	@%p98 bra 	$L__BB8_11;
	cvt.u64.u32 	%rd243, %r385;
	add.s64 	%rd274, %rd192, %rd243;
	mul.wide.u32 	%rd244, %r385, 8;
	add.s64 	%rd273, %rd1, %rd244;
	shr.u32 	%r156, %r5, 8;
	add.s32 	%r157, %r156, 1;
	and.b32  	%r158, %r157, 3;
	neg.s32 	%r383, %r158;
$L__BB8_7:
	.pragma "nounroll";
	mov.u64 	%rd9, %rd283;
	mov.f64 	%fd3, %fd298;
	ld.global.f64 	%fd4, [%rd273];
	abs.f64 	%fd5, %fd3;
	abs.f64 	%fd6, %fd4;
	setp.lt.f64 	%p99, %fd5, %fd6;
	mov.u64 	%rd283, %rd274;
	mov.f64 	%fd298, %fd4;
	@%p99 bra 	$L__BB8_10;
	setp.lt.f64 	%p100, %fd6, %fd5;
	mov.u64 	%rd283, %rd9;
	mov.f64 	%fd298, %fd3;
	@%p100 bra 	$L__BB8_10;
	setp.lt.s64 	%p101, %rd9, %rd274;
	min.s64 	%rd283, %rd9, %rd274;
	selp.f64 	%fd298, %fd3, %fd4, %p101;
$L__BB8_10:
	add.s32 	%r385, %r385, 256;
	add.s64 	%rd274, %rd274, 256;
	add.s64 	%rd273, %rd273, 2048;
	add.s32 	%r383, %r383, 1;
	setp.ne.s32 	%p102, %r383, 0;
	@%p102 bra 	$L__BB8_7;
$L__BB8_11:
	setp.lt.u32 	%p103, %r5, 768;
	@%p103 bra 	$L__BB8_26;
	add.s32 	%r386, %r385, 512;
$L__BB8_13:
	mov.u32 	%r13, %r386;
	add.s32 	%r159, %r13, -512;
	cvt.s64.s32 	%rd245, %r159;
	mul.wide.s32 	%rd246, %r159, 8;
	add.s64 	%rd17, %rd1, %rd246;
	add.s64 	%rd18, %rd192, %rd245;
	ld.global.f64 	%fd12, [%rd17];
	abs.f64 	%fd13, %fd298;
	abs.f64 	%fd14, %fd12;
	setp.lt.f64 	%p104, %fd13, %fd14;
	mov.u64 	%rd280, %rd18;
	mov.f64 	%fd295, %fd12;
	@%p104 bra 	$L__BB8_16;
	setp.lt.f64 	%p105, %fd14, %fd13;
	mov.u64 	%rd280, %rd283;
	mov.f64 	%fd295, %fd298;
	@%p105 bra 	$L__BB8_16;
	setp.lt.s64 	%p106, %rd283, %rd18;
	min.s64 	%rd280, %rd283, %rd18;
	selp.f64 	%fd295, %fd298, %fd12, %p106;
$L__BB8_16:
	add.s32 	%r160, %r13, -256;
	cvt.s64.s32 	%rd247, %r160;
	add.s64 	%rd21, %rd192, %rd247;
	ld.global.f64 	%fd17, [%rd17+2048];
	abs.f64 	%fd18, %fd295;
	abs.f64 	%fd19, %fd17;
	setp.lt.f64 	%p107, %fd18, %fd19;
	mov.u64 	%rd281, %rd21;
	mov.f64 	%fd296, %fd17;
	@%p107 bra 	$L__BB8_19;
	setp.lt.f64 	%p108, %fd19, %fd18;
	mov.u64 	%rd281, %rd280;
	mov.f64 	%fd296, %fd295;
	@%p108 bra 	$L__BB8_19;
	setp.lt.s64 	%p109, %rd280, %rd21;
	min.s64 	%rd281, %rd280, %rd21;
	selp.f64 	%fd296, %fd295, %fd17, %p109;
$L__BB8_19:
	cvt.s64.s32 	%rd248, %r13;
	add.s64 	%rd24, %rd192, %rd248;
	ld.global.f64 	%fd22, [%rd17+4096];
	abs.f64 	%fd23, %fd296;
	abs.f64 	%fd24, %fd22;
	setp.lt.f64 	%p110, %fd23, %fd24;
	mov.u64 	%rd282, %rd24;
	mov.f64 	%fd297, %fd22;
	@%p110 bra 	$L__BB8_22;
	setp.lt.f64 	%p111, %fd24, %fd23;
	mov.u64 	%rd282, %rd281;
	mov.f64 	%fd297, %fd296;
	@%p111 bra 	$L__BB8_22;
	setp.lt.s64 	%p112, %rd281, %rd24;
	min.s64 	%rd282, %rd281, %rd24;
	selp.f64 	%fd297, %fd296, %fd22, %p112;
$L__BB8_22:
	add.s32 	%r161, %r13, 256;
	cvt.s64.s32 	%rd249, %r161;
	add.s64 	%rd27, %rd192, %rd249;
	ld.global.f64 	%fd27, [%rd17+6144];
	abs.f64 	%fd28, %fd297;
	abs.f64 	%fd29, %fd27;
	setp.lt.f64 	%p113, %fd28, %fd29;
	mov.u64 	%rd283, %rd27;
	mov.f64 	%fd298, %fd27;
	@%p113 bra 	$L__BB8_25;
	setp.lt.f64 	%p114, %fd29, %fd28;
	mov.u64 	%rd283, %rd282;
	mov.f64 	%fd298, %fd297;
	@%p114 bra 	$L__BB8_25;
	setp.lt.s64 	%p115, %rd282, %rd27;
	min.s64 	%rd283, %rd282, %rd27;
	selp.f64 	%fd298, %fd297, %fd27, %p115;
$L__BB8_25:
	add.s32 	%r386, %r13, 1024;
	add.s32 	%r162, %r13, 512;
	setp.lt.s32 	%p116, %r162, %r1;
	@%p116 bra 	$L__BB8_13;
$L__BB8_26:
	setp.lt.s32 	%p117, %r1, 256;
	@%p117 bra 	$L__BB8_71;
	// begin inline asm
	mov.u32 %r276, %laneid;
	// end inline asm
	mov.b64 	%rd260, %fd298;
	mov.b64 	{%r278, %r283}, %rd260;
	mov.b32 	%r294, 1;
	mov.b32 	%r295, 31;
	mov.b32 	%r296, -1;
	// begin inline asm
	shfl.sync.down.b32 %r277, %r278, %r294, %r295, %r296;
	// end inline asm
	// begin inline asm
	shfl.sync.down.b32 %r282, %r283, %r294, %r295, %r296;
	// end inline asm
	mov.b64 	%rd261, {%r277, %r282};
	mov.b64 	%fd33, %rd261;
	mov.b64 	{%r288, %r293}, %rd283;
	// begin inline asm
	shfl.sync.down.b32 %r287, %r288, %r294, %r295, %r296;
	// end inline asm
	// begin inline asm
	shfl.sync.down.b32 %r292, %r293, %r294, %r295, %r296;
	// end inline asm
	mov.b64 	%rd31, {%r287, %r292};
	setp.gt.s32 	%p169, %r276, 30;
	mov.u64 	%rd285, %rd283;
	mov.f64 	%fd300, %fd298;
	@%p169 bra 	$L__BB8_31;
	abs.f64 	%fd34, %fd298;
	abs.f64 	%fd35, %fd33;
	setp.lt.f64 	%p170, %fd34, %fd35;
	mov.u64 	%rd285, %rd31;
	mov.f64 	%fd300, %fd33;
	@%p170 bra 	$L__BB8_31;
	setp.lt.f64 	%p171, %fd35, %fd34;
	mov.u64 	%rd285, %rd283;
	mov.f64 	%fd300, %fd298;
	@%p171 bra 	$L__BB8_31;
	setp.lt.s64 	%p172, %rd283, %rd31;
	min.s64 	%rd285, %rd283, %rd31;
	selp.f64 	%fd300, %fd298, %fd33, %p172;
$L__BB8_31:
	mov.b64 	%rd262, %fd300;
	mov.b64 	{%r298, %r303}, %rd262;
	mov.b32 	%r314, 2;
	mov.b32 	%r315, 31;
	mov.b32 	%r316, -1;
	// begin inline asm
	shfl.sync.down.b32 %r297, %r298, %r314, %r315, %r316;
	// end inline asm
	// begin inline asm
	shfl.sync.down.b32 %r302, %r303, %r314, %r315, %r316;
	// end inline asm
	mov.b64 	%rd263, {%r297, %r302};
	mov.b64 	%fd38, %rd263;
	mov.b64 	{%r308, %r313}, %rd285;
	// begin inline asm
	shfl.sync.down.b32 %r307, %r308, %r314, %r315, %r316;
	// end inline asm
	// begin inline asm
	shfl.sync.down.b32 %r312, %r313, %r314, %r315, %r316;
	// end inline asm
	mov.b64 	%rd34, {%r307, %r312};
	setp.gt.s32 	%p173, %r276, 29;
	mov.u64 	%rd286, %rd285;
	mov.f64 	%fd301, %fd300;
	@%p173 bra 	$L__BB8_35;
	abs.f64 	%fd39, %fd300;
	abs.f64 	%fd40, %fd38;
	setp.lt.f64 	%p174, %fd39, %fd40;
	mov.u64 	%rd286, %rd34;
	mov.f64 	%fd301, %fd38;
	@%p174 bra 	$L__BB8_35;
	setp.lt.f64 	%p175, %fd40, %fd39;
	mov.u64 	%rd286, %rd285;
	mov.f64 	%fd301, %fd300;
	@%p175 bra 	$L__BB8_35;
	setp.lt.s64 	%p176, %rd285, %rd34;
	min.s64 	%rd286, %rd285, %rd34;
	selp.f64 	%fd301, %fd300, %fd38, %p176;
$L__BB8_35:
	mov.b64 	%rd264, %fd301;
	mov.b64 	{%r318, %r323}, %rd264;
	mov.b32 	%r334, 4;
	mov.b32 	%r335, 31;
	mov.b32 	%r336, -1;
	// begin inline asm
	shfl.sync.down.b32 %r317, %r318, %r334, %r335, %r336;
	// end inline asm
	// begin inline asm
	shfl.sync.down.b32 %r322, %r323, %r334, %r335, %r336;
	// end inline asm
	mov.b64 	%rd265, {%r317, %r322};
	mov.b64 	%fd43, %rd265;
	mov.b64 	{%r328, %r333}, %rd286;
	// begin inline asm
	shfl.sync.down.b32 %r327, %r328, %r334, %r335, %r336;
	// end inline asm
	// begin inline asm
	shfl.sync.down.b32 %r332, %r333, %r334, %r335, %r336;
	// end inline asm
	mov.b64 	%rd37, {%r327, %r332};
	setp.gt.s32 	%p177, %r276, 27;
	mov.u64 	%rd287, %rd286;
	mov.f64 	%fd302, %fd301;
	@%p177 bra 	$L__BB8_39;
	abs.f64 	%fd44, %fd301;
	abs.f64 	%fd45, %fd43;
	setp.lt.f64 	%p178, %fd44, %fd45;
	mov.u64 	%rd287, %rd37;
	mov.f64 	%fd302, %fd43;
	@%p178 bra 	$L__BB8_39;
	setp.lt.f64 	%p179, %fd45, %fd44;
	mov.u64 	%rd287, %rd286;
	mov.f64 	%fd302, %fd301;
	@%p179 bra 	$L__BB8_39;
	setp.lt.s64 	%p180, %rd286, %rd37;
	min.s64 	%rd287, %rd286, %rd37;
	selp.f64 	%fd302, %fd301, %fd43, %p180;
$L__BB8_39:
	mov.b64 	%rd266, %fd302;
	mov.b64 	{%r338, %r343}, %rd266;
	mov.b32 	%r354, 8;
	mov.b32 	%r355, 31;
	mov.b32 	%r356, -1;
	// begin inline asm
	shfl.sync.down.b32 %r337, %r338, %r354, %r355, %r356;
	// end inline asm
	// begin inline asm
	shfl.sync.down.b32 %r342, %r343, %r354, %r355, %r356;
	// end inline asm
	mov.b64 	%rd267, {%r337, %r342};
	mov.b64 	%fd48, %rd267;
	mov.b64 	{%r348, %r353}, %rd287;
	// begin inline asm
	shfl.sync.down.b32 %r347, %r348, %r354, %r355, %r356;
	// end inline asm
	// begin inline asm
	shfl.sync.down.b32 %r352, %r353, %r354, %r355, %r356;
	// end inline asm
	mov.b64 	%rd40, {%r347, %r352};
	setp.gt.s32 	%p181, %r276, 23;
	mov.u64 	%rd288, %rd287;
	mov.f64 	%fd303, %fd302;
	@%p181 bra 	$L__BB8_43;
	abs.f64 	%fd49, %fd302;
	abs.f64 	%fd50, %fd48;
	setp.lt.f64 	%p182, %fd49, %fd50;
	mov.u64 	%rd288, %rd40;
	mov.f64 	%fd303, %fd48;
	@%p182 bra 	$L__BB8_43;
	setp.lt.f64 	%p183, %fd50, %fd49;
	mov.u64 	%rd288, %rd287;
	mov.f64 	%fd303, %fd302;
	@%p183 bra 	$L__BB8_43;
	setp.lt.s64 	%p184, %rd287, %rd40;
	min.s64 	%rd288, %rd287, %rd40;
	selp.f64 	%fd303, %fd302, %fd48, %p184;
$L__BB8_43:
	mov.b64 	%rd268, %fd303;
	mov.b64 	{%r358, %r363}, %rd268;
	mov.b32 	%r374, 16;
	mov.b32 	%r375, 31;
	mov.b32 	%r376, -1;
	// begin inline asm
	shfl.sync.down.b32 %r357, %r358, %r374, %r375, %r376;
	// end inline asm
	// begin inline asm
	shfl.sync.down.b32 %r362, %r363, %r374, %r375, %r376;
	// end inline asm
	mov.b64 	%rd269, {%r357, %r362};
	mov.b64 	%fd53, %rd269;
	mov.b64 	{%r368, %r373}, %rd288;
	// begin inline asm
	shfl.sync.down.b32 %r367, %r368, %r374, %r375, %r376;
	// end inline asm
	// begin inline asm
	shfl.sync.down.b32 %r372, %r373, %r374, %r375, %r376;
	// end inline asm
	mov.b64 	%rd43, {%r367, %r372};
	setp.gt.s32 	%p185, %r276, 15;
	mov.u64 	%rd340, %rd288;
	mov.f64 	%fd351, %fd303;
	@%p185 bra 	$L__BB8_47;
	abs.f64 	%fd54, %fd303;
	abs.f64 	%fd55, %fd53;
	setp.lt.f64 	%p186, %fd54, %fd55;
	mov.u64 	%rd340, %rd43;
	mov.f64 	%fd351, %fd53;
	@%p186 bra 	$L__BB8_47;
	setp.lt.f64 	%p187, %fd55, %fd54;
	mov.u64 	%rd340, %rd288;
	mov.f64 	%fd351, %fd303;
	@%p187 bra 	$L__BB8_47;
	setp.lt.s64 	%p188, %rd288, %rd43;
	min.s64 	%rd340, %rd288, %rd43;
	selp.f64 	%fd351, %fd303, %fd53, %p188;
$L__BB8_47:
	setp.ne.s32 	%p189, %r276, 0;
	@%p189 bra 	$L__BB8_49;
	shr.u32 	%r377, %r2, 1;
	and.b32  	%r378, %r377, 496;
	mov.u32 	%r379, _ZN6thrust24THRUST_300001_SM_1000_NS8cuda_cub4core6detail5shmemE;
	add.s32 	%r380, %r379, %r378;
	st.shared.f64 	[%r380+8], %fd351;
	st.shared.u64 	[%r380+16], %rd340;
$L__BB8_49:
	bar.sync 	0;
	setp.ne.s32 	%p190, %r2, 0;
	@%p190 bra 	$L__BB8_204;
	ld.shared.f64 	%fd58, [_ZN6thrust24THRUST_300001_SM_1000_NS8cuda_cub4core6detail5shmemE+24];
	ld.shared.u64 	%rd46, [_ZN6thrust24THRUST_300001_SM_1000_NS8cuda_cub4core6detail5shmemE+32];
	abs.f64 	%fd59, %fd351;
	abs.f64 	%fd60, %fd58;
	setp.lt.f64 	%p191, %fd59, %fd60;
	mov.u64 	%rd290, %rd46;
	mov.f64 	%fd305, %fd58;
	@%p191 bra 	$L__BB8_53;
	setp.lt.f64 	%p192, %fd60, %fd59;
	mov.u64 	%rd290, %rd340;
	mov.f64 	%fd305, %fd351;
	@%p192 bra 	$L__BB8_53;
	setp.lt.s64 	%p193, %rd340, %rd46;
	min.s64 	%rd290, %rd340, %rd46;
	selp.f64 	%fd305, %fd351, %fd58, %p193;
$L__BB8_53:
	ld.shared.f64 	%fd63, [_ZN6thrust24THRUST_300001_SM_1000_NS8cuda_cub4core6detail5shmemE+40];
	ld.shared.u64 	%rd49, [_ZN6thrust24THRUST_300001_SM_1000_NS8cuda_cub4core6detail5shmemE+48];
	abs.f64 	%fd64, %fd305;
	abs.f64 	%fd65, %fd63;
	setp.lt.f64 	%p194, %fd64, %fd65;
	mov.u64 	%rd291, %rd49;
	mov.f64 	%fd306, %fd63;
	@%p194 bra 	$L__BB8_56;
	setp.lt.f64 	%p195, %fd65, %fd64;
	mov.u64 	%rd291, %rd290;
	mov.f64 	%fd306, %fd305;
	@%p195 bra 	$L__BB8_56;
	setp.lt.s64 	%p196, %rd290, %rd49;
	min.s64 	%rd291, %rd290, %rd49;
	selp.f64 	%fd306, %fd305, %fd63, %p196;
$L__BB8_56:
	ld.shared.f64 	%fd68, [_ZN6thrust24THRUST_300001_SM_1000_NS8cuda_cub4core6detail5shmemE+56];
	ld.shared.u64 	%rd52, [_ZN6thrust24THRUST_300001_SM_1000_NS8cuda_cub4core6detail5shmemE+64];
	abs.f64 	%fd69, %fd306;
	abs.f64 	%fd70, %fd68;
	setp.lt.f64 	%p197, %fd69, %fd70;
	mov.u64 	%rd292, %rd52;
	mov.f64 	%fd307, %fd68;
	@%p197 bra 	$L__BB8_59;
	setp.lt.f64 	%p198, %fd70, %fd69;
	mov.u64 	%rd292, %rd291;
	mov.f64 	%fd307, %fd306;
	@%p198 bra 	$L__BB8_59;
	setp.lt.s64 	%p199, %rd291, %rd52;
	min.s64 	%rd292, %rd291, %rd52;
	selp.f64 	%fd307, %fd306, %fd68, %p199;
$L__BB8_59:
	ld.shared.f64 	%fd73, [_ZN6thrust24THRUST_300001_SM_1000_NS8cuda_cub4core6detail5shmemE+72];
	ld.shared.u64 	%rd55, [_ZN6thrust24THRUST_300001_SM_1000_NS8cuda_cub4core6detail5shmemE+80];
	abs.f64 	%fd74, %fd307;
	abs.f64 	%fd75, %fd73;
	setp.lt.f64 	%p200, %fd74, %fd75;
	mov.u64 	%rd293, %rd55;
	mov.f64 	%fd308, %fd73;
	@%p200 bra 	$L__BB8_62;
	setp.lt.f64 	%p201, %fd75, %fd74;
	mov.u64 	%rd293, %rd292;
	mov.f64 	%fd308, %fd307;
	@%p201 bra 	$L__BB8_62;
	setp.lt.s64 	%p202, %rd292, %rd55;
	min.s64 	%rd293, %rd292, %rd55;
	selp.f64 	%fd308, %fd307, %fd73, %p202;
$L__BB8_62:
	ld.shared.f64 	%fd78, [_ZN6thrust24THRUST_300001_SM_1000_NS8cuda_cub4core6detail5shmemE+88];
	ld.shared.u64 	%rd58, [_ZN6thrust24THRUST_300001_SM_1000_NS8cuda_cub4core6detail5shmemE+96];
	abs.f64 	%fd79, %fd308;
	abs.f64 	%fd80, %fd78;
	setp.lt.f64 	%p203, %fd79, %fd80;
	mov.u64 	%rd294, %rd58;
	mov.f64 	%fd309, %fd78;
	@%p203 bra 	$L__BB8_65;
	setp.lt.f64 	%p204, %fd80, %fd79;
	mov.u64 	%rd294, %rd293;
	mov.f64 	%fd309, %fd308;
	@%p204 bra 	$L__BB8_65;
	setp.lt.s64 	%p205, %rd293, %rd58;
	min.s64 	%rd294, %rd293, %rd58;
	selp.f64 	%fd309, %fd308, %fd78, %p205;
$L__BB8_65:
	ld.shared.f64 	%fd83, [_ZN6thrust24THRUST_300001_SM_1000_NS8cuda_cub4core6detail5shmemE+104];
	ld.shared.u64 	%rd61, [_ZN6thrust24THRUST_300001_SM_1000_NS8cuda_cub4core6detail5shmemE+112];
	abs.f64 	%fd84, %fd309;
	abs.f64 	%fd85, %fd83;
	setp.lt.f64 	%p206, %fd84, %fd85;
	mov.u64 	%rd295, %rd61;
	mov.f64 	%fd310, %fd83;
	@%p206 bra 	$L__BB8_68;
	setp.lt.f64 	%p207, %fd85, %fd84;
	mov.u64 	%rd295, %rd294;
	mov.f64 	%fd310, %fd309;
	@%p207 bra 	$L__BB8_68;
	setp.lt.s64 	%p208, %rd294, %rd61;
	min.s64 	%rd295, %rd294, %rd61;
	selp.f64 	%fd310, %fd309, %fd83, %p208;
$L__BB8_68:
	ld.shared.f64 	%fd88, [_ZN6thrust24THRUST_300001_SM_1000_NS8cuda_cub4core6detail5shmemE+120];
	ld.shared.u64 	%rd64, [_ZN6thrust24THRUST_300001_SM_1000_NS8cuda_cub4core6detail5shmemE+128];
	abs.f64 	%fd89, %fd310;
	abs.f64 	%fd90, %fd88;
	setp.lt.f64 	%p209, %fd89, %fd90;
	mov.u64 	%rd340, %rd64;
	mov.f64 	%fd351, %fd88;
	@%p209 bra 	$L__BB8_204;
	setp.lt.f64 	%p210, %fd90, %fd89;
	mov.u64 	%rd340, %rd295;
	mov.f64 	%fd351, %fd310;
	@%p210 bra 	$L__BB8_204;
	setp.lt.s64 	%p211, %rd295, %rd64;
	min.s64 	%rd340, %rd295, %rd64;
	selp.f64 	%fd351, %fd310, %fd88, %p211;
	bra.uni 	$L__BB8_204;
$L__BB8_71:
	// begin inline asm
	mov.u32 %r163, %laneid;
	// end inline asm
	and.b32  	%r184, %r2, 992;
	add.s32 	%r185, %r184, 32;
	setp.gt.s32 	%p118, %r185, %r1;
	not.b32 	%r186, %r184;
	add.s32 	%r187, %r1, %r186;
	selp.b32 	%r182, %r187, 31, %p118;
	mov.b64 	%rd250, %fd298;
	mov.b64 	{%r165, %r170}, %rd250;
	mov.b32 	%r181, 1;
	mov.b32 	%r183, -1;
	// begin inline asm
	shfl.sync.down.b32 %r164, %r165, %r181, %r182, %r183;
	// end inline asm
	// begin inline asm
	shfl.sync.down.b32 %r169, %r170, %r181, %r182, %r183;
	// end inline asm
	mov.b64 	%rd251, {%r164, %r169};
	mov.b64 	%fd92, %rd251;
	mov.b64 	{%r175, %r180}, %rd283;
	// begin inline asm
	shfl.sync.down.b32 %r174, %r175, %r181, %r182, %r183;
	// end inline asm
	// begin inline asm
	shfl.sync.down.b32 %r179, %r180, %r181, %r182, %r183;
	// end inline asm
	mov.b64 	%rd66, {%r174, %r179};
	setp.ge.s32 	%p119, %r163, %r182;
	mov.u64 	%rd296, %rd283;
	mov.f64 	%fd311, %fd298;
	@%p119 bra 	$L__BB8_75;
	abs.f64 	%fd93, %fd298;
	abs.f64 	%fd94, %fd92;
	setp.lt.f64 	%p120, %fd93, %fd94;
	mov.u64 	%rd296, %rd66;
	mov.f64 	%fd311, %fd92;
	@%p120 bra 	$L__BB8_75;
	setp.lt.f64 	%p121, %fd94, %fd93;
	mov.u64 	%rd296, %rd283;
	mov.f64 	%fd311, %fd298;
	@%p121 bra 	$L__BB8_75;
	setp.lt.s64 	%p122, %rd283, %rd66;
	min.s64 	%rd296, %rd283, %rd66;
	selp.f64 	%fd311, %fd298, %fd92, %p122;
$L__BB8_75:
	mov.b64 	%rd252, %fd311;
	mov.b64 	{%r189, %r194}, %rd252;
	mov.b32 	%r205, 2;
	mov.b32 	%r207, -1;
	// begin inline asm
	shfl.sync.down.b32 %r188, %r189, %r205, %r182, %r207;
	// end inline asm
	// begin inline asm
	shfl.sync.down.b32 %r193, %r194, %r205, %r182, %r207;
	// end inline asm
	mov.b64 	%rd253, {%r188, %r193};
	mov.b64 	%fd97, %rd253;
	mov.b64 	{%r199, %r204}, %rd296;
	// begin inline asm
	shfl.sync.down.b32 %r198, %r199, %r205, %r182, %r207;
	// end inline asm
	// begin inline asm
	shfl.sync.down.b32 %r203, %r204, %r205, %r182, %r207;
	// end inline asm
	mov.b64 	%rd69, {%r198, %r203};
	add.s32 	%r208, %r163, 2;
	setp.gt.s32 	%p123, %r208, %r182;
	mov.u64 	%rd297, %rd296;
	mov.f64 	%fd312, %fd311;
	@%p123 bra 	$L__BB8_79;
	abs.f64 	%fd98, %fd311;
	abs.f64 	%fd99, %fd97;
	setp.lt.f64 	%p124, %fd98, %fd99;
	mov.u64 	%rd297, %rd69;
	mov.f64 	%fd312, %fd97;
	@%p124 bra 	$L__BB8_79;
	setp.lt.f64 	%p125, %fd99, %fd98;
	mov.u64 	%rd297, %rd296;
	mov.f64 	%fd312, %fd311;
	@%p125 bra 	$L__BB8_79;
	setp.lt.s64 	%p126, %rd296, %rd69;
	min.s64 	%rd297, %rd296, %rd69;
	selp.f64 	%fd312, %fd311, %fd97, %p126;
$L__BB8_79:
	mov.b64 	%rd254, %fd312;
	mov.b64 	{%r210, %r215}, %rd254;
	mov.b32 	%r226, 4;
	mov.b32 	%r228, -1;
	// begin inline asm
	shfl.sync.down.b32 %r209, %r210, %r226, %r182, %r228;
	// end inline asm
	// begin inline asm
	shfl.sync.down.b32 %r214, %r215, %r226, %r182, %r228;
	// end inline asm
	mov.b64 	%rd255, {%r209, %r214};
	mov.b64 	%fd102, %rd255;
	mov.b64 	{%r220, %r225}, %rd297;
	// begin inline asm
	shfl.sync.down.b32 %r219, %r220, %r226, %r182, %r228;
	// end inline asm
	// begin inline asm
	shfl.sync.down.b32 %r224, %r225, %r226, %r182, %r228;
	// end inline asm
	mov.b64 	%rd72, {%r219, %r224};
	add.s32 	%r229, %r163, 4;
	setp.gt.s32 	%p127, %r229, %r182;
	mov.u64 	%rd298, %rd297;
	mov.f64 	%fd313, %fd312;
	@%p127 bra 	$L__BB8_83;
	abs.f64 	%fd103, %fd312;
	abs.f64 	%fd104, %fd102;
	setp.lt.f64 	%p128, %fd103, %fd104;
	mov.u64 	%rd298, %rd72;
	mov.f64 	%fd313, %fd102;
	@%p128 bra 	$L__BB8_83;
	setp.lt.f64 	%p129, %fd104, %fd103;
	mov.u64 	%rd298, %rd297;
	mov.f64 	%fd313, %fd312;
	@%p129 bra 	$L__BB8_83;
	setp.lt.s64 	%p130, %rd297, %rd72;
	min.s64 	%rd298, %rd297, %rd72;
	selp.f64 	%fd313, %fd312, %fd102, %p130;
$L__BB8_83:
	mov.b64 	%rd256, %fd313;
	mov.b64 	{%r231, %r236}, %rd256;
	mov.b32 	%r247, 8;
	mov.b32 	%r249, -1;
	// begin inline asm
	shfl.sync.down.b32 %r230, %r231, %r247, %r182, %r249;
	// end inline asm
	// begin inline asm
	shfl.sync.down.b32 %r235, %r236, %r247, %r182, %r249;
	// end inline asm
	mov.b64 	%rd257, {%r230, %r235};
	mov.b64 	%fd107, %rd257;
	mov.b64 	{%r241, %r246}, %rd298;
	// begin inline asm
	shfl.sync.down.b32 %r240, %r241, %r247, %r182, %r249;
	// end inline asm
	// begin inline asm
	shfl.sync.down.b32 %r245, %r246, %r247, %r182, %r249;
	// end inline asm
	mov.b64 	%rd75, {%r240, %r245};
	add.s32 	%r250, %r163, 8;
	setp.gt.s32 	%p131, %r250, %r182;
	mov.u64 	%rd299, %rd298;
	mov.f64 	%fd314, %fd313;
	@%p131 bra 	$L__BB8_87;
	abs.f64 	%fd108, %fd313;
	abs.f64 	%fd109, %fd107;
	setp.lt.f64 	%p132, %fd108, %fd109;
	mov.u64 	%rd299, %rd75;
	mov.f64 	%fd314, %fd107;
	@%p132 bra 	$L__BB8_87;
	setp.lt.f64 	%p133, %fd109, %fd108;
	mov.u64 	%rd299, %rd298;
	mov.f64 	%fd314, %fd313;
	@%p133 bra 	$L__BB8_87;
	setp.lt.s64 	%p134, %rd298, %rd75;
	min.s64 	%rd299, %rd298, %rd75;
	selp.f64 	%fd314, %fd313, %fd107, %p134;
$L__BB8_87:
	mov.b64 	%rd258, %fd314;
	mov.b64 	{%r252, %r257}, %rd258;
	mov.b32 	%r268, 16;
	mov.b32 	%r270, -1;
	// begin inline asm
	shfl.sync.down.b32 %r251, %r252, %r268, %r182, %r270;
	// end inline asm
	// begin inline asm
	shfl.sync.down.b32 %r256, %r257, %r268, %r182, %r270;
	// end inline asm
	mov.b64 	%rd259, {%r251, %r256};
	mov.b64 	%fd112, %rd259;
	mov.b64 	{%r262, %r267}, %rd299;
	// begin inline asm
	shfl.sync.down.b32 %r261, %r262, %r268, %r182, %r270;
	// end inline asm
	// begin inline asm
	shfl.sync.down.b32 %r266, %r267, %r268, %r182, %r270;
	// end inline asm
	mov.b64 	%rd78, {%r261, %r266};
	add.s32 	%r271, %r163, 16;
	setp.gt.s32 	%p135, %r271, %r182;
	mov.u64 	%rd340, %rd299;
	mov.f64 	%fd351, %fd314;
	@%p135 bra 	$L__BB8_91;
	abs.f64 	%fd113, %fd314;
	abs.f64 	%fd114, %fd112;
	setp.lt.f64 	%p136, %fd113, %fd114;
	mov.u64 	%rd340, %rd78;
	mov.f64 	%fd351, %fd112;
	@%p136 bra 	$L__BB8_91;
	setp.lt.f64 	%p137, %fd114, %fd113;
	mov.u64 	%rd340, %rd299;
	mov.f64 	%fd351, %fd314;
	@%p137 bra 	$L__BB8_91;
	setp.lt.s64 	%p138, %rd299, %rd78;
	min.s64 	%rd340, %rd299, %rd78;
	selp.f64 	%fd351, %fd314, %fd112, %p138;
$L__BB8_91:
	setp.ne.s32 	%p139, %r163, 0;
	@%p139 bra 	$L__BB8_93;
	shr.u32 	%r272, %r2, 1;
	and.b32  	%r273, %r272, 496;
	mov.u32 	%r274, _ZN6thrust24THRUST_300001_SM_1000_NS8cuda_cub4core6detail5shmemE;
	add.s32 	%r275, %r274, %r273;
	st.shared.f64 	[%r275+8], %fd351;
	st.shared.u64 	[%r275+16], %rd340;
$L__BB8_93:
	bar.sync 	0;
	setp.ne.s32 	%p140, %r2, 0;
	@%p140 bra 	$L__BB8_204;
	setp.lt.s32 	%p141, %r1, 33;
	mov.f64 	%fd316, %fd351;
	mov.u64 	%rd301, %rd340;
	@%p141 bra 	$L__BB8_98;
	ld.shared.f64 	%fd117, [_ZN6thrust24THRUST_300001_SM_1000_NS8cuda_cub4core6detail5shmemE+24];
	ld.shared.u64 	%rd81, [_ZN6thrust24THRUST_300001_SM_1000_NS8cuda_cub4core6detail5shmemE+32];
	abs.f64 	%fd118, %fd351;
	abs.f64 	%fd119, %fd117;
	setp.lt.f64 	%p142, %fd118, %fd119;
	mov.f64 	%fd316, %fd117;
	mov.u64 	%rd301, %rd81;
	@%p142 bra 	$L__BB8_98;
	setp.lt.f64 	%p143, %fd119, %fd118;
	mov.f64 	%fd316, %fd351;
	mov.u64 	%rd301, %rd340;
	@%p143 bra 	$L__BB8_98;
	setp.lt.s64 	%p144, %rd340, %rd81;
	min.s64 	%rd301, %rd340, %rd81;
	selp.f64 	%fd316, %fd351, %fd117, %p144;
$L__BB8_98:
	setp.lt.s32 	%p145, %r1, 65;
	mov.f64 	%fd317, %fd316;
	mov.u64 	%rd302, %rd301;
	@%p145 bra 	$L__BB8_102;
	ld.shared.f64 	%fd122, [_ZN6thrust24THRUST_300001_SM_1000_NS8cuda_cub4core6detail5shmemE+40];
	ld.shared.u64 	%rd84, [_ZN6thrust24THRUST_300001_SM_1000_NS8cuda_cub4core6detail5shmemE+48];
	abs.f64 	%fd123, %fd316;
	abs.f64 	%fd124, %fd122;
	setp.lt.f64 	%p146, %fd123, %fd124;
	mov.f64 	%fd317, %fd122;
	mov.u64 	%rd302, %rd84;
	@%p146 bra 	$L__BB8_102;
	setp.lt.f64 	%p147, %fd124, %fd123;
	mov.f64 	%fd317, %fd316;
	mov.u64 	%rd302, %rd301;
	@%p147 bra 	$L__BB8_102;
	setp.lt.s64 	%p148, %rd301, %rd84;
	min.s64 	%rd302, %rd301, %rd84;
	selp.f64 	%fd317, %fd316, %fd122, %p148;
$L__BB8_102:
	setp.lt.s32 	%p149, %r1, 97;
	mov.f64 	%fd318, %fd317;
	mov.u64 	%rd303, %rd302;
	@%p149 bra 	$L__BB8_106;
	ld.shared.f64 	%fd127, [_ZN6thrust24THRUST_300001_SM_1000_NS8cuda_cub4core6detail5shmemE+56];
	ld.shared.u64 	%rd87, [_ZN6thrust24THRUST_300001_SM_1000_NS8cuda_cub4core6detail5shmemE+64];
	abs.f64 	%fd128, %fd317;
	abs.f64 	%fd129, %fd127;
	setp.lt.f64 	%p150, %fd128, %fd129;
	mov.f64 	%fd318, %fd127;
	mov.u64 	%rd303, %rd87;
	@%p150 bra 	$L__BB8_106;
	setp.lt.f64 	%p151, %fd129, %fd128;
	mov.f64 	%fd318, %fd317;
	mov.u64 	%rd303, %rd302;
	@%p151 bra 	$L__BB8_106;
	setp.lt.s64 	%p152, %rd302, %rd87;
	min.s64 	%rd303, %rd302, %rd87;
	selp.f64 	%fd318, %fd317, %fd127, %p152;
$L__BB8_106:
	setp.lt.s32 	%p153, %r1, 129;
	mov.f64 	%fd319, %fd318;
	mov.u64 	%rd304, %rd303;
	@%p153 bra 	$L__BB8_110;
	ld.shared.f64 	%fd132, [_ZN6thrust24THRUST_300001_SM_1000_NS8cuda_cub4core6detail5shmemE+72];
	ld.shared.u64 	%rd90, [_ZN6thrust24THRUST_300001_SM_1000_NS8cuda_cub4core6detail5shmemE+80];
	abs.f64 	%fd133, %fd318;
	abs.f64 	%fd134, %fd132;
	setp.lt.f64 	%p154, %fd133, %fd134;
	mov.f64 	%fd319, %fd132;
	mov.u64 	%rd304, %rd90;
	@%p154 bra 	$L__BB8_110;
	setp.lt.f64 	%p155, %fd134, %fd133;
	mov.f64 	%fd319, %fd318;
	mov.u64 	%rd304, %rd303;
	@%p155 bra 	$L__BB8_110;
	setp.lt.s64 	%p156, %rd303, %rd90;
	min.s64 	%rd304, %rd303, %rd90;
	selp.f64 	%fd319, %fd318, %fd132, %p156;
$L__BB8_110:
	setp.lt.s32 	%p157, %r1, 161;
	mov.f64 	%fd320, %fd319;
	mov.u64 	%rd305, %rd304;
	@%p157 bra 	$L__BB8_114;
	ld.shared.f64 	%fd137, [_ZN6thrust24THRUST_300001_SM_1000_NS8cuda_cub4core6detail5shmemE+88];
	ld.shared.u64 	%rd93, [_ZN6thrust24THRUST_300001_SM_1000_NS8cuda_cub4core6detail5shmemE+96];
	abs.f64 	%fd138, %fd319;
	abs.f64 	%fd139, %fd137;
	setp.lt.f64 	%p158, %fd138, %fd139;
	mov.f64 	%fd320, %fd137;
	mov.u64 	%rd305, %rd93;
	@%p158 bra 	$L__BB8_114;
	setp.lt.f64 	%p159, %fd139, %fd138;
	mov.f64 	%fd320, %fd319;
	mov.u64 	%rd305, %rd304;
	@%p159 bra 	$L__BB8_114;
	setp.lt.s64 	%p160, %rd304, %rd93;
	min.s64 	%rd305, %rd304, %rd93;
	selp.f64 	%fd320, %fd319, %fd137, %p160;
$L__BB8_114:
	setp.lt.s32 	%p161, %r1, 193;
	mov.f64 	%fd321, %fd320;
	mov.u64 	%rd306, %rd305;
	@%p161 bra 	$L__BB8_118;
	ld.shared.f64 	%fd142, [_ZN6thrust24THRUST_300001_SM_1000_NS8cuda_cub4core6detail5shmemE+104];
	ld.shared.u64 	%rd96, [_ZN6thrust24THRUST_300001_SM_1000_NS8cuda_cub4core6detail5shmemE+112];
	abs.f64 	%fd143, %fd320;
	abs.f64 	%fd144, %fd142;
	setp.lt.f64 	%p162, %fd143, %fd144;
	mov.f64 	%fd321, %fd142;
	mov.u64 	%rd306, %rd96;
	@%p162 bra 	$L__BB8_118;
	setp.lt.f64 	%p163, %fd144, %fd143;
	mov.f64 	%fd321, %fd320;
	mov.u64 	%rd306, %rd305;
	@%p163 bra 	$L__BB8_118;
	setp.lt.s64 	%p164, %rd305, %rd96;
	min.s64 	%rd306, %rd305, %rd96;
	selp.f64 	%fd321, %fd320, %fd142, %p164;
$L__BB8_118:
	setp.lt.s32 	%p165, %r1, 225;
	mov.u64 	%rd340, %rd306;
	mov.f64 	%fd351, %fd321;
	@%p165 bra 	$L__BB8_204;
	ld.shared.f64 	%fd147, [_ZN6thrust24THRUST_300001_SM_1000_NS8cuda_cub4core6detail5shmemE+120];
	ld.shared.u64 	%rd99, [_ZN6thrust24THRUST_300001_SM_1000_NS8cuda_cub4core6detail5shmemE+128];
	abs.f64 	%fd148, %fd321;
	abs.f64 	%fd149, %fd147;
	setp.lt.f64 	%p166, %fd148, %fd149;
	mov.u64 	%rd340, %rd99;
	mov.f64 	%fd351, %fd147;
	@%p166 bra 	$L__BB8_204;
	setp.lt.f64 	%p167, %fd149, %fd148;
	mov.u64 	%rd340, %rd306;
	mov.f64 	%fd351, %fd321;
	@%p167 bra 	$L__BB8_204;
	setp.lt.s64 	%p168, %rd306, %rd99;
	min.s64 	%rd340, %rd306, %rd99;
	selp.f64 	%fd351, %fd321, %fd147, %p168;
	bra.uni 	$L__BB8_204;
$L__BB8_122:
	mov.u32 	%r18, %tid.x;
	cvt.u64.u32 	%rd101, %r18;
	mul.wide.u32 	%rd195, %r18, 8;
	add.s64 	%rd102, %rd1, %rd195;
	ld.global.f64 	%fd274, [%rd102];
	add.s32 	%r31, %r18, 256;
	cvt.u64.u32 	%rd196, %r31;
	ld.global.f64 	%fd275, [%rd102+2048];
	add.s32 	%r32, %r18, 512;
	cvt.u64.u32 	%rd197, %r32;
	ld.global.f64 	%fd276, [%rd102+4096];
	add.s32 	%r33, %r18, 768;
	cvt.u64.u32 	%rd198, %r33;
	ld.global.f64 	%fd277, [%rd102+6144];
	or.b32  	%r34, %r18, 1024;
	cvt.u64.u32 	%rd103, %r34;
	add.s64 	%rd327, %rd192, %rd103;
	ld.global.f64 	%fd338, [%rd102+8192];
	abs.f64 	%fd278, %fd274;
	abs.f64 	%fd279, %fd275;
	setp.geu.f64 	%p3, %fd278, %fd279;
	selp.f64 	%fd280, %fd274, %fd275, %p3;
	selp.b64 	%rd199, %rd101, %rd196, %p3;
	abs.f64 	%fd281, %fd280;
	abs.f64 	%fd282, %fd276;
	setp.geu.f64 	%p4, %fd281, %fd282;
	selp.f64 	%fd283, %fd280, %fd276, %p4;
	selp.b64 	%rd200, %rd199, %rd197, %p4;
	abs.f64 	%fd284, %fd283;
	abs.f64 	%fd285, %fd277;
	setp.geu.f64 	%p5, %fd284, %fd285;
	selp.f64 	%fd152, %fd283, %fd277, %p5;
	selp.b64 	%rd105, %rd200, %rd198, %p5;
	abs.f64 	%fd153, %fd152;
	abs.f64 	%fd154, %fd338;
	setp.lt.f64 	%p6, %fd153, %fd154;
	@%p6 bra 	$L__BB8_124;
	setp.lt.f64 	%p7, %fd154, %fd153;
	setp.lt.u64 	%p8, %rd105, %rd103;
	or.pred  	%p9, %p7, %p8;
	selp.f64 	%fd338, %fd152, %fd338, %p9;
	add.s64 	%rd203, %rd192, %rd105;
	selp.b64 	%rd327, %rd203, %rd327, %p9;
$L__BB8_124:
	setp.lt.u64 	%p10, %rd194, 2560;
	mov.b64 	%rd316, 1280;
	@%p10 bra 	$L__BB8_137;
	mov.b64 	%rd308, 1280;
	mov.f64 	%fd323, %fd338;
$L__BB8_126:
	add.s64 	%rd206, %rd308, %rd101;
	shl.b64 	%rd207, %rd308, 3;
	add.s64 	%rd208, %rd102, %rd207;
	add.s64 	%rd310, %rd206, %rd192;
	ld.global.f64 	%fd324, [%rd208];
	ld.global.f64 	%fd325, [%rd208+2048];
	ld.global.f64 	%fd326, [%rd208+4096];
	add.s64 	%rd313, %rd310, 768;
	ld.global.f64 	%fd327, [%rd208+6144];
	ld.global.f64 	%fd338, [%rd208+8192];
	abs.f64 	%fd163, %fd323;
	abs.f64 	%fd164, %fd324;
	setp.lt.f64 	%p11, %fd163, %fd164;
	@%p11 bra 	$L__BB8_128;
	setp.lt.f64 	%p12, %fd164, %fd163;
	setp.lt.s64 	%p13, %rd327, %rd310;
	or.pred  	%p14, %p12, %p13;
	selp.f64 	%fd324, %fd323, %fd324, %p14;
	selp.b64 	%rd310, %rd327, %rd310, %p14;
$L__BB8_128:
	add.s64 	%rd209, %rd308, %rd101;
	add.s64 	%rd210, %rd209, %rd192;
	add.s64 	%rd311, %rd210, 256;
	abs.f64 	%fd167, %fd324;
	abs.f64 	%fd168, %fd325;
	setp.lt.f64 	%p15, %fd167, %fd168;
	@%p15 bra 	$L__BB8_130;
	setp.lt.f64 	%p16, %fd168, %fd167;
	setp.lt.s64 	%p17, %rd310, %rd311;
	or.pred  	%p18, %p16, %p17;
	selp.f64 	%fd325, %fd324, %fd325, %p18;
	selp.b64 	%rd311, %rd310, %rd311, %p18;
$L__BB8_130:
	add.s64 	%rd211, %rd308, %rd101;
	add.s64 	%rd212, %rd211, %rd192;
	add.s64 	%rd312, %rd212, 512;
	abs.f64 	%fd171, %fd325;
	abs.f64 	%fd172, %fd326;
	setp.lt.f64 	%p19, %fd171, %fd172;
	@%p19 bra 	$L__BB8_132;
	setp.lt.f64 	%p20, %fd172, %fd171;
	setp.lt.s64 	%p21, %rd311, %rd312;
	or.pred  	%p22, %p20, %p21;
	selp.f64 	%fd326, %fd325, %fd326, %p22;
	selp.b64 	%rd312, %rd311, %rd312, %p22;
$L__BB8_132:
	abs.f64 	%fd175, %fd326;
	abs.f64 	%fd176, %fd327;
	setp.lt.f64 	%p23, %fd175, %fd176;
	@%p23 bra 	$L__BB8_134;
	setp.lt.f64 	%p24, %fd176, %fd175;
	setp.lt.s64 	%p25, %rd312, %rd313;
	or.pred  	%p26, %p24, %p25;
	selp.f64 	%fd327, %fd326, %fd327, %p26;
	selp.b64 	%rd313, %rd312, %rd313, %p26;
$L__BB8_134:
	add.s64 	%rd213, %rd308, %rd101;
	add.s64 	%rd214, %rd213, %rd192;
	add.s64 	%rd327, %rd214, 1024;
	abs.f64 	%fd179, %fd327;
	abs.f64 	%fd180, %fd338;
	setp.lt.f64 	%p27, %fd179, %fd180;
	@%p27 bra 	$L__BB8_136;
	setp.lt.f64 	%p28, %fd180, %fd179;
	setp.lt.s64 	%p29, %rd313, %rd327;
	or.pred  	%p30, %p28, %p29;
	selp.f64 	%fd338, %fd327, %fd338, %p30;
	selp.b64 	%rd327, %rd313, %rd327, %p30;
$L__BB8_136:
	add.s64 	%rd316, %rd308, 1280;
	add.s64 	%rd215, %rd308, 2560;
	setp.le.s64 	%p31, %rd215, %rd194;
	mov.u64 	%rd308, %rd316;
	mov.f64 	%fd323, %fd338;
	@%p31 bra 	$L__BB8_126;
$L__BB8_137:
	setp.le.s64 	%p32, %rd194, %rd316;
	@%p32 bra 	$L__BB8_160;
	cvt.u32.u64 	%r35, %rd316;
	cvt.u32.u64 	%r36, %rd194;
	sub.s32 	%r19, %r36, %r35;
	setp.ge.s32 	%p33, %r18, %r19;
	@%p33 bra 	$L__BB8_160;
	cvta.to.global.u64 	%rd128, %rd191;
	not.b32 	%r38, %r18;
	add.s32 	%r39, %r38, %r36;
	sub.s32 	%r20, %r39, %r35;
	and.b32  	%r41, %r20, 768;
	setp.eq.s32 	%p34, %r41, 768;
	mov.u32 	%r389, %r18;
	@%p34 bra 	$L__BB8_145;
	add.s64 	%rd217, %rd316, %rd101;
	add.s64 	%rd318, %rd217, %rd192;
	shl.b64 	%rd218, %rd217, 3;
	add.s64 	%rd317, %rd128, %rd218;
	shr.u32 	%r42, %r20, 8;
	add.s32 	%r43, %r42, 1;
	and.b32  	%r44, %r43, 3;
	neg.s32 	%r387, %r44;
	mov.u32 	%r389, %r18;
$L__BB8_141:
	.pragma "nounroll";
	mov.u64 	%rd133, %rd327;
	mov.f64 	%fd184, %fd338;
	ld.global.f64 	%fd185, [%rd317];
	abs.f64 	%fd186, %fd184;
	abs.f64 	%fd187, %fd185;
	setp.lt.f64 	%p35, %fd186, %fd187;
	mov.f64 	%fd338, %fd185;
	mov.u64 	%rd327, %rd318;
	@%p35 bra 	$L__BB8_144;
	setp.lt.f64 	%p36, %fd187, %fd186;
	mov.f64 	%fd338, %fd184;
	mov.u64 	%rd327, %rd133;
	@%p36 bra 	$L__BB8_144;
	setp.lt.s64 	%p37, %rd133, %rd318;
	selp.f64 	%fd338, %fd184, %fd185, %p37;
	min.s64 	%rd327, %rd133, %rd318;
$L__BB8_144:
	add.s32 	%r389, %r389, 256;
	add.s64 	%rd318, %rd318, 256;
	add.s64 	%rd317, %rd317, 2048;
	add.s32 	%r387, %r387, 1;
	setp.ne.s32 	%p38, %r387, 0;
	@%p38 bra 	$L__BB8_141;
$L__BB8_145:
	setp.lt.u32 	%p39, %r20, 768;
	@%p39 bra 	$L__BB8_160;
	add.s32 	%r390, %r389, 512;
$L__BB8_147:
	mov.u32 	%r28, %r390;
	add.s32 	%r45, %r28, -512;
	cvt.u64.u32 	%rd219, %r45;
	add.s64 	%rd220, %rd316, %rd219;
	shl.b64 	%rd221, %rd220, 3;
	add.s64 	%rd141, %rd128, %rd221;
	add.s64 	%rd142, %rd220, %rd192;
	ld.global.f64 	%fd193, [%rd141];
	abs.f64 	%fd194, %fd338;
	abs.f64 	%fd195, %fd193;
	setp.lt.f64 	%p40, %fd194, %fd195;
	mov.f64 	%fd335, %fd193;
	mov.u64 	%rd324, %rd142;
	@%p40 bra 	$L__BB8_150;
	setp.lt.f64 	%p41, %fd195, %fd194;
	mov.f64 	%fd335, %fd338;
	mov.u64 	%rd324, %rd327;
	@%p41 bra 	$L__BB8_150;
	setp.lt.s64 	%p42, %rd327, %rd142;
	selp.f64 	%fd335, %fd338, %fd193, %p42;
	min.s64 	%rd324, %rd327, %rd142;
$L__BB8_150:
	add.s32 	%r46, %r28, -256;
	cvt.u64.u32 	%rd222, %r46;
	add.s64 	%rd223, %rd316, %rd222;
	add.s64 	%rd145, %rd223, %rd192;
	ld.global.f64 	%fd198, [%rd141+2048];
	abs.f64 	%fd199, %fd335;
	abs.f64 	%fd200, %fd198;
	setp.lt.f64 	%p43, %fd199, %fd200;
	mov.f64 	%fd336, %fd198;
	mov.u64 	%rd325, %rd145;
	@%p43 bra 	$L__BB8_153;
	setp.lt.f64 	%p44, %fd200, %fd199;
	mov.f64 	%fd336, %fd335;
	mov.u64 	%rd325, %rd324;
	@%p44 bra 	$L__BB8_153;
	setp.lt.s64 	%p45, %rd324, %rd145;
	selp.f64 	%fd336, %fd335, %fd198, %p45;
	min.s64 	%rd325, %rd324, %rd145;
$L__BB8_153:
	cvt.u64.u32 	%rd224, %r28;
	add.s64 	%rd225, %rd316, %rd224;
	add.s64 	%rd148, %rd225, %rd192;
	ld.global.f64 	%fd203, [%rd141+4096];
	abs.f64 	%fd204, %fd336;
	abs.f64 	%fd205, %fd203;
	setp.lt.f64 	%p46, %fd204, %fd205;
	mov.f64 	%fd337, %fd203;
	mov.u64 	%rd326, %rd148;
	@%p46 bra 	$L__BB8_156;
	setp.lt.f64 	%p47, %fd205, %fd204;
	mov.f64 	%fd337, %fd336;
	mov.u64 	%rd326, %rd325;
	@%p47 bra 	$L__BB8_156;
	setp.lt.s64 	%p48, %rd325, %rd148;
	selp.f64 	%fd337, %fd336, %fd203, %p48;
	min.s64 	%rd326, %rd325, %rd148;
$L__BB8_156:
	add.s32 	%r47, %r28, 256;
	cvt.u64.u32 	%rd226, %r47;
	add.s64 	%rd227, %rd316, %rd226;
	add.s64 	%rd151, %rd227, %rd192;
	ld.global.f64 	%fd208, [%rd141+6144];
	abs.f64 	%fd209, %fd337;
	abs.f64 	%fd210, %fd208;
	setp.lt.f64 	%p49, %fd209, %fd210;
	mov.f64 	%fd338, %fd208;
	mov.u64 	%rd327, %rd151;
	@%p49 bra 	$L__BB8_159;
	setp.lt.f64 	%p50, %fd210, %fd209;
	mov.f64 	%fd338, %fd337;
	mov.u64 	%rd327, %rd326;
	@%p50 bra 	$L__BB8_159;
	setp.lt.s64 	%p51, %rd326, %rd151;
	selp.f64 	%fd338, %fd337, %fd208, %p51;
	min.s64 	%rd327, %rd326, %rd151;
$L__BB8_159:
	add.s32 	%r390, %r28, 1024;
	add.s32 	%r48, %r28, 512;
	setp.lt.s32 	%p52, %r48, %r19;
	@%p52 bra 	$L__BB8_147;
$L__BB8_160:
	// begin inline asm
	mov.u32 %r49, %laneid;
	// end inline asm
	mov.b64 	%rd228, %fd338;
	mov.b64 	{%r51, %r56}, %rd228;
	mov.b32 	%r67, 1;
	mov.b32 	%r68, 31;
	mov.b32 	%r69, -1;
	// begin inline asm
	shfl.sync.down.b32 %r50, %r51, %r67, %r68, %r69;
	// end inline asm
	// begin inline asm
	shfl.sync.down.b32 %r55, %r56, %r67, %r68, %r69;
	// end inline asm
	mov.b64 	%rd229, {%r50, %r55};
	mov.b64 	%fd214, %rd229;
	mov.b64 	{%r61, %r66}, %rd327;
	// begin inline asm
	shfl.sync.down.b32 %r60, %r61, %r67, %r68, %r69;
	// end inline asm
	// begin inline asm
	shfl.sync.down.b32 %r65, %r66, %r67, %r68, %r69;
	// end inline asm
	mov.b64 	%rd155, {%r60, %r65};
	setp.gt.s32 	%p53, %r49, 30;
	mov.f64 	%fd340, %fd338;
	mov.u64 	%rd329, %rd327;
	@%p53 bra 	$L__BB8_164;
	abs.f64 	%fd215, %fd338;
	abs.f64 	%fd216, %fd214;
	setp.lt.f64 	%p54, %fd215, %fd216;
	mov.f64 	%fd340, %fd214;
	mov.u64 	%rd329, %rd155;
	@%p54 bra 	$L__BB8_164;
	setp.lt.f64 	%p55, %fd216, %fd215;
	mov.f64 	%fd340, %fd338;
	mov.u64 	%rd329, %rd327;
	@%p55 bra 	$L__BB8_164;
	setp.lt.s64 	%p56, %rd327, %rd155;
	selp.f64 	%fd340, %fd338, %fd214, %p56;
	min.s64 	%rd329, %rd327, %rd155;
$L__BB8_164:
	mov.b64 	%rd230, %fd340;
	mov.b64 	{%r71, %r76}, %rd230;
	mov.b32 	%r87, 2;
	mov.b32 	%r88, 31;
	mov.b32 	%r89, -1;
	// begin inline asm
	shfl.sync.down.b32 %r70, %r71, %r87, %r88, %r89;
	// end inline asm
	// begin inline asm
	shfl.sync.down.b32 %r75, %r76, %r87, %r88, %r89;
	// end inline asm
	mov.b64 	%rd231, {%r70, %r75};
	mov.b64 	%fd219, %rd231;
	mov.b64 	{%r81, %r86}, %rd329;
	// begin inline asm
	shfl.sync.down.b32 %r80, %r81, %r87, %r88, %r89;
	// end inline asm
	// begin inline asm
	shfl.sync.down.b32 %r85, %r86, %r87, %r88, %r89;
	// end inline asm
	mov.b64 	%rd158, {%r80, %r85};
	setp.gt.s32 	%p57, %r49, 29;
	mov.f64 	%fd341, %fd340;
	mov.u64 	%rd330, %rd329;
	@%p57 bra 	$L__BB8_168;
	abs.f64 	%fd220, %fd340;
	abs.f64 	%fd221, %fd219;
	setp.lt.f64 	%p58, %fd220, %fd221;
	mov.f64 	%fd341, %fd219;
	mov.u64 	%rd330, %rd158;
	@%p58 bra 	$L__BB8_168;
	setp.lt.f64 	%p59, %fd221, %fd220;
	mov.f64 	%fd341, %fd340;
	mov.u64 	%rd330, %rd329;
	@%p59 bra 	$L__BB8_168;
	setp.lt.s64 	%p60, %rd329, %rd158;
	selp.f64 	%fd341, %fd340, %fd219, %p60;
	min.s64 	%rd330, %rd329, %rd158;
$L__BB8_168:
	mov.b64 	%rd232, %fd341;
	mov.b64 	{%r91, %r96}, %rd232;
	mov.b32 	%r107, 4;
	mov.b32 	%r108, 31;
	mov.b32 	%r109, -1;
	// begin inline asm
	shfl.sync.down.b32 %r90, %r91, %r107, %r108, %r109;
	// end inline asm
	// begin inline asm
	shfl.sync.down.b32 %r95, %r96, %r107, %r108, %r109;
	// end inline asm
	mov.b64 	%rd233, {%r90, %r95};
	mov.b64 	%fd224, %rd233;
	mov.b64 	{%r101, %r106}, %rd330;
	// begin inline asm
	shfl.sync.down.b32 %r100, %r101, %r107, %r108, %r109;
	// end inline asm
	// begin inline asm
	shfl.sync.down.b32 %r105, %r106, %r107, %r108, %r109;
	// end inline asm
	mov.b64 	%rd161, {%r100, %r105};
	setp.gt.s32 	%p61, %r49, 27;
	mov.f64 	%fd342, %fd341;
	mov.u64 	%rd331, %rd330;
	@%p61 bra 	$L__BB8_172;
	abs.f64 	%fd225, %fd341;
	abs.f64 	%fd226, %fd224;
	setp.lt.f64 	%p62, %fd225, %fd226;
	mov.f64 	%fd342, %fd224;
	mov.u64 	%rd331, %rd161;
	@%p62 bra 	$L__BB8_172;
	setp.lt.f64 	%p63, %fd226, %fd225;
	mov.f64 	%fd342, %fd341;
	mov.u64 	%rd331, %rd330;
	@%p63 bra 	$L__BB8_172;
	setp.lt.s64 	%p64, %rd330, %rd161;
	selp.f64 	%fd342, %fd341, %fd224, %p64;
	min.s64 	%rd331, %rd330, %rd161;
$L__BB8_172:
	mov.b64 	%rd234, %fd342;
	mov.b64 	{%r111, %r116}, %rd234;
	mov.b32 	%r127, 8;
	mov.b32 	%r128, 31;
	mov.b32 	%r129, -1;
	// begin inline asm
	shfl.sync.down.b32 %r110, %r111, %r127, %r128, %r129;
	// end inline asm
	// begin inline asm
	shfl.sync.down.b32 %r115, %r116, %r127, %r128, %r129;
	// end inline asm
	mov.b64 	%rd235, {%r110, %r115};
	mov.b64 	%fd229, %rd235;
	mov.b64 	{%r121, %r126}, %rd331;
	// begin inline asm
	shfl.sync.down.b32 %r120, %r121, %r127, %r128, %r129;
	// end inline asm
	// begin inline asm
	shfl.sync.down.b32 %r125, %r126, %r127, %r128, %r129;
	// end inline asm
	mov.b64 	%rd164, {%r120, %r125};
	setp.gt.s32 	%p65, %r49, 23;
	mov.f64 	%fd343, %fd342;
	mov.u64 	%rd332, %rd331;
	@%p65 bra 	$L__BB8_176;
	abs.f64 	%fd230, %fd342;
	abs.f64 	%fd231, %fd229;
	setp.lt.f64 	%p66, %fd230, %fd231;
	mov.f64 	%fd343, %fd229;
	mov.u64 	%rd332, %rd164;
	@%p66 bra 	$L__BB8_176;
	setp.lt.f64 	%p67, %fd231, %fd230;
	mov.f64 	%fd343, %fd342;
	mov.u64 	%rd332, %rd331;
	@%p67 bra 	$L__BB8_176;
	setp.lt.s64 	%p68, %rd331, %rd164;
	selp.f64 	%fd343, %fd342, %fd229, %p68;
	min.s64 	%rd332, %rd331, %rd164;
$L__BB8_176:
	mov.b64 	%rd236, %fd343;
	mov.b64 	{%r131, %r136}, %rd236;
	mov.b32 	%r147, 16;
	mov.b32 	%r148, 31;
	mov.b32 	%r149, -1;
	// begin inline asm
	shfl.sync.down.b32 %r130, %r131, %r147, %r148, %r149;
	// end inline asm
	// begin inline asm
	shfl.sync.down.b32 %r135, %r136, %r147, %r148, %r149;
	// end inline asm
	mov.b64 	%rd237, {%r130, %r135};
	mov.b64 	%fd234, %rd237;
	mov.b64 	{%r141, %r146}, %rd332;
	// begin inline asm
	shfl.sync.down.b32 %r140, %r141, %r147, %r148, %r149;
	// end inline asm
	// begin inline asm
	shfl.sync.down.b32 %r145, %r146, %r147, %r148, %r149;
	// end inline asm
	mov.b64 	%rd167, {%r140, %r145};
	setp.gt.s32 	%p69, %r49, 15;
	mov.f64 	%fd351, %fd343;
	mov.u64 	%rd340, %rd332;
	@%p69 bra 	$L__BB8_180;
	abs.f64 	%fd235, %fd343;
	abs.f64 	%fd236, %fd234;
	setp.lt.f64 	%p70, %fd235, %fd236;
	mov.f64 	%fd351, %fd234;
	mov.u64 	%rd340, %rd167;
	@%p70 bra 	$L__BB8_180;
	setp.lt.f64 	%p71, %fd236, %fd235;
	mov.f64 	%fd351, %fd343;
	mov.u64 	%rd340, %rd332;
	@%p71 bra 	$L__BB8_180;
	setp.lt.s64 	%p72, %rd332, %rd167;
	selp.f64 	%fd351, %fd343, %fd234, %p72;
	min.s64 	%rd340, %rd332, %rd167;
$L__BB8_180:
	setp.ne.s32 	%p73, %r49, 0;
	@%p73 bra 	$L__BB8_182;
	shr.u32 	%r150, %r18, 1;
	and.b32  	%r151, %r150, 496;
	mov.u32 	%r152, _ZN6thrust24THRUST_300001_SM_1000_NS8cuda_cub4core6detail5shmemE;
	add.s32 	%r153, %r152, %r151;
	st.shared.f64 	[%r153+8], %fd351;
	st.shared.u64 	[%r153+16], %rd340;
$L__BB8_182:
	bar.sync 	0;
	setp.ne.s32 	%p74, %r18, 0;
	@%p74 bra 	$L__BB8_204;
	ld.shared.f64 	%fd239, [_ZN6thrust24THRUST_300001_SM_1000_NS8cuda_cub4core6detail5shmemE+24];
	ld.shared.u64 	%rd170, [_ZN6thrust24THRUST_300001_SM_1000_NS8cuda_cub4core6detail5shmemE+32];
	abs.f64 	%fd240, %fd351;
	abs.f64 	%fd241, %fd239;
	setp.lt.f64 	%p75, %fd240, %fd241;
	mov.f64 	%fd345, %fd239;
	mov.u64 	%rd334, %rd170;
	@%p75 bra 	$L__BB8_186;
	setp.lt.f64 	%p76, %fd241, %fd240;
	mov.f64 	%fd345, %fd351;
	mov.u64 	%rd334, %rd340;
	@%p76 bra 	$L__BB8_186;
	setp.lt.s64 	%p77, %rd340, %rd170;
	selp.f64 	%fd345, %fd351, %fd239, %p77;
	min.s64 	%rd334, %rd340, %rd170;
$L__BB8_186:
	ld.shared.f64 	%fd244, [_ZN6thrust24THRUST_300001_SM_1000_NS8cuda_cub4core6detail5shmemE+40];
	ld.shared.u64 	%rd173, [_ZN6thrust24THRUST_300001_SM_1000_NS8cuda_cub4core6detail5shmemE+48];
	abs.f64 	%fd245, %fd345;
	abs.f64 	%fd246, %fd244;
	setp.lt.f64 	%p78, %fd245, %fd246;
	mov.f64 	%fd346, %fd244;
	mov.u64 	%rd335, %rd173;
	@%p78 bra 	$L__BB8_189;
	setp.lt.f64 	%p79, %fd246, %fd245;
	mov.f64 	%fd346, %fd345;
	mov.u64 	%rd335, %rd334;
	@%p79 bra 	$L__BB8_189;
	setp.lt.s64 	%p80, %rd334, %rd173;
	selp.f64 	%fd346, %fd345, %fd244, %p80;
	min.s64 	%rd335, %rd334, %rd173;
$L__BB8_189:
	ld.shared.f64 	%fd249, [_ZN6thrust24THRUST_300001_SM_1000_NS8cuda_cub4core6detail5shmemE+56];
	ld.shared.u64 	%rd176, [_ZN6thrust24THRUST_300001_SM_1000_NS8cuda_cub4core6detail5shmemE+64];
	abs.f64 	%fd250, %fd346;
	abs.f64 	%fd251, %fd249;
	setp.lt.f64 	%p81, %fd250, %fd251;
	mov.f64 	%fd347, %fd249;
	mov.u64 	%rd336, %rd176;
	@%p81 bra 	$L__BB8_192;
	setp.lt.f64 	%p82, %fd251, %fd250;
	mov.f64 	%fd347, %fd346;
	mov.u64 	%rd336, %rd335;
	@%p82 bra 	$L__BB8_192;
	setp.lt.s64 	%p83, %rd335, %rd176;
	selp.f64 	%fd347, %fd346, %fd249, %p83;
	min.s64 	%rd336, %rd335, %rd176;
$L__BB8_192:
	ld.shared.f64 	%fd254, [_ZN6thrust24THRUST_300001_SM_1000_NS8cuda_cub4core6detail5shmemE+72];
	ld.shared.u64 	%rd179, [_ZN6thrust24THRUST_300001_SM_1000_NS8cuda_cub4core6detail5shmemE+80];
	abs.f64 	%fd255, %fd347;
	abs.f64 	%fd256, %fd254;
	setp.lt.f64 	%p84, %fd255, %fd256;
	mov.f64 	%fd348, %fd254;
	mov.u64 	%rd337, %rd179;
	@%p84 bra 	$L__BB8_195;
	setp.lt.f64 	%p85, %fd256, %fd255;
	mov.f64 	%fd348, %fd347;
	mov.u64 	%rd337, %rd336;
	@%p85 bra 	$L__BB8_195;
	setp.lt.s64 	%p86, %rd336, %rd179;
	selp.f64 	%fd348, %fd347, %fd254, %p86;
	min.s64 	%rd337, %rd336, %rd179;
$L__BB8_195:
	ld.shared.f64 	%fd259, [_ZN6thrust24THRUST_300001_SM_1000_NS8cuda_cub4core6detail5shmemE+88];
	ld.shared.u64 	%rd182, [_ZN6thrust24THRUST_300001_SM_1000_NS8cuda_cub4core6detail5shmemE+96];
	abs.f64 	%fd260, %fd348;
	abs.f64 	%fd261, %fd259;
	setp.lt.f64 	%p87, %fd260, %fd261;
	mov.f64 	%fd349, %fd259;
	mov.u64 	%rd338, %rd182;
	@%p87 bra 	$L__BB8_198;
	setp.lt.f64 	%p88, %fd261, %fd260;
	mov.f64 	%fd349, %fd348;
	mov.u64 	%rd338, %rd337;
	@%p88 bra 	$L__BB8_198;
	setp.lt.s64 	%p89, %rd337, %rd182;
	selp.f64 	%fd349, %fd348, %fd259, %p89;
	min.s64 	%rd338, %rd337, %rd182;
$L__BB8_198:
	ld.shared.f64 	%fd264, [_ZN6thrust24THRUST_300001_SM_1000_NS8cuda_cub4core6detail5shmemE+104];
	ld.shared.u64 	%rd185, [_ZN6thrust24THRUST_300001_SM_1000_NS8cuda_cub4core6detail5shmemE+112];
	abs.f64 	%fd265, %fd349;
	abs.f64 	%fd266, %fd264;
	setp.lt.f64 	%p90, %fd265, %fd266;
	mov.f64 	%fd350, %fd264;
	mov.u64 	%rd339, %rd185;
	@%p90 bra 	$L__BB8_201;
	setp.lt.f64 	%p91, %fd266, %fd265;
	mov.f64 	%fd350, %fd349;
	mov.u64 	%rd339, %rd338;
	@%p91 bra 	$L__BB8_201;
	setp.lt.s64 	%p92, %rd338, %rd185;
	selp.f64 	%fd350, %fd349, %fd264, %p92;
	min.s64 	%rd339, %rd338, %rd185;
$L__BB8_201:
	ld.shared.f64 	%fd269, [_ZN6thrust24THRUST_300001_SM_1000_NS8cuda_cub4core6detail5shmemE+120];
	ld.shared.u64 	%rd188, [_ZN6thrust24THRUST_300001_SM_1000_NS8cuda_cub4core6detail5shmemE+128];
	abs.f64 	%fd270, %fd350;
	abs.f64 	%fd271, %fd269;
	setp.lt.f64 	%p93, %fd270, %fd271;
	mov.u64 	%rd340, %rd188;
	mov.f64 	%fd351, %fd269;
	@%p93 bra 	$L__BB8_204;
	setp.lt.f64 	%p94, %fd271, %fd270;
	mov.u64 	%rd340, %rd339;
	mov.f64 	%fd351, %fd350;
	@%p94 bra 	$L__BB8_204;
	setp.lt.s64 	%p95, %rd339, %rd188;
	selp.f64 	%fd351, %fd350, %fd269, %p95;
	min.s64 	%rd340, %rd339, %rd188;
$L__BB8_204:
	mov.u32 	%r381, %tid.x;
	setp.ne.s32 	%p212, %r381, 0;
	@%p212 bra 	$L__BB8_206;
	ld.param.u64 	%rd271, [_ZN6thrust24THRUST_300001_SM_1000_NS8cuda_cub4core6detail13_kernel_agentINS1_8__reduce11ReduceAgentINS0_12zip_iteratorIN4cuda3std3__45tupleIJNS0_10device_ptrIdEENS0_17counting_iteratorIlNS0_11use_defaultESF_SF_EEEEEEEPNSB_IJdlEEESJ_lNS1_9__extrema9arg_max_fIdl11TComparatorEEEEJSI_SK_lSO_EEEvDpT0__param_1];
	cvta.to.global.u64 	%rd270, %rd271;
	st.global.f64 	[%rd270], %fd351;
	st.global.u64 	[%rd270+8], %rd340;
$L__BB8_206:
	ret;

}
	// .globl	_ZN6thrust24THRUST_300001_SM_1000_NS8cuda_cub4core6detail13_kernel_agentINS1_8__reduce11ReduceAgentINS0_12zip_iteratorIN4cuda3std3__45tupleIJNS0_10device_ptrIdEENS0_17counting_iteratorIlNS0_11use_defaultESF_SF_EEEEEEEPNSB_IJdlEEESJ_lNS1_9__extrema9arg_max_fIdl11TComparatorEEEEJSI_SK_lN3cub18CUB_300001_SM_100013GridEvenShareIlEENSR_9GridQueueIyEESO_EEEvDpT0_
.visible .entry _ZN6thrust24THRUST_300001_SM_1000_NS8cuda_cub4core6detail13_kernel_agentINS1_8__reduce11ReduceAgentINS0_12zip_iteratorIN4cuda3std3__45tupleIJNS0_10device_ptrIdEENS0_17counting_iteratorIlNS0_11use_defaultESF_SF_EEEEEEEPNSB_IJdlEEESJ_lNS1_9__extrema9arg_max_fIdl11TComparatorEEEEJSI_SK_lN3cub18CUB_300001_SM_100013GridEvenShareIlEENSR_9GridQueueIyEESO_EEEvDpT0_(
	.param .align 8 .b8 _ZN6thrust24THRUST_300001_SM_1000_NS8cuda_cub4core6detail13_kernel_agentINS1_8__reduce11ReduceAgentINS0_12zip_iteratorIN4cuda3std3__45tupleIJNS0_10device_ptrIdEENS0_17counting_iteratorIlNS0_11use_defaultESF_SF_EEEEEEEPNSB_IJdlEEESJ_lNS1_9__extrema9arg_max_fIdl11TComparatorEEEEJSI_SK_lN3cub18CUB_300001_SM_100013GridEvenShareIlEENSR_9GridQueueIyEESO_EEEvDpT0__param_0[16],
	.param .u64 .ptr .align 1 _ZN6thrust24THRUST_300001_SM_1000_NS8cuda_cub4core6detail13_kernel_agentINS1_8__reduce11ReduceAgentINS0_12zip_iteratorIN4cuda3std3__45tupleIJNS0_10device_ptrIdEENS0_17counting_iteratorIlNS0_11use_defaultESF_SF_EEEEEEEPNSB_IJdlEEESJ_lNS1_9__extrema9arg_max_fIdl11TComparatorEEEEJSI_SK_lN3cub18CUB_300001_SM_100013GridEvenShareIlEENSR_9GridQueueIyEESO_EEEvDpT0__param_1,
	.param .u64 _ZN6thrust24THRUST_300001_SM_1000_NS8cuda_cub4core6detail13_kernel_agentINS1_8__reduce11ReduceAgentINS0_12zip_iteratorIN4cuda3std3__45tupleIJNS0_10device_ptrIdEENS0_17counting_iteratorIlNS0_11use_defaultESF_SF_EEEEEEEPNSB_IJdlEEESJ_lNS1_9__extrema9arg_max_fIdl11TComparatorEEEEJSI_SK_lN3cub18CUB_300001_SM_100013GridEvenShareIlEENSR_9GridQueueIyEESO_EEEvDpT0__param_2,
	.param .align 8 .b8 _ZN6thrust24THRUST_300001_SM_1000_NS8cuda_cub4core6detail13_kernel_agentINS1_8__reduce11ReduceAgentINS0_12zip_iteratorIN4cuda3std3__45tupleIJNS0_10device_ptrIdEENS0_17counting_iteratorIlNS0_11use_defaultESF_SF_EEEEEEEPNSB_IJdlEEESJ_lNS1_9__extrema9arg_max_fIdl11TComparatorEEEEJSI_SK_lN3cub18CUB_300001_SM_100013GridEvenShareIlEENSR_9GridQueueIyEESO_EEEvDpT0__param_3[72],
	.param .align 8 .b8 _ZN6thrust24THRUST_300001_SM_1000_NS8cuda_cub4core6detail13_kernel_agentINS1_8__reduce11ReduceAgentINS0_12zip_iteratorIN4cuda3std3__45tupleIJNS0_10device_ptrIdEENS0_17counting_iteratorIlNS0_11use_defaultESF_SF_EEEEEEEPNSB_IJdlEEESJ_lNS1_9__extrema9arg_max_fIdl11TComparatorEEEEJSI_SK_lN3cub18CUB_300001_SM_100013GridEvenShareIlEENSR_9GridQueueIyEESO_EEEvDpT0__param_4[8],
	.param .align 1 .b8 _ZN6thrust24THRUST_300001_SM_1000_NS8cuda_cub4core6detail13_kernel_agentINS1_8__reduce11ReduceAgentINS0_12zip_iteratorIN4cuda3std3__45tupleIJNS0_10device_ptrIdEENS0_17counting_iteratorIlNS0_11use_defaultESF_SF_EEEEEEEPNSB_IJdlEEESJ_lNS1_9__extrema9arg_max_fIdl11TComparatorEEEEJSI_SK_lN3cub18CUB_300001_SM_100013GridEvenShareIlEENSR_9GridQueueIyEESO_EEEvDpT0__param_5[1]
)
.maxntid 256
{
	.reg .pred 	%p<215>;
	.reg .b32 	%r<399>;
	.reg .b64 	%rd<356>;
	.reg .b64 	%fd<352>;

	ld.param.u64 	%rd196, [_ZN6thrust24THRUST_300001_SM_1000_NS8cuda_cub4core6detail13_kernel_agentINS1_8__reduce11ReduceAgentINS0_12zip_iteratorIN4cuda3std3__45tupleIJNS0_10device_ptrIdEENS0_17counting_iteratorIlNS0_11use_defaultESF_SF_EEEEEEEPNSB_IJdlEEESJ_lNS1_9__extrema9arg_max_fIdl11TComparatorEEEEJSI_SK_lN3cub18CUB_300001_SM_100013GridEvenShareIlEENSR_9GridQueueIyEESO_EEEvDpT0__param_0+8];
	ld.param.u64 	%rd195, [_ZN6thrust24THRUST_300001_SM_1000_NS8cuda_cub4core6detail13_kernel_agentINS1_8__reduce11ReduceAgentINS0_12zip_iteratorIN4cuda3std3__45tupleIJNS0_10device_ptrIdEENS0_17counting_iteratorIlNS0_11use_defaultESF_SF_EEEEEEEPNSB_IJdlEEESJ_lNS1_9__extrema9arg_max_fIdl11TComparatorEEEEJSI_SK_lN3cub18CUB_300001_SM_100013GridEvenShareIlEENSR_9GridQueueIyEESO_EEEvDpT0__param_0];
	ld.param.u64 	%rd199, [_ZN6thrust24THRUST_300001_SM_1000_NS8cuda_cub4core6detail13_kernel_agentINS1_8__reduce11ReduceAgentINS0_12zip_iteratorIN4cuda3std3__45tupleIJNS0_10device_ptrIdEENS0_17counting_iteratorIlNS0_11use_defaultESF_SF_EEEEEEEPNSB_IJdlEEESJ_lNS1_9__extrema9arg_max_fIdl11TComparatorEEEEJSI_SK_lN3cub18CUB_300001_SM_100013GridEvenShareIlEENSR_9GridQueueIyEESO_EEEvDpT0__param_4];
	ld.param.u64 	%rd198, [_ZN6thrust24THRUST_300001_SM_1000_NS8cuda_cub4core6detail13_kernel_agentINS1_8__reduce11ReduceAgentINS0_12zip_iteratorIN4cuda3std3__45tupleIJNS0_10device_ptrIdEENS0_17counting_iteratorIlNS0_11use_defaultESF_SF_EEEEEEEPNSB_IJdlEEESJ_lNS1_9__extrema9arg_max_fIdl11TComparatorEEEEJSI_SK_lN3cub18CUB_300001_SM_100013GridEvenShareIlEENSR_9GridQueueIyEESO_EEEvDpT0__param_2];
	cvta.to.global.u64 	%rd1, %rd199;
	cvta.to.global.u64 	%rd2, %rd195;
	mov.u32 	%r1, %ctaid.x;
	mul.lo.s32 	%r33, %r1, 1280;
	cvt.u64.u32 	%rd4, %r33;
	mov.u32 	%r34, %nctaid.x;
	mul.lo.s32 	%r35, %r34, 1280;
	cvt.u64.u32 	%rd5, %r35;
	add.s64 	%rd200, %rd4, 1280;
	setp.le.s64 	%p1, %rd200, %rd198;
	@%p1 bra 	$L__BB9_121;
	cvt.u32.u64 	%r159, %rd4;
	cvt.u32.u64 	%r2, %rd198;
	sub.s32 	%r3, %r2, %r159;
	mov.u32 	%r4, %tid.x;
	setp.ge.s32 	%p98, %r4, %r3;
	mov.f64 	%fd298, 0d0000000000000000;
	mov.b64 	%rd298, 0;
	mov.u32 	%r393, %r4;
	@%p98 bra 	$L__BB9_3;
	cvt.u64.u32 	%rd246, %r4;
	add.s64 	%rd247, %rd4, %rd246;
	shl.b64 	%rd248, %rd247, 3;
	add.s64 	%rd249, %rd2, %rd248;
	add.s64 	%rd298, %rd196, %rd247;
	ld.global.f64 	%fd298, [%rd249];
	add.s32 	%r393, %r4, 256;
$L__BB9_3:
	setp.ge.s32 	%p99, %r393, %r3;
	@%p99 bra 	$L__BB9_25;
	not.b32 	%r161, %r393;
	add.s32 	%r162, %r161, %r2;
	sub.s32 	%r7, %r162, %r159;
	and.b32  	%r163, %r7, 768;
	setp.eq.s32 	%p100, %r163, 768;
	@%p100 bra 	$L__BB9_10;
	cvt.u64.u32 	%rd251, %r393;
	add.s64 	%rd252, %rd251, %rd4;
	add.s64 	%rd289, %rd252, %rd196;
	shl.b64 	%rd253, %rd252, 3;
	add.s64 	%rd288, %rd2, %rd253;
	shr.u32 	%r164, %r7, 8;
	add.s32 	%r165, %r164, 1;
	and.b32  	%r166, %r165, 3;
	neg.s32 	%r391, %r166;
$L__BB9_6:
	.pragma "nounroll";
	mov.u64 	%rd12, %rd298;
	mov.f64 	%fd3, %fd298;
	ld.global.f64 	%fd4, [%rd288];
	abs.f64 	%fd5, %fd3;
	abs.f64 	%fd6, %fd4;
	setp.lt.f64 	%p101, %fd5, %fd6;
	mov.u64 	%rd298, %rd289;
	mov.f64 	%fd298, %fd4;
	@%p101 bra 	$L__BB9_9;
	setp.lt.f64 	%p102, %fd6, %fd5;
	mov.u64 	%rd298, %rd12;
	mov.f64 	%fd298, %fd3;
	@%p102 bra 	$L__BB9_9;
	setp.lt.s64 	%p103, %rd12, %rd289;
	min.s64 	%rd298, %rd12, %rd289;
	selp.f64 	%fd298, %fd3, %fd4, %p103;
$L__BB9_9:
	add.s32 	%r393, %r393, 256;
	add.s64 	%rd289, %rd289, 256;
	add.s64 	%rd288, %rd288, 2048;
	add.s32 	%r391, %r391, 1;
	setp.ne.s32 	%p104, %r391, 0;
	@%p104 bra 	$L__BB9_6;
$L__BB9_10:
	setp.lt.u32 	%p105, %r7, 768;
	@%p105 bra 	$L__BB9_25;
	add.s32 	%r394, %r393, 512;
$L__BB9_12:
	mov.u32 	%r15, %r394;
	add.s32 	%r167, %r15, -512;
	cvt.s64.s32 	%rd254, %r167;
	add.s64 	%rd255, %rd254, %rd4;
	shl.b64 	%rd256, %rd255, 3;
	add.s64 	%rd20, %rd2, %rd256;
	add.s64 	%rd21, %rd255, %rd196;
	ld.global.f64 	%fd12, [%rd20];
	abs.f64 	%fd13, %fd298;
	abs.f64 	%fd14, %fd12;
	setp.lt.f64 	%p106, %fd13, %fd14;
	mov.u64 	%rd295, %rd21;
	mov.f64 	%fd295, %fd12;
	@%p106 bra 	$L__BB9_15;
	setp.lt.f64 	%p107, %fd14, %fd13;
	mov.u64 	%rd295, %rd298;
	mov.f64 	%fd295, %fd298;
	@%p107 bra 	$L__BB9_15;
	setp.lt.s64 	%p108, %rd298, %rd21;
	min.s64 	%rd295, %rd298, %rd21;
	selp.f64 	%fd295, %fd298, %fd12, %p108;
$L__BB9_15:
	add.s32 	%r168, %r15, -256;
	cvt.s64.s32 	%rd257, %r168;
	add.s64 	%rd258, %rd257, %rd4;
	add.s64 	%rd24, %rd258, %rd196;
	ld.global.f64 	%fd17, [%rd20+2048];
	abs.f64 	%fd18, %fd295;
	abs.f64 	%fd19, %fd17;
	setp.lt.f64 	%p109, %fd18, %fd19;
	mov.u64 	%rd296, %rd24;
	mov.f64 	%fd296, %fd17;
	@%p109 bra 	$L__BB9_18;
	setp.lt.f64 	%p110, %fd19, %fd18;
	mov.u64 	%rd296, %rd295;
	mov.f64 	%fd296, %fd295;
	@%p110 bra 	$L__BB9_18;
	setp.lt.s64 	%p111, %rd295, %rd24;
	min.s64 	%rd296, %rd295, %rd24;
	selp.f64 	%fd296, %fd295, %fd17, %p111;
$L__BB9_18:
	cvt.s64.s32 	%rd259, %r15;
	add.s64 	%rd260, %rd259, %rd4;
	add.s64 	%rd27, %rd260, %rd196;
	ld.global.f64 	%fd22, [%rd20+4096];
	abs.f64 	%fd23, %fd296;
	abs.f64 	%fd24, %fd22;
	setp.lt.f64 	%p112, %fd23, %fd24;
	mov.u64 	%rd297, %rd27;
	mov.f64 	%fd297, %fd22;
	@%p112 bra 	$L__BB9_21;
	setp.lt.f64 	%p113, %fd24, %fd23;
	mov.u64 	%rd297, %rd296;
	mov.f64 	%fd297, %fd296;
	@%p113 bra 	$L__BB9_21;
	setp.lt.s64 	%p114, %rd296, %rd27;
	min.s64 	%rd297, %rd296, %rd27;
	selp.f64 	%fd297, %fd296, %fd22, %p114;
$L__BB9_21:
	add.s32 	%r169, %r15, 256;
	cvt.s64.s32 	%rd261, %r169;
	add.s64 	%rd262, %rd261, %rd4;
	add.s64 	%rd30, %rd262, %rd196;
	ld.global.f64 	%fd27, [%rd20+6144];
	abs.f64 	%fd28, %fd297;
	abs.f64 	%fd29, %fd27;
	setp.lt.f64 	%p115, %fd28, %fd29;
	mov.u64 	%rd298, %rd30;
	mov.f64 	%fd298, %fd27;
	@%p115 bra 	$L__BB9_24;
	setp.lt.f64 	%p116, %fd29, %fd28;
	mov.u64 	%rd298, %rd297;
	mov.f64 	%fd298, %fd297;
	@%p116 bra 	$L__BB9_24;
	setp.lt.s64 	%p117, %rd297, %rd30;
	min.s64 	%rd298, %rd297, %rd30;
	selp.f64 	%fd298, %fd297, %fd27, %p117;
$L__BB9_24:
	add.s32 	%r394, %r15, 1024;
	add.s32 	%r170, %r15, 512;
	setp.lt.s32 	%p118, %r170, %r3;
	@%p118 bra 	$L__BB9_12;
$L__BB9_25:
	setp.lt.s32 	%p119, %r3, 256;
	@%p119 bra 	$L__BB9_70;
	// begin inline asm
	mov.u32 %r284, %laneid;
	// end inline asm
	mov.b64 	%rd273, %fd298;
	mov.b64 	{%r286, %r291}, %rd273;
	mov.b32 	%r302, 1;
	mov.b32 	%r303, 31;
	mov.b32 	%r304, -1;
	// begin inline asm
	shfl.sync.down.b32 %r285, %r286, %r302, %r303, %r304;
	// end inline asm
	// begin inline asm
	shfl.sync.down.b32 %r290, %r291, %r302, %r303, %r304;
	// end inline asm
	mov.b64 	%rd274, {%r285, %r290};
	mov.b64 	%fd33, %rd274;
	mov.b64 	{%r296, %r301}, %rd298;
	// begin inline asm
	shfl.sync.down.b32 %r295, %r296, %r302, %r303, %r304;
	// end inline asm
	// begin inline asm
	shfl.sync.down.b32 %r300, %r301, %r302, %r303, %r304;
	// end inline asm
	mov.b64 	%rd34, {%r295, %r300};
	setp.gt.s32 	%p171, %r284, 30;
	mov.u64 	%rd300, %rd298;
	mov.f64 	%fd300, %fd298;
	@%p171 bra 	$L__BB9_30;
	abs.f64 	%fd34, %fd298;
	abs.f64 	%fd35, %fd33;
	setp.lt.f64 	%p172, %fd34, %fd35;
	mov.u64 	%rd300, %rd34;
	mov.f64 	%fd300, %fd33;
	@%p172 bra 	$L__BB9_30;
	setp.lt.f64 	%p173, %fd35, %fd34;
	mov.u64 	%rd300, %rd298;
	mov.f64 	%fd300, %fd298;
	@%p173 bra 	$L__BB9_30;
	setp.lt.s64 	%p174, %rd298, %rd34;
	min.s64 	%rd300, %rd298, %rd34;
	selp.f64 	%fd300, %fd298, %fd33, %p174;
$L__BB9_30:
	mov.b64 	%rd275, %fd300;
	mov.b64 	{%r306, %r311}, %rd275;
	mov.b32 	%r322, 2;
	mov.b32 	%r323, 31;
	mov.b32 	%r324, -1;
	// begin inline asm
	shfl.sync.down.b32 %r305, %r306, %r322, %r323, %r324;
	// end inline asm
	// begin inline asm
	shfl.sync.down.b32 %r310, %r311, %r322, %r323, %r324;
	// end inline asm
	mov.b64 	%rd276, {%r305, %r310};
	mov.b64 	%fd38, %rd276;
	mov.b64 	{%r316, %r321}, %rd300;
	// begin inline asm
	shfl.sync.down.b32 %r315, %r316, %r322, %r323, %r324;
	// end inline asm
	// begin inline asm
	shfl.sync.down.b32 %r320, %r321, %r322, %r323, %r324;
	// end inline asm
	mov.b64 	%rd37, {%r315, %r320};
	setp.gt.s32 	%p175, %r284, 29;
	mov.u64 	%rd301, %rd300;
	mov.f64 	%fd301, %fd300;
	@%p175 bra 	$L__BB9_34;
	abs.f64 	%fd39, %fd300;
	abs.f64 	%fd40, %fd38;
	setp.lt.f64 	%p176, %fd39, %fd40;
	mov.u64 	%rd301, %rd37;
	mov.f64 	%fd301, %fd38;
	@%p176 bra 	$L__BB9_34;
	setp.lt.f64 	%p177, %fd40, %fd39;
	mov.u64 	%rd301, %rd300;
	mov.f64 	%fd301, %fd300;
	@%p177 bra 	$L__BB9_34;
	setp.lt.s64 	%p178, %rd300, %rd37;
	min.s64 	%rd301, %rd300, %rd37;
	selp.f64 	%fd301, %fd300, %fd38, %p178;
$L__BB9_34:
	mov.b64 	%rd277, %fd301;
	mov.b64 	{%r326, %r331}, %rd277;
	mov.b32 	%r342, 4;
	mov.b32 	%r343, 31;
	mov.b32 	%r344, -1;
	// begin inline asm
	shfl.sync.down.b32 %r325, %r326, %r342, %r343, %r344;
	// end inline asm
	// begin inline asm
	shfl.sync.down.b32 %r330, %r331, %r342, %r343, %r344;
	// end inline asm
	mov.b64 	%rd278, {%r325, %r330};
	mov.b64 	%fd43, %rd278;
	mov.b64 	{%r336, %r341}, %rd301;
	// begin inline asm
	shfl.sync.down.b32 %r335, %r336, %r342, %r343, %r344;
	// end inline asm
	// begin inline asm
	shfl.sync.down.b32 %r340, %r341, %r342, %r343, %r344;
	// end inline asm
	mov.b64 	%rd40, {%r335, %r340};
	setp.gt.s32 	%p179, %r284, 27;
	mov.u64 	%rd302, %rd301;
	mov.f64 	%fd302, %fd301;
	@%p179 bra 	$L__BB9_38;
	abs.f64 	%fd44, %fd301;
	abs.f64 	%fd45, %fd43;
	setp.lt.f64 	%p180, %fd44, %fd45;
	mov.u64 	%rd302, %rd40;
	mov.f64 	%fd302, %fd43;
	@%p180 bra 	$L__BB9_38;
	setp.lt.f64 	%p181, %fd45, %fd44;
	mov.u64 	%rd302, %rd301;
	mov.f64 	%fd302, %fd301;
	@%p181 bra 	$L__BB9_38;
	setp.lt.s64 	%p182, %rd301, %rd40;
	min.s64 	%rd302, %rd301, %rd40;
	selp.f64 	%fd302, %fd301, %fd43, %p182;
$L__BB9_38:
	mov.b64 	%rd279, %fd302;
	mov.b64 	{%r346, %r351}, %rd279;
	mov.b32 	%r362, 8;
	mov.b32 	%r363, 31;
	mov.b32 	%r364, -1;
	// begin inline asm
	shfl.sync.down.b32 %r345, %r346, %r362, %r363, %r364;
	// end inline asm
	// begin inline asm
	shfl.sync.down.b32 %r350, %r351, %r362, %r363, %r364;
	// end inline asm
	mov.b64 	%rd280, {%r345, %r350};
	mov.b64 	%fd48, %rd280;
	mov.b64 	{%r356, %r361}, %rd302;
	// begin inline asm
	shfl.sync.down.b32 %r355, %r356, %r362, %r363, %r364;
	// end inline asm
	// begin inline asm
	shfl.sync.down.b32 %r360, %r361, %r362, %r363, %r364;
	// end inline asm
	mov.b64 	%rd43, {%r355, %r360};
	setp.gt.s32 	%p183, %r284, 23;
	mov.u64 	%rd303, %rd302;
	mov.f64 	%fd303, %fd302;
	@%p183 bra 	$L__BB9_42;
	abs.f64 	%fd49, %fd302;
	abs.f64 	%fd50, %fd48;
	setp.lt.f64 	%p184, %fd49, %fd50;
	mov.u64 	%rd303, %rd43;
	mov.f64 	%fd303, %fd48;
	@%p184 bra 	$L__BB9_42;
	setp.lt.f64 	%p185, %fd50, %fd49;
	mov.u64 	%rd303, %rd302;
	mov.f64 	%fd303, %fd302;
	@%p185 bra 	$L__BB9_42;
	setp.lt.s64 	%p186, %rd302, %rd43;
	min.s64 	%rd303, %rd302, %rd43;
	selp.f64 	%fd303, %fd302, %fd48, %p186;
$L__BB9_42:
	mov.b64 	%rd281, %fd303;
	mov.b64 	{%r366, %r371}, %rd281;
	mov.b32 	%r382, 16;
	mov.b32 	%r383, 31;
	mov.b32 	%r384, -1;
	// begin inline asm
	shfl.sync.down.b32 %r365, %r366, %r382, %r383, %r384;
	// end inline asm
	// begin inline asm
	shfl.sync.down.b32 %r370, %r371, %r382, %r383, %r384;
	// end inline asm
	mov.b64 	%rd282, {%r365, %r370};
	mov.b64 	%fd53, %rd282;
	mov.b64 	{%r376, %r381}, %rd303;
	// begin inline asm
	shfl.sync.down.b32 %r375, %r376, %r382, %r383, %r384;
	// end inline asm
	// begin inline asm
	shfl.sync.down.b32 %r380, %r381, %r382, %r383, %r384;
	// end inline asm
	mov.b64 	%rd46, {%r375, %r380};
	setp.gt.s32 	%p187, %r284, 15;
	mov.u64 	%rd355, %rd303;
	mov.f64 	%fd351, %fd303;
	@%p187 bra 	$L__BB9_46;
	abs.f64 	%fd54, %fd303;
	abs.f64 	%fd55, %fd53;
	setp.lt.f64 	%p188, %fd54, %fd55;
	mov.u64 	%rd355, %rd46;
	mov.f64 	%fd351, %fd53;
	@%p188 bra 	$L__BB9_46;
	setp.lt.f64 	%p189, %fd55, %fd54;
	mov.u64 	%rd355, %rd303;
	mov.f64 	%fd351, %fd303;
	@%p189 bra 	$L__BB9_46;
	setp.lt.s64 	%p190, %rd303, %rd46;
	min.s64 	%rd355, %rd303, %rd46;
	selp.f64 	%fd351, %fd303, %fd53, %p190;
$L__BB9_46:
	setp.ne.s32 	%p191, %r284, 0;
	@%p191 bra 	$L__BB9_48;
	shr.u32 	%r385, %r4, 1;
	and.b32  	%r386, %r385, 496;
	mov.u32 	%r387, _ZN6thrust24THRUST_300001_SM_1000_NS8cuda_cub4core6detail5shmemE;
	add.s32 	%r388, %r387, %r386;
	st.shared.f64 	[%r388+8], %fd351;
	st.shared.u64 	[%r388+16], %rd355;
$L__BB9_48:
	bar.sync 	0;
	setp.ne.s32 	%p192, %r4, 0;
	@%p192 bra 	$L__BB9_208;
	ld.shared.f64 	%fd58, [_ZN6thrust24THRUST_300001_SM_1000_NS8cuda_cub4core6detail5shmemE+24];
	ld.shared.u64 	%rd49, [_ZN6thrust24THRUST_300001_SM_1000_NS8cuda_cub4core6detail5shmemE+32];
	abs.f64 	%fd59, %fd351;
	abs.f64 	%fd60, %fd58;
	setp.lt.f64 	%p193, %fd59, %fd60;
	mov.u64 	%rd305, %rd49;
	mov.f64 	%fd305, %fd58;
	@%p193 bra 	$L__BB9_52;
	setp.lt.f64 	%p194, %fd60, %fd59;
	mov.u64 	%rd305, %rd355;
	mov.f64 	%fd305, %fd351;
	@%p194 bra 	$L__BB9_52;
	setp.lt.s64 	%p195, %rd355, %rd49;
	min.s64 	%rd305, %rd355, %rd49;
	selp.f64 	%fd305, %fd351, %fd58, %p195;
$L__BB9_52:
	ld.shared.f64 	%fd63, [_ZN6thrust24THRUST_300001_SM_1000_NS8cuda_cub4core6detail5shmemE+40];
	ld.shared.u64 	%rd52, [_ZN6thrust24THRUST_300001_SM_1000_NS8cuda_cub4core6detail5shmemE+48];
	abs.f64 	%fd64, %fd305;
	abs.f64 	%fd65, %fd63;
	setp.lt.f64 	%p196, %fd64, %fd65;
	mov.u64 	%rd306, %rd52;
	mov.f64 	%fd306, %fd63;
	@%p196 bra 	$L__BB9_55;
	setp.lt.f64 	%p197, %fd65, %fd64;
	mov.u64 	%rd306, %rd305;
	mov.f64 	%fd306, %fd305;
	@%p197 bra 	$L__BB9_55;
	setp.lt.s64 	%p198, %rd305, %rd52;
	min.s64 	%rd306, %rd305, %rd52;
	selp.f64 	%fd306, %fd305, %fd63, %p198;
$L__BB9_55:
	ld.shared.f64 	%fd68, [_ZN6thrust24THRUST_300001_SM_1000_NS8cuda_cub4core6detail5shmemE+56];
	ld.shared.u64 	%rd55, [_ZN6thrust24THRUST_300001_SM_1000_NS8cuda_cub4core6detail5shmemE+64];
	abs.f64 	%fd69, %fd306;
	abs.f64 	%fd70, %fd68;
	setp.lt.f64 	%p199, %fd69, %fd70;
	mov.u64 	%rd307, %rd55;
	mov.f64 	%fd307, %fd68;
	@%p199 bra 	$L__BB9_58;
	setp.lt.f64 	%p200, %fd70, %fd69;
	mov.u64 	%rd307, %rd306;
	mov.f64 	%fd307, %fd306;
	@%p200 bra 	$L__BB9_58;
	setp.lt.s64 	%p201, %rd306, %rd55;
	min.s64 	%rd307, %rd306, %rd55;
	selp.f64 	%fd307, %fd306, %fd68, %p201;
$L__BB9_58:
	ld.shared.f64 	%fd73, [_ZN6thrust24THRUST_300001_SM_1000_NS8cuda_cub4core6detail5shmemE+72];
	ld.shared.u64 	%rd58, [_ZN6thrust24THRUST_300001_SM_1000_NS8cuda_cub4core6detail5shmemE+80];
	abs.f64 	%fd74, %fd307;
	abs.f64 	%fd75, %fd73;
	setp.lt.f64 	%p202, %fd74, %fd75;
	mov.u64 	%rd308, %rd58;
	mov.f64 	%fd308, %fd73;
	@%p202 bra 	$L__BB9_61;
	setp.lt.f64 	%p203, %fd75, %fd74;
	mov.u64 	%rd308, %rd307;
	mov.f64 	%fd308, %fd307;
	@%p203 bra 	$L__BB9_61;
	setp.lt.s64 	%p204, %rd307, %rd58;
	min.s64 	%rd308, %rd307, %rd58;
	selp.f64 	%fd308, %fd307, %fd73, %p204;
$L__BB9_61:
	ld.shared.f64 	%fd78, [_ZN6thrust24THRUST_300001_SM_1000_NS8cuda_cub4core6detail5shmemE+88];
	ld.shared.u64 	%rd61, [_ZN6thrust24THRUST_300001_SM_1000_NS8cuda_cub4core6detail5shmemE+96];
	abs.f64 	%fd79, %fd308;
	abs.f64 	%fd80, %fd78;
	setp.lt.f64 	%p205, %fd79, %fd80;
	mov.u64 	%rd309, %rd61;
	mov.f64 	%fd309, %fd78;
	@%p205 bra 	$L__BB9_64;
	setp.lt.f64 	%p206, %fd80, %fd79;
	mov.u64 	%rd309, %rd308;
	mov.f64 	%fd309, %fd308;
	@%p206 bra 	$L__BB9_64;
	setp.lt.s64 	%p207, %rd308, %rd61;
	min.s64 	%rd309, %rd308, %rd61;
	selp.f64 	%fd309, %fd308, %fd78, %p207;
$L__BB9_64:
	ld.shared.f64 	%fd83, [_ZN6thrust24THRUST_300001_SM_1000_NS8cuda_cub4core6detail5shmemE+104];
	ld.shared.u64 	%rd64, [_ZN6thrust24THRUST_300001_SM_1000_NS8cuda_cub4core6detail5shmemE+112];
	abs.f64 	%fd84, %fd309;
	abs.f64 	%fd85, %fd83;
	setp.lt.f64 	%p208, %fd84, %fd85;
	mov.u64 	%rd310, %rd64;
	mov.f64 	%fd310, %fd83;
	@%p208 bra 	$L__BB9_67;
	setp.lt.f64 	%p209, %fd85, %fd84;
	mov.u64 	%rd310, %rd309;
	mov.f64 	%fd310, %fd309;
	@%p209 bra 	$L__BB9_67;
	setp.lt.s64 	%p210, %rd309, %rd64;
	min.s64 	%rd310, %rd309, %rd64;
	selp.f64 	%fd310, %fd309, %fd83, %p210;
$L__BB9_67:
	ld.shared.f64 	%fd88, [_ZN6thrust24THRUST_300001_SM_1000_NS8cuda_cub4core6detail5shmemE+120];
	ld.shared.u64 	%rd67, [_ZN6thrust24THRUST_300001_SM_1000_NS8cuda_cub4core6detail5shmemE+128];
	abs.f64 	%fd89, %fd310;
	abs.f64 	%fd90, %fd88;
	setp.lt.f64 	%p211, %fd89, %fd90;
	mov.u64 	%rd355, %rd67;
	mov.f64 	%fd351, %fd88;
	@%p211 bra 	$L__BB9_208;
	setp.lt.f64 	%p212, %fd90, %fd89;
	mov.u64 	%rd355, %rd310;
	mov.f64 	%fd351, %fd310;
	@%p212 bra 	$L__BB9_208;
	setp.lt.s64 	%p213, %rd310, %rd67;
	min.s64 	%rd355, %rd310, %rd67;
	selp.f64 	%fd351, %fd310, %fd88, %p213;
	bra.uni 	$L__BB9_208;
$L__BB9_70:
	// begin inline asm
	mov.u32 %r171, %laneid;
	// end inline asm
	and.b32  	%r192, %r4, 992;
	add.s32 	%r193, %r192, 32;
	setp.gt.s32 	%p120, %r193, %r3;
	not.b32 	%r194, %r192;
	add.s32 	%r195, %r3, %r194;
	selp.b32 	%r190, %r195, 31, %p120;
	mov.b64 	%rd263, %fd298;
	mov.b64 	{%r173, %r178}, %rd263;
	mov.b32 	%r189, 1;
	mov.b32 	%r191, -1;
	// begin inline asm
	shfl.sync.down.b32 %r172, %r173, %r189, %r190, %r191;
	// end inline asm
	// begin inline asm
	shfl.sync.down.b32 %r177, %r178, %r189, %r190, %r191;
	// end inline asm
	mov.b64 	%rd264, {%r172, %r177};
	mov.b64 	%fd92, %rd264;
	mov.b64 	{%r183, %r188}, %rd298;
	// begin inline asm
	shfl.sync.down.b32 %r182, %r183, %r189, %r190, %r191;
	// end inline asm
	// begin inline asm
	shfl.sync.down.b32 %r187, %r188, %r189, %r190, %r191;
	// end inline asm
	mov.b64 	%rd69, {%r182, %r187};
	setp.ge.s32 	%p121, %r171, %r190;
	mov.u64 	%rd311, %rd298;
	mov.f64 	%fd311, %fd298;
	@%p121 bra 	$L__BB9_74;
	abs.f64 	%fd93, %fd298;
	abs.f64 	%fd94, %fd92;
	setp.lt.f64 	%p122, %fd93, %fd94;
	mov.u64 	%rd311, %rd69;
	mov.f64 	%fd311, %fd92;
	@%p122 bra 	$L__BB9_74;
	setp.lt.f64 	%p123, %fd94, %fd93;
	mov.u64 	%rd311, %rd298;
	mov.f64 	%fd311, %fd298;
	@%p123 bra 	$L__BB9_74;
	setp.lt.s64 	%p124, %rd298, %rd69;
	min.s64 	%rd311, %rd298, %rd69;
	selp.f64 	%fd311, %fd298, %fd92, %p124;
$L__BB9_74:
	mov.b64 	%rd265, %fd311;
	mov.b64 	{%r197, %r202}, %rd265;
	mov.b32 	%r213, 2;
	mov.b32 	%r215, -1;
	// begin inline asm
	shfl.sync.down.b32 %r196, %r197, %r213, %r190, %r215;
	// end inline asm
	// begin inline asm
	shfl.sync.down.b32 %r201, %r202, %r213, %r190, %r215;
	// end inline asm
	mov.b64 	%rd266, {%r196, %r201};
	mov.b64 	%fd97, %rd266;
	mov.b64 	{%r207, %r212}, %rd311;
	// begin inline asm
	shfl.sync.down.b32 %r206, %r207, %r213, %r190, %r215;
	// end inline asm
	// begin inline asm
	shfl.sync.down.b32 %r211, %r212, %r213, %r190, %r215;
	// end inline asm
	mov.b64 	%rd72, {%r206, %r211};
	add.s32 	%r216, %r171, 2;
	setp.gt.s32 	%p125, %r216, %r190;
	mov.u64 	%rd312, %rd311;
	mov.f64 	%fd312, %fd311;
	@%p125 bra 	$L__BB9_78;
	abs.f64 	%fd98, %fd311;
	abs.f64 	%fd99, %fd97;
	setp.lt.f64 	%p126, %fd98, %fd99;
	mov.u64 	%rd312, %rd72;
	mov.f64 	%fd312, %fd97;
	@%p126 bra 	$L__BB9_78;
	setp.lt.f64 	%p127, %fd99, %fd98;
	mov.u64 	%rd312, %rd311;
	mov.f64 	%fd312, %fd311;
	@%p127 bra 	$L__BB9_78;
	setp.lt.s64 	%p128, %rd311, %rd72;
	min.s64 	%rd312, %rd311, %rd72;
	selp.f64 	%fd312, %fd311, %fd97, %p128;
$L__BB9_78:
	mov.b64 	%rd267, %fd312;
	mov.b64 	{%r218, %r223}, %rd267;
	mov.b32 	%r234, 4;
	mov.b32 	%r236, -1;
	// begin inline asm
	shfl.sync.down.b32 %r217, %r218, %r234, %r190, %r236;
	// end inline asm
	// begin inline asm
	shfl.sync.down.b32 %r222, %r223, %r234, %r190, %r236;
	// end inline asm
	mov.b64 	%rd268, {%r217, %r222};
	mov.b64 	%fd102, %rd268;
	mov.b64 	{%r228, %r233}, %rd312;
	// begin inline asm
	shfl.sync.down.b32 %r227, %r228, %r234, %r190, %r236;
	// end inline asm
	// begin inline asm
	shfl.sync.down.b32 %r232, %r233, %r234, %r190, %r236;
	// end inline asm
	mov.b64 	%rd75, {%r227, %r232};
	add.s32 	%r237, %r171, 4;
	setp.gt.s32 	%p129, %r237, %r190;
	mov.u64 	%rd313, %rd312;
	mov.f64 	%fd313, %fd312;
	@%p129 bra 	$L__BB9_82;
	abs.f64 	%fd103, %fd312;
	abs.f64 	%fd104, %fd102;
	setp.lt.f64 	%p130, %fd103, %fd104;
	mov.u64 	%rd313, %rd75;
	mov.f64 	%fd313, %fd102;
	@%p130 bra 	$L__BB9_82;
	setp.lt.f64 	%p131, %fd104, %fd103;
	mov.u64 	%rd313, %rd312;
	mov.f64 	%fd313, %fd312;
	@%p131 bra 	$L__BB9_82;
	setp.lt.s64 	%p132, %rd312, %rd75;
	min.s64 	%rd313, %rd312, %rd75;
	selp.f64 	%fd313, %fd312, %fd102, %p132;
$L__BB9_82:
	mov.b64 	%rd269, %fd313;
	mov.b64 	{%r239, %r244}, %rd269;
	mov.b32 	%r255, 8;
	mov.b32 	%r257, -1;
	// begin inline asm
	shfl.sync.down.b32 %r238, %r239, %r255, %r190, %r257;
	// end inline asm
	// begin inline asm
	shfl.sync.down.b32 %r243, %r244, %r255, %r190, %r257;
	// end inline asm
	mov.b64 	%rd270, {%r238, %r243};
	mov.b64 	%fd107, %rd270;
	mov.b64 	{%r249, %r254}, %rd313;
	// begin inline asm
	shfl.sync.down.b32 %r248, %r249, %r255, %r190, %r257;
	// end inline asm
	// begin inline asm
	shfl.sync.down.b32 %r253, %r254, %r255, %r190, %r257;
	// end inline asm
	mov.b64 	%rd78, {%r248, %r253};
	add.s32 	%r258, %r171, 8;
	setp.gt.s32 	%p133, %r258, %r190;
	mov.u64 	%rd314, %rd313;
	mov.f64 	%fd314, %fd313;
	@%p133 bra 	$L__BB9_86;
	abs.f64 	%fd108, %fd313;
	abs.f64 	%fd109, %fd107;
	setp.lt.f64 	%p134, %fd108, %fd109;
	mov.u64 	%rd314, %rd78;
	mov.f64 	%fd314, %fd107;
	@%p134 bra 	$L__BB9_86;
	setp.lt.f64 	%p135, %fd109, %fd108;
	mov.u64 	%rd314, %rd313;
	mov.f64 	%fd314, %fd313;
	@%p135 bra 	$L__BB9_86;
	setp.lt.s64 	%p136, %rd313, %rd78;
	min.s64 	%rd314, %rd313, %rd78;
	selp.f64 	%fd314, %fd313, %fd107, %p136;
$L__BB9_86:
	mov.b64 	%rd271, %fd314;
	mov.b64 	{%r260, %r265}, %rd271;
	mov.b32 	%r276, 16;
	mov.b32 	%r278, -1;
	// begin inline asm
	shfl.sync.down.b32 %r259, %r260, %r276, %r190, %r278;
	// end inline asm
	// begin inline asm
	shfl.sync.down.b32 %r264, %r265, %r276, %r190, %r278;
	// end inline asm
	mov.b64 	%rd272, {%r259, %r264};
	mov.b64 	%fd112, %rd272;
	mov.b64 	{%r270, %r275}, %rd314;
	// begin inline asm
	shfl.sync.down.b32 %r269, %r270, %r276, %r190, %r278;
	// end inline asm
	// begin inline asm
	shfl.sync.down.b32 %r274, %r275, %r276, %r190, %r278;
	// end inline asm
	mov.b64 	%rd81, {%r269, %r274};
	add.s32 	%r279, %r171, 16;
	setp.gt.s32 	%p137, %r279, %r190;
	mov.u64 	%rd355, %rd314;
	mov.f64 	%fd351, %fd314;
	@%p137 bra 	$L__BB9_90;
	abs.f64 	%fd113, %fd314;
	abs.f64 	%fd114, %fd112;
	setp.lt.f64 	%p138, %fd113, %fd114;
	mov.u64 	%rd355, %rd81;
	mov.f64 	%fd351, %fd112;
	@%p138 bra 	$L__BB9_90;
	setp.lt.f64 	%p139, %fd114, %fd113;
	mov.u64 	%rd355, %rd314;
	mov.f64 	%fd351, %fd314;
	@%p139 bra 	$L__BB9_90;
	setp.lt.s64 	%p140, %rd314, %rd81;
	min.s64 	%rd355, %rd314, %rd81;
	selp.f64 	%fd351, %fd314, %fd112, %p140;
$L__BB9_90:
	setp.ne.s32 	%p141, %r171, 0;
	@%p141 bra 	$L__BB9_92;
	shr.u32 	%r280, %r4, 1;
	and.b32  	%r281, %r280, 496;
	mov.u32 	%r282, _ZN6thrust24THRUST_300001_SM_1000_NS8cuda_cub4core6detail5shmemE;
	add.s32 	%r283, %r282, %r281;
	st.shared.f64 	[%r283+8], %fd351;
	st.shared.u64 	[%r283+16], %rd355;
$L__BB9_92:
	bar.sync 	0;
	setp.ne.s32 	%p142, %r4, 0;
	@%p142 bra 	$L__BB9_208;
	setp.lt.s32 	%p143, %r3, 33;
	mov.f64 	%fd316, %fd351;
	mov.u64 	%rd316, %rd355;
	@%p143 bra 	$L__BB9_97;
	ld.shared.f64 	%fd117, [_ZN6thrust24THRUST_300001_SM_1000_NS8cuda_cub4core6detail5shmemE+24];
	ld.shared.u64 	%rd84, [_ZN6thrust24THRUST_300001_SM_1000_NS8cuda_cub4core6detail5shmemE+32];
	abs.f64 	%fd118, %fd351;
	abs.f64 	%fd119, %fd117;
	setp.lt.f64 	%p144, %fd118, %fd119;
	mov.f64 	%fd316, %fd117;
	mov.u64 	%rd316, %rd84;
	@%p144 bra 	$L__BB9_97;
	setp.lt.f64 	%p145, %fd119, %fd118;
	mov.f64 	%fd316, %fd351;
	mov.u64 	%rd316, %rd355;
	@%p145 bra 	$L__BB9_97;
	setp.lt.s64 	%p146, %rd355, %rd84;
	selp.f64 	%fd316, %fd351, %fd117, %p146;
	min.s64 	%rd316, %rd355, %rd84;
$L__BB9_97:
	setp.lt.s32 	%p147, %r3, 65;
	mov.f64 	%fd317, %fd316;
	mov.u64 	%rd317, %rd316;
	@%p147 bra 	$L__BB9_101;
	ld.shared.f64 	%fd122, [_ZN6thrust24THRUST_300001_SM_1000_NS8cuda_cub4core6detail5shmemE+40];
	ld.shared.u64 	%rd87, [_ZN6thrust24THRUST_300001_SM_1000_NS8cuda_cub4core6detail5shmemE+48];
	abs.f64 	%fd123, %fd316;
	abs.f64 	%fd124, %fd122;
	setp.lt.f64 	%p148, %fd123, %fd124;
	mov.f64 	%fd317, %fd122;
	mov.u64 	%rd317, %rd87;
	@%p148 bra 	$L__BB9_101;
	setp.lt.f64 	%p149, %fd124, %fd123;
	mov.f64 	%fd317, %fd316;
	mov.u64 	%rd317, %rd316;
	@%p149 bra 	$L__BB9_101;
	setp.lt.s64 	%p150, %rd316, %rd87;
	selp.f64 	%fd317, %fd316, %fd122, %p150;
	min.s64 	%rd317, %rd316, %rd87;
$L__BB9_101:
	setp.lt.s32 	%p151, %r3, 97;
	mov.f64 	%fd318, %fd317;
	mov.u64 	%rd318, %rd317;
	@%p151 bra 	$L__BB9_105;
	ld.shared.f64 	%fd127, [_ZN6thrust24THRUST_300001_SM_1000_NS8cuda_cub4core6detail5shmemE+56];
	ld.shared.u64 	%rd90, [_ZN6thrust24THRUST_300001_SM_1000_NS8cuda_cub4core6detail5shmemE+64];
	abs.f64 	%fd128, %fd317;
	abs.f64 	%fd129, %fd127;
	setp.lt.f64 	%p152, %fd128, %fd129;
	mov.f64 	%fd318, %fd127;
	mov.u64 	%rd318, %rd90;
	@%p152 bra 	$L__BB9_105;
	setp.lt.f64 	%p153, %fd129, %fd128;
	mov.f64 	%fd318, %fd317;
	mov.u64 	%rd318, %rd317;
	@%p153 bra 	$L__BB9_105;
	setp.lt.s64 	%p154, %rd317, %rd90;
	selp.f64 	%fd318, %fd317, %fd127, %p154;
	min.s64 	%rd318, %rd317, %rd90;
$L__BB9_105:
	setp.lt.s32 	%p155, %r3, 129;
	mov.f64 	%fd319, %fd318;
	mov.u64 	%rd319, %rd318;
	@%p155 bra 	$L__BB9_109;
	ld.shared.f64 	%fd132, [_ZN6thrust24THRUST_300001_SM_1000_NS8cuda_cub4core6detail5shmemE+72];
	ld.shared.u64 	%rd93, [_ZN6thrust24THRUST_300001_SM_1000_NS8cuda_cub4core6detail5shmemE+80];
	abs.f64 	%fd133, %fd318;
	abs.f64 	%fd134, %fd132;
	setp.lt.f64 	%p156, %fd133, %fd134;
	mov.f64 	%fd319, %fd132;
	mov.u64 	%rd319, %rd93;
	@%p156 bra 	$L__BB9_109;
	setp.lt.f64 	%p157, %fd134, %fd133;
	mov.f64 	%fd319, %fd318;
	mov.u64 	%rd319, %rd318;
	@%p157 bra 	$L__BB9_109;
	setp.lt.s64 	%p158, %rd318, %rd93;
	selp.f64 	%fd319, %fd318, %fd132, %p158;
	min.s64 	%rd319, %rd318, %rd93;
$L__BB9_109:
	setp.lt.s32 	%p159, %r3, 161;
	mov.f64 	%fd320, %fd319;
	mov.u64 	%rd320, %rd319;
	@%p159 bra 	$L__BB9_113;
	ld.shared.f64 	%fd137, [_ZN6thrust24THRUST_300001_SM_1000_NS8cuda_cub4core6detail5shmemE+88];
	ld.shared.u64 	%rd96, [_ZN6thrust24THRUST_300001_SM_1000_NS8cuda_cub4core6detail5shmemE+96];
	abs.f64 	%fd138, %fd319;
	abs.f64 	%fd139, %fd137;
	setp.lt.f64 	%p160, %fd138, %fd139;
	mov.f64 	%fd320, %fd137;
	mov.u64 	%rd320, %rd96;
	@%p160 bra 	$L__BB9_113;
	setp.lt.f64 	%p161, %fd139, %fd138;
	mov.f64 	%fd320, %fd319;
	mov.u64 	%rd320, %rd319;
	@%p161 bra 	$L__BB9_113;
	setp.lt.s64 	%p162, %rd319, %rd96;
	selp.f64 	%fd320, %fd319, %fd137, %p162;
	min.s64 	%rd320, %rd319, %rd96;
$L__BB9_113:
	setp.lt.s32 	%p163, %r3, 193;
	mov.f64 	%fd321, %fd320;
	mov.u64 	%rd321, %rd320;
	@%p163 bra 	$L__BB9_117;
	ld.shared.f64 	%fd142, [_ZN6thrust24THRUST_300001_SM_1000_NS8cuda_cub4core6detail5shmemE+104];
	ld.shared.u64 	%rd99, [_ZN6thrust24THRUST_300001_SM_1000_NS8cuda_cub4core6detail5shmemE+112];
	abs.f64 	%fd143, %fd320;
	abs.f64 	%fd144, %fd142;
	setp.lt.f64 	%p164, %fd143, %fd144;
	mov.f64 	%fd321, %fd142;
	mov.u64 	%rd321, %rd99;
	@%p164 bra 	$L__BB9_117;
	setp.lt.f64 	%p165, %fd144, %fd143;
	mov.f64 	%fd321, %fd320;
	mov.u64 	%rd321, %rd320;
	@%p165 bra 	$L__BB9_117;
	setp.lt.s64 	%p166, %rd320, %rd99;
	selp.f64 	%fd321, %fd320, %fd142, %p166;
	min.s64 	%rd321, %rd320, %rd99;
$L__BB9_117:
	setp.lt.s32 	%p167, %r3, 225;
	mov.u64 	%rd355, %rd321;
	mov.f64 	%fd351, %fd321;
	@%p167 bra 	$L__BB9_208;
	ld.shared.f64 	%fd147, [_ZN6thrust24THRUST_300001_SM_1000_NS8cuda_cub4core6detail5shmemE+120];
	ld.shared.u64 	%rd102, [_ZN6thrust24THRUST_300001_SM_1000_NS8cuda_cub4core6detail5shmemE+128];
	abs.f64 	%fd148, %fd321;
	abs.f64 	%fd149, %fd147;
	setp.lt.f64 	%p168, %fd148, %fd149;
	mov.u64 	%rd355, %rd102;
	mov.f64 	%fd351, %fd147;
	@%p168 bra 	$L__BB9_208;
	setp.lt.f64 	%p169, %fd149, %fd148;
	mov.u64 	%rd355, %rd321;
	mov.f64 	%fd351, %fd321;
	@%p169 bra 	$L__BB9_208;
	setp.lt.s64 	%p170, %rd321, %rd102;
	selp.f64 	%fd351, %fd321, %fd147, %p170;
	min.s64 	%rd355, %rd321, %rd102;
	bra.uni 	$L__BB9_208;
$L__BB9_121:
	mov.u32 	%r20, %tid.x;
	add.s64 	%rd104, %rd196, %rd4;
	cvt.u64.u32 	%rd105, %r20;
	add.s64 	%rd201, %rd105, %rd4;
	cvta.to.global.u64 	%rd202, %rd195;
	shl.b64 	%rd203, %rd201, 3;
	add.s64 	%rd204, %rd202, %rd203;
	ld.global.f64 	%fd274, [%rd204];
	add.s32 	%r36, %r20, 256;
	cvt.u64.u32 	%rd205, %r36;
	ld.global.f64 	%fd275, [%rd204+2048];
	add.s32 	%r37, %r20, 512;
	cvt.u64.u32 	%rd206, %r37;
	ld.global.f64 	%fd276, [%rd204+4096];
	add.s32 	%r38, %r20, 768;
	cvt.u64.u32 	%rd207, %r38;
	ld.global.f64 	%fd277, [%rd204+6144];
	or.b32  	%r39, %r20, 1024;
	cvt.u64.u32 	%rd106, %r39;
	add.s64 	%rd343, %rd104, %rd106;
	ld.global.f64 	%fd339, [%rd204+8192];
	abs.f64 	%fd278, %fd274;
	abs.f64 	%fd279, %fd275;
	setp.geu.f64 	%p2, %fd278, %fd279;
	selp.f64 	%fd280, %fd274, %fd275, %p2;
	selp.b64 	%rd208, %rd105, %rd205, %p2;
	abs.f64 	%fd281, %fd280;
	abs.f64 	%fd282, %fd276;
	setp.geu.f64 	%p3, %fd281, %fd282;
	selp.f64 	%fd283, %fd280, %fd276, %p3;
	selp.b64 	%rd209, %rd208, %rd206, %p3;
	abs.f64 	%fd284, %fd283;
	abs.f64 	%fd285, %fd277;
	setp.geu.f64 	%p4, %fd284, %fd285;
	selp.f64 	%fd152, %fd283, %fd277, %p4;
	selp.b64 	%rd108, %rd209, %rd207, %p4;
	abs.f64 	%fd153, %fd152;
	abs.f64 	%fd154, %fd339;
	setp.lt.f64 	%p5, %fd153, %fd154;
	@%p5 bra 	$L__BB9_123;
	setp.lt.f64 	%p6, %fd154, %fd153;
	setp.lt.u64 	%p7, %rd108, %rd106;
	or.pred  	%p8, %p6, %p7;
	selp.f64 	%fd339, %fd152, %fd339, %p8;
	add.s64 	%rd212, %rd104, %rd108;
	selp.b64 	%rd343, %rd212, %rd343, %p8;
$L__BB9_123:
	setp.le.u64 	%p9, %rd198, %rd5;
	@%p9 bra 	$L__BB9_164;
	setp.ne.s32 	%p10, %r20, 0;
	@%p10 bra 	$L__BB9_126;
	atom.global.add.u64 	%rd213, [%rd1+8], 1280;
	add.s64 	%rd214, %rd213, %rd5;
	st.shared.u64 	[_ZN6thrust24THRUST_300001_SM_1000_NS8cuda_cub4core6detail5shmemE+152], %rd214;
$L__BB9_126:
	bar.sync 	0;
	ld.shared.u64 	%rd331, [_ZN6thrust24THRUST_300001_SM_1000_NS8cuda_cub4core6detail5shmemE+152];
	add.s64 	%rd215, %rd331, 1280;
	setp.gt.s64 	%p11, %rd215, %rd198;
	@%p11 bra 	$L__BB9_141;
	mov.f64 	%fd323, %fd339;
	mov.u64 	%rd324, %rd343;
$L__BB9_128:
	add.s64 	%rd216, %rd331, %rd105;
	cvta.to.global.u64 	%rd217, %rd195;
	shl.b64 	%rd218, %rd216, 3;
	add.s64 	%rd219, %rd217, %rd218;
	add.s64 	%rd325, %rd216, %rd196;
	ld.global.f64 	%fd324, [%rd219];
	add.s64 	%rd326, %rd325, 256;
	ld.global.f64 	%fd325, [%rd219+2048];
	add.s64 	%rd327, %rd325, 512;
	ld.global.f64 	%fd326, [%rd219+4096];
	add.s64 	%rd328, %rd325, 768;
	ld.global.f64 	%fd327, [%rd219+6144];
	add.s64 	%rd343, %rd325, 1024;
	ld.global.f64 	%fd339, [%rd219+8192];
	abs.f64 	%fd163, %fd323;
	abs.f64 	%fd164, %fd324;
	setp.lt.f64 	%p12, %fd163, %fd164;
	@%p12 bra 	$L__BB9_130;
	setp.lt.f64 	%p13, %fd164, %fd163;
	setp.lt.s64 	%p14, %rd324, %rd325;
	or.pred  	%p15, %p13, %p14;
	selp.f64 	%fd324, %fd323, %fd324, %p15;
	selp.b64 	%rd325, %rd324, %rd325, %p15;
$L__BB9_130:
	abs.f64 	%fd167, %fd324;
	abs.f64 	%fd168, %fd325;
	setp.lt.f64 	%p16, %fd167, %fd168;
	@%p16 bra 	$L__BB9_132;
	setp.lt.f64 	%p17, %fd168, %fd167;
	setp.lt.s64 	%p18, %rd325, %rd326;
	or.pred  	%p19, %p17, %p18;
	selp.f64 	%fd325, %fd324, %fd325, %p19;
	selp.b64 	%rd326, %rd325, %rd326, %p19;
$L__BB9_132:
	abs.f64 	%fd171, %fd325;
	abs.f64 	%fd172, %fd326;
	setp.lt.f64 	%p20, %fd171, %fd172;
	@%p20 bra 	$L__BB9_134;
	setp.lt.f64 	%p21, %fd172, %fd171;
	setp.lt.s64 	%p22, %rd326, %rd327;
	or.pred  	%p23, %p21, %p22;
	selp.f64 	%fd326, %fd325, %fd326, %p23;
	selp.b64 	%rd327, %rd326, %rd327, %p23;
$L__BB9_134:
	abs.f64 	%fd175, %fd326;
	abs.f64 	%fd176, %fd327;
	setp.lt.f64 	%p24, %fd175, %fd176;
	@%p24 bra 	$L__BB9_136;
	setp.lt.f64 	%p25, %fd176, %fd175;
	setp.lt.s64 	%p26, %rd327, %rd328;
	or.pred  	%p27, %p25, %p26;
	selp.f64 	%fd327, %fd326, %fd327, %p27;
	selp.b64 	%rd328, %rd327, %rd328, %p27;
$L__BB9_136:
	abs.f64 	%fd179, %fd327;
	abs.f64 	%fd180, %fd339;
	setp.lt.f64 	%p28, %fd179, %fd180;
	@%p28 bra 	$L__BB9_138;
	setp.lt.f64 	%p29, %fd180, %fd179;
	setp.lt.s64 	%p30, %rd328, %rd343;
	or.pred  	%p31, %p29, %p30;
	selp.f64 	%fd339, %fd327, %fd339, %p31;
	selp.b64 	%rd343, %rd328, %rd343, %p31;
$L__BB9_138:
	setp.ne.s32 	%p32, %r20, 0;
	bar.sync 	0;
	@%p32 bra 	$L__BB9_140;
	atom.global.add.u64 	%rd220, [%rd1+8], 1280;
	add.s64 	%rd221, %rd220, %rd5;
	st.shared.u64 	[_ZN6thrust24THRUST_300001_SM_1000_NS8cuda_cub4core6detail5shmemE+152], %rd221;
$L__BB9_140:
	bar.sync 	0;
	ld.shared.u64 	%rd331, [_ZN6thrust24THRUST_300001_SM_1000_NS8cuda_cub4core6detail5shmemE+152];
	add.s64 	%rd222, %rd331, 1280;
	setp.le.s64 	%p33, %rd222, %rd198;
	mov.f64 	%fd323, %fd339;
	mov.u64 	%rd324, %rd343;
	@%p33 bra 	$L__BB9_128;
$L__BB9_141:
	setp.le.s64 	%p34, %rd198, %rd331;
	@%p34 bra 	$L__BB9_164;
	cvt.u32.u64 	%r40, %rd331;
	cvt.u32.u64 	%r41, %rd198;
	sub.s32 	%r21, %r41, %r40;
	setp.ge.s32 	%p35, %r20, %r21;
	@%p35 bra 	$L__BB9_164;
	cvta.to.global.u64 	%rd132, %rd195;
	not.b32 	%r43, %r20;
	add.s32 	%r44, %r43, %r41;
	sub.s32 	%r22, %r44, %r40;
	and.b32  	%r46, %r22, 768;
	setp.eq.s32 	%p36, %r46, 768;
	mov.u32 	%r397, %r20;
	@%p36 bra 	$L__BB9_149;
	add.s64 	%rd224, %rd331, %rd105;
	add.s64 	%rd333, %rd224, %rd196;
	shl.b64 	%rd225, %rd224, 3;
	add.s64 	%rd332, %rd132, %rd225;
	shr.u32 	%r47, %r22, 8;
	add.s32 	%r48, %r47, 1;
	and.b32  	%r49, %r48, 3;
	neg.s32 	%r395, %r49;
	mov.u32 	%r397, %r20;
$L__BB9_145:
	.pragma "nounroll";
	mov.u64 	%rd137, %rd343;
	mov.f64 	%fd184, %fd339;
	ld.global.f64 	%fd185, [%rd332];
	abs.f64 	%fd186, %fd184;
	abs.f64 	%fd187, %fd185;
	setp.lt.f64 	%p37, %fd186, %fd187;
	mov.f64 	%fd339, %fd185;
	mov.u64 	%rd343, %rd333;
	@%p37 bra 	$L__BB9_148;
	setp.lt.f64 	%p38, %fd187, %fd186;
	mov.f64 	%fd339, %fd184;
	mov.u64 	%rd343, %rd137;
	@%p38 bra 	$L__BB9_148;
	setp.lt.s64 	%p39, %rd137, %rd333;
	selp.f64 	%fd339, %fd184, %fd185, %p39;
	min.s64 	%rd343, %rd137, %rd333;
$L__BB9_148:
	add.s32 	%r397, %r397, 256;
	add.s64 	%rd333, %rd333, 256;
	add.s64 	%rd332, %rd332, 2048;
	add.s32 	%r395, %r395, 1;
	setp.ne.s32 	%p40, %r395, 0;
	@%p40 bra 	$L__BB9_145;
$L__BB9_149:
	setp.lt.u32 	%p41, %r22, 768;
	@%p41 bra 	$L__BB9_164;
	add.s32 	%r398, %r397, 512;
$L__BB9_151:
	mov.u32 	%r30, %r398;
	add.s32 	%r50, %r30, -512;
	cvt.u64.u32 	%rd226, %r50;
	add.s64 	%rd227, %rd331, %rd226;
	shl.b64 	%rd228, %rd227, 3;
	add.s64 	%rd145, %rd132, %rd228;
	add.s64 	%rd146, %rd227, %rd196;
	ld.global.f64 	%fd193, [%rd145];
	abs.f64 	%fd194, %fd339;
	abs.f64 	%fd195, %fd193;
	setp.lt.f64 	%p42, %fd194, %fd195;
	mov.f64 	%fd335, %fd193;
	mov.u64 	%rd339, %rd146;
	@%p42 bra 	$L__BB9_154;
	setp.lt.f64 	%p43, %fd195, %fd194;
	mov.f64 	%fd335, %fd339;
	mov.u64 	%rd339, %rd343;
	@%p43 bra 	$L__BB9_154;
	setp.lt.s64 	%p44, %rd343, %rd146;
	selp.f64 	%fd335, %fd339, %fd193, %p44;
	min.s64 	%rd339, %rd343, %rd146;
$L__BB9_154:
	add.s32 	%r51, %r30, -256;
	cvt.u64.u32 	%rd229, %r51;
	add.s64 	%rd230, %rd331, %rd229;
	add.s64 	%rd149, %rd230, %rd196;
	ld.global.f64 	%fd198, [%rd145+2048];
	abs.f64 	%fd199, %fd335;
	abs.f64 	%fd200, %fd198;
	setp.lt.f64 	%p45, %fd199, %fd200;
	mov.f64 	%fd336, %fd198;
	mov.u64 	%rd340, %rd149;
	@%p45 bra 	$L__BB9_157;
	setp.lt.f64 	%p46, %fd200, %fd199;
	mov.f64 	%fd336, %fd335;
	mov.u64 	%rd340, %rd339;
	@%p46 bra 	$L__BB9_157;
	setp.lt.s64 	%p47, %rd339, %rd149;
	selp.f64 	%fd336, %fd335, %fd198, %p47;
	min.s64 	%rd340, %rd339, %rd149;
$L__BB9_157:
	cvt.u64.u32 	%rd231, %r30;
	add.s64 	%rd232, %rd331, %rd231;
	add.s64 	%rd152, %rd232, %rd196;
	ld.global.f64 	%fd203, [%rd145+4096];
	abs.f64 	%fd204, %fd336;
	abs.f64 	%fd205, %fd203;
	setp.lt.f64 	%p48, %fd204, %fd205;
	mov.f64 	%fd337, %fd203;
	mov.u64 	%rd341, %rd152;
	@%p48 bra 	$L__BB9_160;
	setp.lt.f64 	%p49, %fd205, %fd204;
	mov.f64 	%fd337, %fd336;
	mov.u64 	%rd341, %rd340;
	@%p49 bra 	$L__BB9_160;
	setp.lt.s64 	%p50, %rd340, %rd152;
	selp.f64 	%fd337, %fd336, %fd203, %p50;
	min.s64 	%rd341, %rd340, %rd152;
$L__BB9_160:
	add.s32 	%r52, %r30, 256;
	cvt.u64.u32 	%rd233, %r52;
	add.s64 	%rd234, %rd331, %rd233;
	add.s64 	%rd155, %rd234, %rd196;
	ld.global.f64 	%fd208, [%rd145+6144];
	abs.f64 	%fd209, %fd337;
	abs.f64 	%fd210, %fd208;
	setp.lt.f64 	%p51, %fd209, %fd210;
	mov.f64 	%fd339, %fd208;
	mov.u64 	%rd343, %rd155;
	@%p51 bra 	$L__BB9_163;
	setp.lt.f64 	%p52, %fd210, %fd209;
	mov.f64 	%fd339, %fd337;
	mov.u64 	%rd343, %rd341;
	@%p52 bra 	$L__BB9_163;
	setp.lt.s64 	%p53, %rd341, %rd155;
	selp.f64 	%fd339, %fd337, %fd208, %p53;
	min.s64 	%rd343, %rd341, %rd155;
$L__BB9_163:
	add.s32 	%r398, %r30, 1024;
	add.s32 	%r53, %r30, 512;
	setp.lt.s32 	%p54, %r53, %r21;
	@%p54 bra 	$L__BB9_151;
$L__BB9_164:
	// begin inline asm
	mov.u32 %r54, %laneid;
	// end inline asm
	mov.b64 	%rd235, %fd339;
	mov.b64 	{%r56, %r61}, %rd235;
	mov.b32 	%r72, 1;
	mov.b32 	%r73, 31;
	mov.b32 	%r74, -1;
	// begin inline asm
	shfl.sync.down.b32 %r55, %r56, %r72, %r73, %r74;
	// end inline asm
	// begin inline asm
	shfl.sync.down.b32 %r60, %r61, %r72, %r73, %r74;
	// end inline asm
	mov.b64 	%rd236, {%r55, %r60};
	mov.b64 	%fd214, %rd236;
	mov.b64 	{%r66, %r71}, %rd343;
	// begin inline asm
	shfl.sync.down.b32 %r65, %r66, %r72, %r73, %r74;
	// end inline asm
	// begin inline asm
	shfl.sync.down.b32 %r70, %r71, %r72, %r73, %r74;
	// end inline asm
	mov.b64 	%rd159, {%r65, %r70};
	setp.gt.s32 	%p55, %r54, 30;
	mov.f64 	%fd340, %fd339;
	mov.u64 	%rd344, %rd343;
	@%p55 bra 	$L__BB9_168;
	abs.f64 	%fd215, %fd339;
	abs.f64 	%fd216, %fd214;
	setp.lt.f64 	%p56, %fd215, %fd216;
	mov.f64 	%fd340, %fd214;
	mov.u64 	%rd344, %rd159;
	@%p56 bra 	$L__BB9_168;
	setp.lt.f64 	%p57, %fd216, %fd215;
	mov.f64 	%fd340, %fd339;
	mov.u64 	%rd344, %rd343;
	@%p57 bra 	$L__BB9_168;
	setp.lt.s64 	%p58, %rd343, %rd159;
	selp.f64 	%fd340, %fd339, %fd214, %p58;
	min.s64 	%rd344, %rd343, %rd159;
$L__BB9_168:
	mov.b64 	%rd237, %fd340;
	mov.b64 	{%r76, %r81}, %rd237;
	mov.b32 	%r92, 2;
	mov.b32 	%r93, 31;
	mov.b32 	%r94, -1;
	// begin inline asm
	shfl.sync.down.b32 %r75, %r76, %r92, %r93, %r94;
	// end inline asm
	// begin inline asm
	shfl.sync.down.b32 %r80, %r81, %r92, %r93, %r94;
	// end inline asm
	mov.b64 	%rd238, {%r75, %r80};
	mov.b64 	%fd219, %rd238;
	mov.b64 	{%r86, %r91}, %rd344;
	// begin inline asm
	shfl.sync.down.b32 %r85, %r86, %r92, %r93, %r94;
	// end inline asm
	// begin inline asm
	shfl.sync.down.b32 %r90, %r91, %r92, %r93, %r94;
	// end inline asm
	mov.b64 	%rd162, {%r85, %r90};
	setp.gt.s32 	%p59, %r54, 29;
	mov.f64 	%fd341, %fd340;
	mov.u64 	%rd345, %rd344;
	@%p59 bra 	$L__BB9_172;
	abs.f64 	%fd220, %fd340;
	abs.f64 	%fd221, %fd219;
	setp.lt.f64 	%p60, %fd220, %fd221;
	mov.f64 	%fd341, %fd219;
	mov.u64 	%rd345, %rd162;
	@%p60 bra 	$L__BB9_172;
	setp.lt.f64 	%p61, %fd221, %fd220;
	mov.f64 	%fd341, %fd340;
	mov.u64 	%rd345, %rd344;
	@%p61 bra 	$L__BB9_172;
	setp.lt.s64 	%p62, %rd344, %rd162;
	selp.f64 	%fd341, %fd340, %fd219, %p62;
	min.s64 	%rd345, %rd344, %rd162;
$L__BB9_172:
	mov.b64 	%rd239, %fd341;
	mov.b64 	{%r96, %r101}, %rd239;
	mov.b32 	%r112, 4;
	mov.b32 	%r113, 31;
	mov.b32 	%r114, -1;
	// begin inline asm
	shfl.sync.down.b32 %r95, %r96, %r112, %r113, %r114;
	// end inline asm
	// begin inline asm
	shfl.sync.down.b32 %r100, %r101, %r112, %r113, %r114;
	// end inline asm
	mov.b64 	%rd240, {%r95, %r100};
	mov.b64 	%fd224, %rd240;
	mov.b64 	{%r106, %r111}, %rd345;
	// begin inline asm
	shfl.sync.down.b32 %r105, %r106, %r112, %r113, %r114;
	// end inline asm
	// begin inline asm
	shfl.sync.down.b32 %r110, %r111, %r112, %r113, %r114;
	// end inline asm
	mov.b64 	%rd165, {%r105, %r110};
	setp.gt.s32 	%p63, %r54, 27;
	mov.f64 	%fd342, %fd341;
	mov.u64 	%rd346, %rd345;
	@%p63 bra 	$L__BB9_176;
	abs.f64 	%fd225, %fd341;
	abs.f64 	%fd226, %fd224;
	setp.lt.f64 	%p64, %fd225, %fd226;
	mov.f64 	%fd342, %fd224;
	mov.u64 	%rd346, %rd165;
	@%p64 bra 	$L__BB9_176;
	setp.lt.f64 	%p65, %fd226, %fd225;
	mov.f64 	%fd342, %fd341;
	mov.u64 	%rd346, %rd345;
	@%p65 bra 	$L__BB9_176;
	setp.lt.s64 	%p66, %rd345, %rd165;
	selp.f64 	%fd342, %fd341, %fd224, %p66;
	min.s64 	%rd346, %rd345, %rd165;
$L__BB9_176:
	mov.b64 	%rd241, %fd342;
	mov.b64 	{%r116, %r121}, %rd241;
	mov.b32 	%r132, 8;
	mov.b32 	%r133, 31;
	mov.b32 	%r134, -1;
	// begin inline asm
	shfl.sync.down.b32 %r115, %r116, %r132, %r133, %r134;
	// end inline asm
	// begin inline asm
	shfl.sync.down.b32 %r120, %r121, %r132, %r133, %r134;
	// end inline asm
	mov.b64 	%rd242, {%r115, %r120};
	mov.b64 	%fd229, %rd242;
	mov.b64 	{%r126, %r131}, %rd346;
	// begin inline asm
	shfl.sync.down.b32 %r125, %r126, %r132, %r133, %r134;
	// end inline asm
	// begin inline asm
	shfl.sync.down.b32 %r130, %r131, %r132, %r133, %r134;
	// end inline asm
	mov.b64 	%rd168, {%r125, %r130};
	setp.gt.s32 	%p67, %r54, 23;
	mov.f64 	%fd343, %fd342;
	mov.u64 	%rd347, %rd346;
	@%p67 bra 	$L__BB9_180;
	abs.f64 	%fd230, %fd342;
	abs.f64 	%fd231, %fd229;
	setp.lt.f64 	%p68, %fd230, %fd231;
	mov.f64 	%fd343, %fd229;
	mov.u64 	%rd347, %rd168;
	@%p68 bra 	$L__BB9_180;
	setp.lt.f64 	%p69, %fd231, %fd230;
	mov.f64 	%fd343, %fd342;
	mov.u64 	%rd347, %rd346;
	@%p69 bra 	$L__BB9_180;
	setp.lt.s64 	%p70, %rd346, %rd168;
	selp.f64 	%fd343, %fd342, %fd229, %p70;
	min.s64 	%rd347, %rd346, %rd168;
$L__BB9_180:
	mov.b64 	%rd243, %fd343;
	mov.b64 	{%r136, %r141}, %rd243;
	mov.b32 	%r152, 16;
	mov.b32 	%r153, 31;
	mov.b32 	%r154, -1;
	// begin inline asm
	shfl.sync.down.b32 %r135, %r136, %r152, %r153, %r154;
	// end inline asm
	// begin inline asm
	shfl.sync.down.b32 %r140, %r141, %r152, %r153, %r154;
	// end inline asm
	mov.b64 	%rd244, {%r135, %r140};
	mov.b64 	%fd234, %rd244;
	mov.b64 	{%r146, %r151}, %rd347;
	// begin inline asm
	shfl.sync.down.b32 %r145, %r146, %r152, %r153, %r154;
	// end inline asm
	// begin inline asm
	shfl.sync.down.b32 %r150, %r151, %r152, %r153, %r154;
	// end inline asm
	mov.b64 	%rd171, {%r145, %r150};
	setp.gt.s32 	%p71, %r54, 15;
	mov.f64 	%fd351, %fd343;
	mov.u64 	%rd355, %rd347;
	@%p71 bra 	$L__BB9_184;
	abs.f64 	%fd235, %fd343;
	abs.f64 	%fd236, %fd234;
	setp.lt.f64 	%p72, %fd235, %fd236;
	mov.f64 	%fd351, %fd234;
	mov.u64 	%rd355, %rd171;
	@%p72 bra 	$L__BB9_184;
	setp.lt.f64 	%p73, %fd236, %fd235;
	mov.f64 	%fd351, %fd343;
	mov.u64 	%rd355, %rd347;
	@%p73 bra 	$L__BB9_184;
	setp.lt.s64 	%p74, %rd347, %rd171;
	selp.f64 	%fd351, %fd343, %fd234, %p74;
	min.s64 	%rd355, %rd347, %rd171;
$L__BB9_184:
	setp.ne.s32 	%p75, %r54, 0;
	@%p75 bra 	$L__BB9_186;
	shr.u32 	%r155, %r20, 1;
	and.b32  	%r156, %r155, 496;
	mov.u32 	%r157, _ZN6thrust24THRUST_300001_SM_1000_NS8cuda_cub4core6detail5shmemE;
	add.s32 	%r158, %r157, %r156;
	st.shared.f64 	[%r158+8], %fd351;
	st.shared.u64 	[%r158+16], %rd355;
$L__BB9_186:
	bar.sync 	0;
	setp.ne.s32 	%p76, %r20, 0;
	@%p76 bra 	$L__BB9_208;
	ld.shared.f64 	%fd239, [_ZN6thrust24THRUST_300001_SM_1000_NS8cuda_cub4core6detail5shmemE+24];
	ld.shared.u64 	%rd174, [_ZN6thrust24THRUST_300001_SM_1000_NS8cuda_cub4core6detail5shmemE+32];
	abs.f64 	%fd240, %fd351;
	abs.f64 	%fd241, %fd239;
	setp.lt.f64 	%p77, %fd240, %fd241;
	mov.f64 	%fd345, %fd239;
	mov.u64 	%rd349, %rd174;
	@%p77 bra 	$L__BB9_190;
	setp.lt.f64 	%p78, %fd241, %fd240;
	mov.f64 	%fd345, %fd351;
	mov.u64 	%rd349, %rd355;
	@%p78 bra 	$L__BB9_190;
	setp.lt.s64 	%p79, %rd355, %rd174;
	selp.f64 	%fd345, %fd351, %fd239, %p79;
	min.s64 	%rd349, %rd355, %rd174;
$L__BB9_190:
	ld.shared.f64 	%fd244, [_ZN6thrust24THRUST_300001_SM_1000_NS8cuda_cub4core6detail5shmemE+40];
	ld.shared.u64 	%rd177, [_ZN6thrust24THRUST_300001_SM_1000_NS8cuda_cub4core6detail5shmemE+48];
	abs.f64 	%fd245, %fd345;
	abs.f64 	%fd246, %fd244;
	setp.lt.f64 	%p80, %fd245, %fd246;
	mov.f64 	%fd346, %fd244;
	mov.u64 	%rd350, %rd177;
	@%p80 bra 	$L__BB9_193;
	setp.lt.f64 	%p81, %fd246, %fd245;
	mov.f64 	%fd346, %fd345;
	mov.u64 	%rd350, %rd349;
	@%p81 bra 	$L__BB9_193;
	setp.lt.s64 	%p82, %rd349, %rd177;
	selp.f64 	%fd346, %fd345, %fd244, %p82;
	min.s64 	%rd350, %rd349, %rd177;
$L__BB9_193:
	ld.shared.f64 	%fd249, [_ZN6thrust24THRUST_300001_SM_1000_NS8cuda_cub4core6detail5shmemE+56];
	ld.shared.u64 	%rd180, [_ZN6thrust24THRUST_300001_SM_1000_NS8cuda_cub4core6detail5shmemE+64];
	abs.f64 	%fd250, %fd346;
	abs.f64 	%fd251, %fd249;
	setp.lt.f64 	%p83, %fd250, %fd251;
	mov.f64 	%fd347, %fd249;
	mov.u64 	%rd351, %rd180;
	@%p83 bra 	$L__BB9_196;
	setp.lt.f64 	%p84, %fd251, %fd250;
	mov.f64 	%fd347, %fd346;
	mov.u64 	%rd351, %rd350;
	@%p84 bra 	$L__BB9_196;
	setp.lt.s64 	%p85, %rd350, %rd180;
	selp.f64 	%fd347, %fd346, %fd249, %p85;
	min.s64 	%rd351, %rd350, %rd180;
$L__BB9_196:
	ld.shared.f64 	%fd254, [_ZN6thrust24THRUST_300001_SM_1000_NS8cuda_cub4core6detail5shmemE+72];
	ld.shared.u64 	%rd183, [_ZN6thrust24THRUST_300001_SM_1000_NS8cuda_cub4core6detail5shmemE+80];
	abs.f64 	%fd255, %fd347;
	abs.f64 	%fd256, %fd254;
	setp.lt.f64 	%p86, %fd255, %fd256;
	mov.f64 	%fd348, %fd254;
	mov.u64 	%rd352, %rd183;
	@%p86 bra 	$L__BB9_199;
	setp.lt.f64 	%p87, %fd256, %fd255;
	mov.f64 	%fd348, %fd347;
	mov.u64 	%rd352, %rd351;
	@%p87 bra 	$L__BB9_199;
	setp.lt.s64 	%p88, %rd351, %rd183;
	selp.f64 	%fd348, %fd347, %fd254, %p88;
	min.s64 	%rd352, %rd351, %rd183;
$L__BB9_199:
	ld.shared.f64 	%fd259, [_ZN6thrust24THRUST_300001_SM_1000_NS8cuda_cub4core6detail5shmemE+88];
	ld.shared.u64 	%rd186, [_ZN6thrust24THRUST_300001_SM_1000_NS8cuda_cub4core6detail5shmemE+96];
	abs.f64 	%fd260, %fd348;
	abs.f64 	%fd261, %fd259;
	setp.lt.f64 	%p89, %fd260, %fd261;
	mov.f64 	%fd349, %fd259;
	mov.u64 	%rd353, %rd186;
	@%p89 bra 	$L__BB9_202;
	setp.lt.f64 	%p90, %fd261, %fd260;
	mov.f64 	%fd349, %fd348;
	mov.u64 	%rd353, %rd352;
	@%p90 bra 	$L__BB9_202;
	setp.lt.s64 	%p91, %rd352, %rd186;
	selp.f64 	%fd349, %fd348, %fd259, %p91;
	min.s64 	%rd353, %rd352, %rd186;
$L__BB9_202:
	ld.shared.f64 	%fd264, [_ZN6thrust24THRUST_300001_SM_1000_NS8cuda_cub4core6detail5shmemE+104];
	ld.shared.u64 	%rd189, [_ZN6thrust24THRUST_300001_SM_1000_NS8cuda_cub4core6detail5shmemE+112];
	abs.f64 	%fd265, %fd349;
	abs.f64 	%fd266, %fd264;
	setp.lt.f64 	%p92, %fd265, %fd266;
	mov.f64 	%fd350, %fd264;
	mov.u64 	%rd354, %rd189;
	@%p92 bra 	$L__BB9_205;
	setp.lt.f64 	%p93, %fd266, %fd265;
	mov.f64 	%fd350, %fd349;
	mov.u64 	%rd354, %rd353;
	@%p93 bra 	$L__BB9_205;
	setp.lt.s64 	%p94, %rd353, %rd189;
	selp.f64 	%fd350, %fd349, %fd264, %p94;
	min.s64 	%rd354, %rd353, %rd189;
$L__BB9_205:
	ld.shared.f64 	%fd269, [_ZN6thrust24THRUST_300001_SM_1000_NS8cuda_cub4core6detail5shmemE+120];
	ld.shared.u64 	%rd192, [_ZN6thrust24THRUST_300001_SM_1000_NS8cuda_cub4core6detail5shmemE+128];
	abs.f64 	%fd270, %fd350;
	abs.f64 	%fd271, %fd269;
	setp.lt.f64 	%p95, %fd270, %fd271;
	mov.u64 	%rd355, %rd192;
	mov.f64 	%fd351, %fd269;
	@%p95 bra 	$L__BB9_208;
	setp.lt.f64 	%p96, %fd271, %fd270;
	mov.u64 	%rd355, %rd354;
	mov.f64 	%fd351, %fd350;
	@%p96 bra 	$L__BB9_208;
	setp.lt.s64 	%p97, %rd354, %rd192;
	selp.f64 	%fd351, %fd350, %fd269, %p97;
	min.s64 	%rd355, %rd354, %rd192;
$L__BB9_208:
	mov.u32 	%r389, %tid.x;
	setp.ne.s32 	%p214, %r389, 0;
	@%p214 bra 	$L__BB9_210;
	ld.param.u64 	%rd286, [_ZN6thrust24THRUST_300001_SM_1000_NS8cuda_cub4core6detail13_kernel_agentINS1_8__reduce11ReduceAgentINS0_12zip_iteratorIN4cuda3std3__45tupleIJNS0_10device_ptrIdEENS0_17counting_iteratorIlNS0_11use_defaultESF_SF_EEEEEEEPNSB_IJdlEEESJ_lNS1_9__extrema9arg_max_fIdl11TComparatorEEEEJSI_SK_lN3cub18CUB_300001_SM_100013GridEvenShareIlEENSR_9GridQueueIyEESO_EEEvDpT0__param_1];
	cvta.to.global.u64 	%rd283, %rd286;
	mul.wide.u32 	%rd284, %r1, 16;
	add.s64 	%rd285, %rd283, %rd284;
	st.global.f64 	[%rd285], %fd351;
	st.global.u64 	[%rd285+8], %rd355;
$L__BB9_210:
	ret;

}
	// .globl	_ZN6thrust24THRUST_300001_SM_1000_NS8cuda_cub4core6detail13_kernel_agentINS1_8__reduce10DrainAgentIlEEJN3cub18CUB_300001_SM_10009GridQueueIyEElEEEvDpT0_
.visible .entry _ZN6thrust24THRUST_300001_SM_1000_NS8cuda_cub4core6detail13_kernel_agentINS1_8__reduce10DrainAgentIlEEJN3cub18CUB_300001_SM_10009GridQueueIyEElEEEvDpT0_(
	.param .align 8 .b8 _ZN6thrust24THRUST_300001_SM_1000_NS8cuda_cub4core6detail13_kernel_agentINS1_8__reduce10DrainAgentIlEEJN3cub18CUB_300001_SM_10009GridQueueIyEElEEEvDpT0__param_0[8],
	.param .u64 _ZN6thrust24THRUST_300001_SM_1000_NS8cuda_cub4core6detail13_kernel_agentINS1_8__reduce10DrainAgentIlEEJN3cub18CUB_300001_SM_10009GridQueueIyEElEEEvDpT0__param_1
)
.maxntid 1
{
	.reg .b64 	%rd<5>;

	ld.param.u64 	%rd1, [_ZN6thrust24THRUST_300001_SM_1000_NS8cuda_cub4core6detail13_kernel_agentINS1_8__reduce10DrainAgentIlEEJN3cub18CUB_300001_SM_10009GridQueueIyEElEEEvDpT0__param_0];
	ld.param.u64 	%rd2, [_ZN6thrust24THRUST_300001_SM_1000_NS8cuda_cub4core6detail13_kernel_agentINS1_8__reduce10DrainAgentIlEEJN3cub18CUB_300001_SM_10009GridQueueIyEElEEEvDpT0__param_1];
	cvta.to.global.u64 	%rd3, %rd1;
	st.global.u64 	[%rd3], %rd2;
	mov.b64 	%rd4, 0;
	st.global.u64 	[%rd3+8], %rd4;
	ret;

}
	// .globl	_ZN6thrust24THRUST_300001_SM_1000_NS8cuda_cub4core6detail13_kernel_agentINS1_8__reduce11ReduceAgentIPN4cuda3std3__45tupleIJdlEEESC_SB_lNS1_9__extrema9arg_max_fIdl11TComparatorEEEEJSC_SC_iSG_EEEvDpT0_
.visible .entry _ZN6thrust24THRUST_300001_SM_1000_NS8cuda_cub4core6detail13_kernel_agentINS1_8__reduce11ReduceAgentIPN4cuda3std3__45tupleIJdlEEESC_SB_lNS1_9__extrema9arg_max_fIdl11TComparatorEEEEJSC_SC_iSG_EEEvDpT0_(
	.param .u64 .ptr .align 1 _ZN6thrust24THRUST_300001_SM_1000_NS8cuda_cub4core6detail13_kernel_agentINS1_8__reduce11ReduceAgentIPN4cuda3std3__45tupleIJdlEEESC_SB_lNS1_9__extrema9arg_max_fIdl11TComparatorEEEEJSC_SC_iSG_EEEvDpT0__param_0,
	.param .u64 .ptr .align 1 _ZN6thrust24THRUST_300001_SM_1000_NS8cuda_cub4core6detail13_kernel_agentINS1_8__reduce11ReduceAgentIPN4cuda3std3__45tupleIJdlEEESC_SB_lNS1_9__extrema9arg_max_fIdl11TComparatorEEEEJSC_SC_iSG_EEEvDpT0__param_1,
	.param .u32 _ZN6thrust24THRUST_300001_SM_1000_NS8cuda_cub4core6detail13_kernel_agentINS1_8__reduce11ReduceAgentIPN4cuda3std3__45tupleIJdlEEESC_SB_lNS1_9__extrema9arg_max_fIdl11TComparatorEEEEJSC_SC_iSG_EEEvDpT0__param_2,
	.param .align 1 .b8 _ZN6thrust24THRUST_300001_SM_1000_NS8cuda_cub4core6detail13_kernel_agentINS1_8__reduce11ReduceAgentIPN4cuda3std3__45tupleIJdlEEESC_SB_lNS1_9__extrema9arg_max_fIdl11TComparatorEEEEJSC_SC_iSG_EEEvDpT0__param_3[1]
)
.maxntid 256
{
	.reg .pred 	%p<264>;
	.reg .b32 	%r<374>;
	.reg .b64 	%rd<509>;
	.reg .b64 	%fd<423>;

	ld.param.u64 	%rd236, [_ZN6thrust24THRUST_300001_SM_1000_NS8cuda_cub4core6detail13_kernel_agentINS1_8__reduce11ReduceAgentIPN4cuda3std3__45tupleIJdlEEESC_SB_lNS1_9__extrema9arg_max_fIdl11TComparatorEEEEJSC_SC_iSG_EEEvDpT0__param_0];
	ld.param.u32 	%r29, [_ZN6thrust24THRUST_300001_SM_1000_NS8cuda_cub4core6detail13_kernel_agentINS1_8__reduce11ReduceAgentIPN4cuda3std3__45tupleIJdlEEESC_SB_lNS1_9__extrema9arg_max_fIdl11TComparatorEEEEJSC_SC_iSG_EEEvDpT0__param_2];
	cvt.s64.s32 	%rd1, %r29;
	setp.eq.s32 	%p1, %r29, 0;
	@%p1 bra 	$L__BB11_234;
	setp.gt.s32 	%p2, %r29, 1279;
	@%p2 bra 	$L__BB11_121;
	mov.u32 	%r1, %tid.x;
	setp.ge.s32 	%p147, %r1, %r29;
	mov.f64 	%fd354, 0d0000000000000000;
	mov.b64 	%rd432, 0;
	mov.u32 	%r368, %r1;
	@%p147 bra 	$L__BB11_4;
	mul.wide.u32 	%rd376, %r1, 16;
	add.s64 	%rd373, %rd236, %rd376;
	// begin inline asm
	ld.global.nc.u64 %rd372, [%rd373];
	// end inline asm
	add.s64 	%rd375, %rd373, 8;
	// begin inline asm
	ld.global.nc.u64 %rd432, [%rd375];
	// end inline asm
	mov.b64 	%fd354, %rd372;
	add.s32 	%r368, %r1, 256;
$L__BB11_4:
	setp.ge.s32 	%p148, %r368, %r29;
	@%p148 bra 	$L__BB11_25;
	not.b32 	%r141, %r368;
	add.s32 	%r4, %r29, %r141;
	and.b32  	%r142, %r4, 768;
	setp.eq.s32 	%p149, %r142, 768;
	@%p149 bra 	$L__BB11_11;
	mul.wide.u32 	%rd378, %r368, 16;
	add.s64 	%rd423, %rd236, %rd378;
	shr.u32 	%r143, %r4, 8;
	add.s32 	%r144, %r143, 1;
	and.b32  	%r145, %r144, 3;
	neg.s32 	%r366, %r145;
$L__BB11_7:
	.pragma "nounroll";
	mov.u64 	%rd6, %rd432;
	mov.f64 	%fd3, %fd354;
	// begin inline asm
	ld.global.nc.u64 %rd379, [%rd423];
	// end inline asm
	add.s64 	%rd382, %rd423, 8;
	// begin inline asm
	ld.global.nc.u64 %rd381, [%rd382];
	// end inline asm
	mov.b64 	%fd4, %rd379;
	abs.f64 	%fd5, %fd3;
	abs.f64 	%fd6, %fd4;
	setp.lt.f64 	%p150, %fd5, %fd6;
	mov.u64 	%rd432, %rd381;
	mov.f64 	%fd354, %fd4;
	@%p150 bra 	$L__BB11_10;
	setp.lt.f64 	%p151, %fd6, %fd5;
	mov.u64 	%rd432, %rd6;
	mov.f64 	%fd354, %fd3;
	@%p151 bra 	$L__BB11_10;
	setp.lt.s64 	%p152, %rd6, %rd381;
	min.s64 	%rd432, %rd6, %rd381;
	selp.f64 	%fd354, %fd3, %fd4, %p152;
$L__BB11_10:
	add.s32 	%r368, %r368, 256;
	add.s64 	%rd423, %rd423, 4096;
	add.s32 	%r366, %r366, 1;
	setp.ne.s32 	%p153, %r366, 0;
	@%p153 bra 	$L__BB11_7;
$L__BB11_11:
	setp.lt.u32 	%p154, %r4, 768;
	@%p154 bra 	$L__BB11_25;
$L__BB11_12:
	mul.wide.s32 	%rd387, %r368, 16;
	add.s64 	%rd384, %rd236, %rd387;
	// begin inline asm
	ld.global.nc.u64 %rd383, [%rd384];
	// end inline asm
	add.s64 	%rd386, %rd384, 8;
	// begin inline asm
	ld.global.nc.u64 %rd385, [%rd386];
	// end inline asm
	mov.b64 	%fd12, %rd383;
	abs.f64 	%fd13, %fd354;
	abs.f64 	%fd14, %fd12;
	setp.lt.f64 	%p155, %fd13, %fd14;
	mov.u64 	%rd429, %rd385;
	mov.f64 	%fd351, %fd12;
	@%p155 bra 	$L__BB11_15;
	setp.lt.f64 	%p156, %fd14, %fd13;
	mov.u64 	%rd429, %rd432;
	mov.f64 	%fd351, %fd354;
	@%p156 bra 	$L__BB11_15;
	setp.lt.s64 	%p157, %rd432, %rd385;
	min.s64 	%rd429, %rd432, %rd385;
	selp.f64 	%fd351, %fd354, %fd12, %p157;
$L__BB11_15:
	add.s64 	%rd389, %rd384, 4096;
	// begin inline asm
	ld.global.nc.u64 %rd388, [%rd389];
	// end inline asm
	add.s64 	%rd391, %rd384, 4104;
	// begin inline asm
	ld.global.nc.u64 %rd390, [%rd391];
	// end inline asm
	mov.b64 	%fd17, %rd388;
	abs.f64 	%fd18, %fd351;
	abs.f64 	%fd19, %fd17;
	setp.lt.f64 	%p158, %fd18, %fd19;
	mov.u64 	%rd430, %rd390;
	mov.f64 	%fd352, %fd17;
	@%p158 bra 	$L__BB11_18;
	setp.lt.f64 	%p159, %fd19, %fd18;
	mov.u64 	%rd430, %rd429;
	mov.f64 	%fd352, %fd351;
	@%p159 bra 	$L__BB11_18;
	setp.lt.s64 	%p160, %rd429, %rd390;
	min.s64 	%rd430, %rd429, %rd390;
	selp.f64 	%fd352, %fd351, %fd17, %p160;
$L__BB11_18:
	add.s64 	%rd393, %rd384, 8192;
	// begin inline asm
	ld.global.nc.u64 %rd392, [%rd393];
	// end inline asm
	add.s64 	%rd395, %rd384, 8200;
	// begin inline asm
	ld.global.nc.u64 %rd394, [%rd395];
	// end inline asm
	mov.b64 	%fd22, %rd392;
	abs.f64 	%fd23, %fd352;
	abs.f64 	%fd24, %fd22;
	setp.lt.f64 	%p161, %fd23, %fd24;
	mov.u64 	%rd431, %rd394;
	mov.f64 	%fd353, %fd22;
	@%p161 bra 	$L__BB11_21;
	setp.lt.f64 	%p162, %fd24, %fd23;
	mov.u64 	%rd431, %rd430;
	mov.f64 	%fd353, %fd352;
	@%p162 bra 	$L__BB11_21;
	setp.lt.s64 	%p163, %rd430, %rd394;
	min.s64 	%rd431, %rd430, %rd394;
	selp.f64 	%fd353, %fd352, %fd22, %p163;
$L__BB11_21:
	add.s64 	%rd397, %rd384, 12288;
	// begin inline asm
	ld.global.nc.u64 %rd396, [%rd397];
	// end inline asm
	add.s64 	%rd399, %rd384, 12296;
	// begin inline asm
	ld.global.nc.u64 %rd398, [%rd399];
	// end inline asm
	mov.b64 	%fd27, %rd396;
	abs.f64 	%fd28, %fd353;
	abs.f64 	%fd29, %fd27;
	setp.lt.f64 	%p164, %fd28, %fd29;
	mov.u64 	%rd432, %rd398;
	mov.f64 	%fd354, %fd27;
	@%p164 bra 	$L__BB11_24;
	setp.lt.f64 	%p165, %fd29, %fd28;
	mov.u64 	%rd432, %rd431;
	mov.f64 	%fd354, %fd353;
	@%p165 bra 	$L__BB11_24;
	setp.lt.s64 	%p166, %rd431, %rd398;
	min.s64 	%rd432, %rd431, %rd398;
	selp.f64 	%fd354, %fd353, %fd27, %p166;
$L__BB11_24:
	add.s32 	%r368, %r368, 1024;
	setp.lt.s32 	%p167, %r368, %r29;
	@%p167 bra 	$L__BB11_12;
$L__BB11_25:
	setp.lt.s32 	%p168, %r29, 256;
	@%p168 bra 	$L__BB11_70;
	// begin inline asm
	mov.u32 %r259, %laneid;
	// end inline asm
	mov.b64 	%rd410, %fd354;
	mov.b64 	{%r261, %r266}, %rd410;
	mov.b32 	%r277, 1;
	mov.b32 	%r278, 31;
	mov.b32 	%r279, -1;
	// begin inline asm
	shfl.sync.down.b32 %r260, %r261, %r277, %r278, %r279;
	// end inline asm
	// begin inline asm
	shfl.sync.down.b32 %r265, %r266, %r277, %r278, %r279;
	// end inline asm
	mov.b64 	%rd411, {%r260, %r265};
	mov.b64 	%fd33, %rd411;
	mov.b64 	{%r271, %r276}, %rd432;
	// begin inline asm
	shfl.sync.down.b32 %r270, %r271, %r277, %r278, %r279;
	// end inline asm
	// begin inline asm
	shfl.sync.down.b32 %r275, %r276, %r277, %r278, %r279;
	// end inline asm
	mov.b64 	%rd28, {%r270, %r275};
	setp.gt.s32 	%p220, %r259, 30;
	mov.u64 	%rd434, %rd432;
	mov.f64 	%fd356, %fd354;
	@%p220 bra 	$L__BB11_30;
	abs.f64 	%fd34, %fd354;
	abs.f64 	%fd35, %fd33;
	setp.lt.f64 	%p221, %fd34, %fd35;
	mov.u64 	%rd434, %rd28;
	mov.f64 	%fd356, %fd33;
	@%p221 bra 	$L__BB11_30;
	setp.lt.f64 	%p222, %fd35, %fd34;
	mov.u64 	%rd434, %rd432;
	mov.f64 	%fd356, %fd354;
	@%p222 bra 	$L__BB11_30;
	setp.lt.s64 	%p223, %rd432, %rd28;
	min.s64 	%rd434, %rd432, %rd28;
	selp.f64 	%fd356, %fd354, %fd33, %p223;
$L__BB11_30:
	mov.b64 	%rd412, %fd356;
	mov.b64 	{%r281, %r286}, %rd412;
	mov.b32 	%r297, 2;
	mov.b32 	%r298, 31;
	mov.b32 	%r299, -1;
	// begin inline asm
	shfl.sync.down.b32 %r280, %r281, %r297, %r298, %r299;
	// end inline asm
	// begin inline asm
	shfl.sync.down.b32 %r285, %r286, %r297, %r298, %r299;
	// end inline asm
	mov.b64 	%rd413, {%r280, %r285};
	mov.b64 	%fd38, %rd413;
	mov.b64 	{%r291, %r296}, %rd434;
	// begin inline asm
	shfl.sync.down.b32 %r290, %r291, %r297, %r298, %r299;
	// end inline asm
	// begin inline asm
	shfl.sync.down.b32 %r295, %r296, %r297, %r298, %r299;
	// end inline asm
	mov.b64 	%rd31, {%r290, %r295};
	setp.gt.s32 	%p224, %r259, 29;
	mov.u64 	%rd435, %rd434;
	mov.f64 	%fd357, %fd356;
	@%p224 bra 	$L__BB11_34;
	abs.f64 	%fd39, %fd356;
	abs.f64 	%fd40, %fd38;
	setp.lt.f64 	%p225, %fd39, %fd40;
	mov.u64 	%rd435, %rd31;
	mov.f64 	%fd357, %fd38;
	@%p225 bra 	$L__BB11_34;
	setp.lt.f64 	%p226, %fd40, %fd39;
	mov.u64 	%rd435, %rd434;
	mov.f64 	%fd357, %fd356;
	@%p226 bra 	$L__BB11_34;
	setp.lt.s64 	%p227, %rd434, %rd31;
	min.s64 	%rd435, %rd434, %rd31;
	selp.f64 	%fd357, %fd356, %fd38, %p227;
$L__BB11_34:
	mov.b64 	%rd414, %fd357;
	mov.b64 	{%r301, %r306}, %rd414;
	mov.b32 	%r317, 4;
	mov.b32 	%r318, 31;
	mov.b32 	%r319, -1;
	// begin inline asm
	shfl.sync.down.b32 %r300, %r301, %r317, %r318, %r319;
	// end inline asm
	// begin inline asm
	shfl.sync.down.b32 %r305, %r306, %r317, %r318, %r319;
	// end inline asm
	mov.b64 	%rd415, {%r300, %r305};
	mov.b64 	%fd43, %rd415;
	mov.b64 	{%r311, %r316}, %rd435;
	// begin inline asm
	shfl.sync.down.b32 %r310, %r311, %r317, %r318, %r319;
	// end inline asm
	// begin inline asm
	shfl.sync.down.b32 %r315, %r316, %r317, %r318, %r319;
	// end inline asm
	mov.b64 	%rd34, {%r310, %r315};
	setp.gt.s32 	%p228, %r259, 27;
	mov.u64 	%rd436, %rd435;
	mov.f64 	%fd358, %fd357;
	@%p228 bra 	$L__BB11_38;
	abs.f64 	%fd44, %fd357;
	abs.f64 	%fd45, %fd43;
	setp.lt.f64 	%p229, %fd44, %fd45;
	mov.u64 	%rd436, %rd34;
	mov.f64 	%fd358, %fd43;
	@%p229 bra 	$L__BB11_38;
	setp.lt.f64 	%p230, %fd45, %fd44;
	mov.u64 	%rd436, %rd435;
	mov.f64 	%fd358, %fd357;
	@%p230 bra 	$L__BB11_38;
	setp.lt.s64 	%p231, %rd435, %rd34;
	min.s64 	%rd436, %rd435, %rd34;
	selp.f64 	%fd358, %fd357, %fd43, %p231;
$L__BB11_38:
	mov.b64 	%rd416, %fd358;
	mov.b64 	{%r321, %r326}, %rd416;
	mov.b32 	%r337, 8;
	mov.b32 	%r338, 31;
	mov.b32 	%r339, -1;
	// begin inline asm
	shfl.sync.down.b32 %r320, %r321, %r337, %r338, %r339;
	// end inline asm
	// begin inline asm
	shfl.sync.down.b32 %r325, %r326, %r337, %r338, %r339;
	// end inline asm
	mov.b64 	%rd417, {%r320, %r325};
	mov.b64 	%fd48, %rd417;
	mov.b64 	{%r331, %r336}, %rd436;
	// begin inline asm
	shfl.sync.down.b32 %r330, %r331, %r337, %r338, %r339;
	// end inline asm
	// begin inline asm
	shfl.sync.down.b32 %r335, %r336, %r337, %r338, %r339;
	// end inline asm
	mov.b64 	%rd37, {%r330, %r335};
	setp.gt.s32 	%p232, %r259, 23;
	mov.u64 	%rd437, %rd436;
	mov.f64 	%fd359, %fd358;
	@%p232 bra 	$L__BB11_42;
	abs.f64 	%fd49, %fd358;
	abs.f64 	%fd50, %fd48;
	setp.lt.f64 	%p233, %fd49, %fd50;
	mov.u64 	%rd437, %rd37;
	mov.f64 	%fd359, %fd48;
	@%p233 bra 	$L__BB11_42;
	setp.lt.f64 	%p234, %fd50, %fd49;
	mov.u64 	%rd437, %rd436;
	mov.f64 	%fd359, %fd358;
	@%p234 bra 	$L__BB11_42;
	setp.lt.s64 	%p235, %rd436, %rd37;
	min.s64 	%rd437, %rd436, %rd37;
	selp.f64 	%fd359, %fd358, %fd48, %p235;
$L__BB11_42:
	mov.b64 	%rd418, %fd359;
	mov.b64 	{%r341, %r346}, %rd418;
	mov.b32 	%r357, 16;
	mov.b32 	%r358, 31;
	mov.b32 	%r359, -1;
	// begin inline asm
	shfl.sync.down.b32 %r340, %r341, %r357, %r358, %r359;
	// end inline asm
	// begin inline asm
	shfl.sync.down.b32 %r345, %r346, %r357, %r358, %r359;
	// end inline asm
	mov.b64 	%rd419, {%r340, %r345};
	mov.b64 	%fd53, %rd419;
	mov.b64 	{%r351, %r356}, %rd437;
	// begin inline asm
	shfl.sync.down.b32 %r350, %r351, %r357, %r358, %r359;
	// end inline asm
	// begin inline asm
	shfl.sync.down.b32 %r355, %r356, %r357, %r358, %r359;
	// end inline asm
	mov.b64 	%rd40, {%r350, %r355};
	setp.gt.s32 	%p236, %r259, 15;
	mov.u64 	%rd508, %rd437;
	mov.f64 	%fd422, %fd359;
	@%p236 bra 	$L__BB11_46;
	abs.f64 	%fd54, %fd359;
	abs.f64 	%fd55, %fd53;
	setp.lt.f64 	%p237, %fd54, %fd55;
	mov.u64 	%rd508, %rd40;
	mov.f64 	%fd422, %fd53;
	@%p237 bra 	$L__BB11_46;
	setp.lt.f64 	%p238, %fd55, %fd54;
	mov.u64 	%rd508, %rd437;
	mov.f64 	%fd422, %fd359;
	@%p238 bra 	$L__BB11_46;
	setp.lt.s64 	%p239, %rd437, %rd40;
	min.s64 	%rd508, %rd437, %rd40;
	selp.f64 	%fd422, %fd359, %fd53, %p239;
$L__BB11_46:
	setp.ne.s32 	%p240, %r259, 0;
	@%p240 bra 	$L__BB11_48;
	shr.u32 	%r360, %r1, 1;
	and.b32  	%r361, %r360, 496;
	mov.u32 	%r362, _ZN6thrust24THRUST_300001_SM_1000_NS8cuda_cub4core6detail5shmemE;
	add.s32 	%r363, %r362, %r361;
	st.shared.f64 	[%r363+8], %fd422;
	st.shared.u64 	[%r363+16], %rd508;
$L__BB11_48:
	bar.sync 	0;
	setp.ne.s32 	%p241, %r1, 0;
	@%p241 bra 	$L__BB11_232;
	ld.shared.f64 	%fd58, [_ZN6thrust24THRUST_300001_SM_1000_NS8cuda_cub4core6detail5shmemE+24];
	ld.shared.u64 	%rd43, [_ZN6thrust24THRUST_300001_SM_1000_NS8cuda_cub4core6detail5shmemE+32];
	abs.f64 	%fd59, %fd422;
	abs.f64 	%fd60, %fd58;
	setp.lt.f64 	%p242, %fd59, %fd60;
	mov.u64 	%rd439, %rd43;
	mov.f64 	%fd361, %fd58;
	@%p242 bra 	$L__BB11_52;
	setp.lt.f64 	%p243, %fd60, %fd59;
	mov.u64 	%rd439, %rd508;
	mov.f64 	%fd361, %fd422;
	@%p243 bra 	$L__BB11_52;
	setp.lt.s64 	%p244, %rd508, %rd43;
	min.s64 	%rd439, %rd508, %rd43;
	selp.f64 	%fd361, %fd422, %fd58, %p244;
$L__BB11_52:
	ld.shared.f64 	%fd63, [_ZN6thrust24THRUST_300001_SM_1000_NS8cuda_cub4core6detail5shmemE+40];
	ld.shared.u64 	%rd46, [_ZN6thrust24THRUST_300001_SM_1000_NS8cuda_cub4core6detail5shmemE+48];
	abs.f64 	%fd64, %fd361;
	abs.f64 	%fd65, %fd63;
	setp.lt.f64 	%p245, %fd64, %fd65;
	mov.u64 	%rd440, %rd46;
	mov.f64 	%fd362, %fd63;
	@%p245 bra 	$L__BB11_55;
	setp.lt.f64 	%p246, %fd65, %fd64;
	mov.u64 	%rd440, %rd439;
	mov.f64 	%fd362, %fd361;
	@%p246 bra 	$L__BB11_55;
	setp.lt.s64 	%p247, %rd439, %rd46;
	min.s64 	%rd440, %rd439, %rd46;
	selp.f64 	%fd362, %fd361, %fd63, %p247;
$L__BB11_55:
	ld.shared.f64 	%fd68, [_ZN6thrust24THRUST_300001_SM_1000_NS8cuda_cub4core6detail5shmemE+56];
	ld.shared.u64 	%rd49, [_ZN6thrust24THRUST_300001_SM_1000_NS8cuda_cub4core6detail5shmemE+64];
	abs.f64 	%fd69, %fd362;
	abs.f64 	%fd70, %fd68;
	setp.lt.f64 	%p248, %fd69, %fd70;
	mov.u64 	%rd441, %rd49;
	mov.f64 	%fd363, %fd68;
	@%p248 bra 	$L__BB11_58;
	setp.lt.f64 	%p249, %fd70, %fd69;
	mov.u64 	%rd441, %rd440;
	mov.f64 	%fd363, %fd362;
	@%p249 bra 	$L__BB11_58;
	setp.lt.s64 	%p250, %rd440, %rd49;
	min.s64 	%rd441, %rd440, %rd49;
	selp.f64 	%fd363, %fd362, %fd68, %p250;
$L__BB11_58:
	ld.shared.f64 	%fd73, [_ZN6thrust24THRUST_300001_SM_1000_NS8cuda_cub4core6detail5shmemE+72];
	ld.shared.u64 	%rd52, [_ZN6thrust24THRUST_300001_SM_1000_NS8cuda_cub4core6detail5shmemE+80];
	abs.f64 	%fd74, %fd363;
	abs.f64 	%fd75, %fd73;
	setp.lt.f64 	%p251, %fd74, %fd75;
	mov.u64 	%rd442, %rd52;
	mov.f64 	%fd364, %fd73;
	@%p251 bra 	$L__BB11_61;
	setp.lt.f64 	%p252, %fd75, %fd74;
	mov.u64 	%rd442, %rd441;
	mov.f64 	%fd364, %fd363;
	@%p252 bra 	$L__BB11_61;
	setp.lt.s64 	%p253, %rd441, %rd52;
	min.s64 	%rd442, %rd441, %rd52;
	selp.f64 	%fd364, %fd363, %fd73, %p253;
$L__BB11_61:
	ld.shared.f64 	%fd78, [_ZN6thrust24THRUST_300001_SM_1000_NS8cuda_cub4core6detail5shmemE+88];
	ld.shared.u64 	%rd55, [_ZN6thrust24THRUST_300001_SM_1000_NS8cuda_cub4core6detail5shmemE+96];
	abs.f64 	%fd79, %fd364;
	abs.f64 	%fd80, %fd78;
	setp.lt.f64 	%p254, %fd79, %fd80;
	mov.u64 	%rd443, %rd55;
	mov.f64 	%fd365, %fd78;
	@%p254 bra 	$L__BB11_64;
	setp.lt.f64 	%p255, %fd80, %fd79;
	mov.u64 	%rd443, %rd442;
	mov.f64 	%fd365, %fd364;
	@%p255 bra 	$L__BB11_64;
	setp.lt.s64 	%p256, %rd442, %rd55;
	min.s64 	%rd443, %rd442, %rd55;
	selp.f64 	%fd365, %fd364, %fd78, %p256;
$L__BB11_64:
	ld.shared.f64 	%fd83, [_ZN6thrust24THRUST_300001_SM_1000_NS8cuda_cub4core6detail5shmemE+104];
	ld.shared.u64 	%rd58, [_ZN6thrust24THRUST_300001_SM_1000_NS8cuda_cub4core6detail5shmemE+112];
	abs.f64 	%fd84, %fd365;
	abs.f64 	%fd85, %fd83;
	setp.lt.f64 	%p257, %fd84, %fd85;
	mov.u64 	%rd444, %rd58;
	mov.f64 	%fd366, %fd83;
	@%p257 bra 	$L__BB11_67;
	setp.lt.f64 	%p258, %fd85, %fd84;
	mov.u64 	%rd444, %rd443;
	mov.f64 	%fd366, %fd365;
	@%p258 bra 	$L__BB11_67;
	setp.lt.s64 	%p259, %rd443, %rd58;
	min.s64 	%rd444, %rd443, %rd58;
	selp.f64 	%fd366, %fd365, %fd83, %p259;
$L__BB11_67:
	ld.shared.f64 	%fd88, [_ZN6thrust24THRUST_300001_SM_1000_NS8cuda_cub4core6detail5shmemE+120];
	ld.shared.u64 	%rd61, [_ZN6thrust24THRUST_300001_SM_1000_NS8cuda_cub4core6detail5shmemE+128];
	abs.f64 	%fd89, %fd366;
	abs.f64 	%fd90, %fd88;
	setp.lt.f64 	%p260, %fd89, %fd90;
	mov.u64 	%rd508, %rd61;
	mov.f64 	%fd422, %fd88;
	@%p260 bra 	$L__BB11_232;
	setp.lt.f64 	%p261, %fd90, %fd89;
	mov.u64 	%rd508, %rd444;
	mov.f64 	%fd422, %fd366;
	@%p261 bra 	$L__BB11_232;
	setp.lt.s64 	%p262, %rd444, %rd61;
	min.s64 	%rd508, %rd444, %rd61;
	selp.f64 	%fd422, %fd366, %fd88, %p262;
	bra.uni 	$L__BB11_232;
$L__BB11_70:
	// begin inline asm
	mov.u32 %r146, %laneid;
	// end inline asm
	and.b32  	%r167, %r1, 992;
	add.s32 	%r168, %r167, 32;
	setp.gt.s32 	%p169, %r168, %r29;
	not.b32 	%r169, %r167;
	add.s32 	%r170, %r29, %r169;
	selp.b32 	%r165, %r170, 31, %p169;
	mov.b64 	%rd400, %fd354;
	mov.b64 	{%r148, %r153}, %rd400;
	mov.b32 	%r164, 1;
	mov.b32 	%r166, -1;
	// begin inline asm
	shfl.sync.down.b32 %r147, %r148, %r164, %r165, %r166;
	// end inline asm
	// begin inline asm
	shfl.sync.down.b32 %r152, %r153, %r164, %r165, %r166;
	// end inline asm
	mov.b64 	%rd401, {%r147, %r152};
	mov.b64 	%fd92, %rd401;
	mov.b64 	{%r158, %r163}, %rd432;
	// begin inline asm
	shfl.sync.down.b32 %r157, %r158, %r164, %r165, %r166;
	// end inline asm
	// begin inline asm
	shfl.sync.down.b32 %r162, %r163, %r164, %r165, %r166;
	// end inline asm
	mov.b64 	%rd63, {%r157, %r162};
	setp.ge.s32 	%p170, %r146, %r165;
	mov.u64 	%rd445, %rd432;
	mov.f64 	%fd367, %fd354;
	@%p170 bra 	$L__BB11_74;
	abs.f64 	%fd93, %fd354;
	abs.f64 	%fd94, %fd92;
	setp.lt.f64 	%p171, %fd93, %fd94;
	mov.u64 	%rd445, %rd63;
	mov.f64 	%fd367, %fd92;
	@%p171 bra 	$L__BB11_74;
	setp.lt.f64 	%p172, %fd94, %fd93;
	mov.u64 	%rd445, %rd432;
	mov.f64 	%fd367, %fd354;
	@%p172 bra 	$L__BB11_74;
	setp.lt.s64 	%p173, %rd432, %rd63;
	min.s64 	%rd445, %rd432, %rd63;
	selp.f64 	%fd367, %fd354, %fd92, %p173;
$L__BB11_74:
	mov.b64 	%rd402, %fd367;
	mov.b64 	{%r172, %r177}, %rd402;
	mov.b32 	%r188, 2;
	mov.b32 	%r190, -1;
	// begin inline asm
	shfl.sync.down.b32 %r171, %r172, %r188, %r165, %r190;
	// end inline asm
	// begin inline asm
	shfl.sync.down.b32 %r176, %r177, %r188, %r165, %r190;
	// end inline asm
	mov.b64 	%rd403, {%r171, %r176};
	mov.b64 	%fd97, %rd403;
	mov.b64 	{%r182, %r187}, %rd445;
	// begin inline asm
	shfl.sync.down.b32 %r181, %r182, %r188, %r165, %r190;
	// end inline asm
	// begin inline asm
	shfl.sync.down.b32 %r186, %r187, %r188, %r165, %r190;
	// end inline asm
	mov.b64 	%rd66, {%r181, %r186};
	add.s32 	%r191, %r146, 2;
	setp.gt.s32 	%p174, %r191, %r165;
	mov.u64 	%rd446, %rd445;
	mov.f64 	%fd368, %fd367;
	@%p174 bra 	$L__BB11_78;
	abs.f64 	%fd98, %fd367;
	abs.f64 	%fd99, %fd97;
	setp.lt.f64 	%p175, %fd98, %fd99;
	mov.u64 	%rd446, %rd66;
	mov.f64 	%fd368, %fd97;
	@%p175 bra 	$L__BB11_78;
	setp.lt.f64 	%p176, %fd99, %fd98;
	mov.u64 	%rd446, %rd445;
	mov.f64 	%fd368, %fd367;
	@%p176 bra 	$L__BB11_78;
	setp.lt.s64 	%p177, %rd445, %rd66;
	min.s64 	%rd446, %rd445, %rd66;
	selp.f64 	%fd368, %fd367, %fd97, %p177;
$L__BB11_78:
	mov.b64 	%rd404, %fd368;
	mov.b64 	{%r193, %r198}, %rd404;
	mov.b32 	%r209, 4;
	mov.b32 	%r211, -1;
	// begin inline asm
	shfl.sync.down.b32 %r192, %r193, %r209, %r165, %r211;
	// end inline asm
	// begin inline asm
	shfl.sync.down.b32 %r197, %r198, %r209, %r165, %r211;
	// end inline asm
	mov.b64 	%rd405, {%r192, %r197};
	mov.b64 	%fd102, %rd405;
	mov.b64 	{%r203, %r208}, %rd446;
	// begin inline asm
	shfl.sync.down.b32 %r202, %r203, %r209, %r165, %r211;
	// end inline asm
	// begin inline asm
	shfl.sync.down.b32 %r207, %r208, %r209, %r165, %r211;
	// end inline asm
	mov.b64 	%rd69, {%r202, %r207};
	add.s32 	%r212, %r146, 4;
	setp.gt.s32 	%p178, %r212, %r165;
	mov.u64 	%rd447, %rd446;
	mov.f64 	%fd369, %fd368;
	@%p178 bra 	$L__BB11_82;
	abs.f64 	%fd103, %fd368;
	abs.f64 	%fd104, %fd102;
	setp.lt.f64 	%p179, %fd103, %fd104;
	mov.u64 	%rd447, %rd69;
	mov.f64 	%fd369, %fd102;
	@%p179 bra 	$L__BB11_82;
	setp.lt.f64 	%p180, %fd104, %fd103;
	mov.u64 	%rd447, %rd446;
	mov.f64 	%fd369, %fd368;
	@%p180 bra 	$L__BB11_82;
	setp.lt.s64 	%p181, %rd446, %rd69;
	min.s64 	%rd447, %rd446, %rd69;
	selp.f64 	%fd369, %fd368, %fd102, %p181;
$L__BB11_82:
	mov.b64 	%rd406, %fd369;
	mov.b64 	{%r214, %r219}, %rd406;
	mov.b32 	%r230, 8;
	mov.b32 	%r232, -1;
	// begin inline asm
	shfl.sync.down.b32 %r213, %r214, %r230, %r165, %r232;
	// end inline asm
	// begin inline asm
	shfl.sync.down.b32 %r218, %r219, %r230, %r165, %r232;
	// end inline asm
	mov.b64 	%rd407, {%r213, %r218};
	mov.b64 	%fd107, %rd407;
	mov.b64 	{%r224, %r229}, %rd447;
	// begin inline asm
	shfl.sync.down.b32 %r223, %r224, %r230, %r165, %r232;
	// end inline asm
	// begin inline asm
	shfl.sync.down.b32 %r228, %r229, %r230, %r165, %r232;
	// end inline asm
	mov.b64 	%rd72, {%r223, %r228};
	add.s32 	%r233, %r146, 8;
	setp.gt.s32 	%p182, %r233, %r165;
	mov.u64 	%rd448, %rd447;
	mov.f64 	%fd370, %fd369;
	@%p182 bra 	$L__BB11_86;
	abs.f64 	%fd108, %fd369;
	abs.f64 	%fd109, %fd107;
	setp.lt.f64 	%p183, %fd108, %fd109;
	mov.u64 	%rd448, %rd72;
	mov.f64 	%fd370, %fd107;
	@%p183 bra 	$L__BB11_86;
	setp.lt.f64 	%p184, %fd109, %fd108;
	mov.u64 	%rd448, %rd447;
	mov.f64 	%fd370, %fd369;
	@%p184 bra 	$L__BB11_86;
	setp.lt.s64 	%p185, %rd447, %rd72;
	min.s64 	%rd448, %rd447, %rd72;
	selp.f64 	%fd370, %fd369, %fd107, %p185;
$L__BB11_86:
	mov.b64 	%rd408, %fd370;
	mov.b64 	{%r235, %r240}, %rd408;
	mov.b32 	%r251, 16;
	mov.b32 	%r253, -1;
	// begin inline asm
	shfl.sync.down.b32 %r234, %r235, %r251, %r165, %r253;
	// end inline asm
	// begin inline asm
	shfl.sync.down.b32 %r239, %r240, %r251, %r165, %r253;
	// end inline asm
	mov.b64 	%rd409, {%r234, %r239};
	mov.b64 	%fd112, %rd409;
	mov.b64 	{%r245, %r250}, %rd448;
	// begin inline asm
	shfl.sync.down.b32 %r244, %r245, %r251, %r165, %r253;
	// end inline asm
	// begin inline asm
	shfl.sync.down.b32 %r249, %r250, %r251, %r165, %r253;
	// end inline asm
	mov.b64 	%rd75, {%r244, %r249};
	add.s32 	%r254, %r146, 16;
	setp.gt.s32 	%p186, %r254, %r165;
	mov.u64 	%rd508, %rd448;
	mov.f64 	%fd422, %fd370;
	@%p186 bra 	$L__BB11_90;
	abs.f64 	%fd113, %fd370;
	abs.f64 	%fd114, %fd112;
	setp.lt.f64 	%p187, %fd113, %fd114;
	mov.u64 	%rd508, %rd75;
	mov.f64 	%fd422, %fd112;
	@%p187 bra 	$L__BB11_90;
	setp.lt.f64 	%p188, %fd114, %fd113;
	mov.u64 	%rd508, %rd448;
	mov.f64 	%fd422, %fd370;
	@%p188 bra 	$L__BB11_90;
	setp.lt.s64 	%p189, %rd448, %rd75;
	min.s64 	%rd508, %rd448, %rd75;
	selp.f64 	%fd422, %fd370, %fd112, %p189;
$L__BB11_90:
	setp.ne.s32 	%p190, %r146, 0;
	@%p190 bra 	$L__BB11_92;
	shr.u32 	%r255, %r1, 1;
	and.b32  	%r256, %r255, 496;
	mov.u32 	%r257, _ZN6thrust24THRUST_300001_SM_1000_NS8cuda_cub4core6detail5shmemE;
	add.s32 	%r258, %r257, %r256;
	st.shared.f64 	[%r258+8], %fd422;
	st.shared.u64 	[%r258+16], %rd508;
$L__BB11_92:
	bar.sync 	0;
	setp.ne.s32 	%p191, %r1, 0;
	@%p191 bra 	$L__BB11_232;
	setp.lt.s32 	%p192, %r29, 33;
	mov.f64 	%fd372, %fd422;
	mov.u64 	%rd450, %rd508;
	@%p192 bra 	$L__BB11_97;
	ld.shared.f64 	%fd117, [_ZN6thrust24THRUST_300001_SM_1000_NS8cuda_cub4core6detail5shmemE+24];
	ld.shared.u64 	%rd78, [_ZN6thrust24THRUST_300001_SM_1000_NS8cuda_cub4core6detail5shmemE+32];
	abs.f64 	%fd118, %fd422;
	abs.f64 	%fd119, %fd117;
	setp.lt.f64 	%p193, %fd118, %fd119;
	mov.f64 	%fd372, %fd117;
	mov.u64 	%rd450, %rd78;
	@%p193 bra 	$L__BB11_97;
	setp.lt.f64 	%p194, %fd119, %fd118;
	mov.f64 	%fd372, %fd422;
	mov.u64 	%rd450, %rd508;
	@%p194 bra 	$L__BB11_97;
	setp.lt.s64 	%p195, %rd508, %rd78;
	min.s64 	%rd450, %rd508, %rd78;
	selp.f64 	%fd372, %fd422, %fd117, %p195;
$L__BB11_97:
	setp.lt.s32 	%p196, %r29, 65;
	mov.f64 	%fd373, %fd372;
	mov.u64 	%rd451, %rd450;
	@%p196 bra 	$L__BB11_101;
	ld.shared.f64 	%fd122, [_ZN6thrust24THRUST_300001_SM_1000_NS8cuda_cub4core6detail5shmemE+40];
	ld.shared.u64 	%rd81, [_ZN6thrust24THRUST_300001_SM_1000_NS8cuda_cub4core6detail5shmemE+48];
	abs.f64 	%fd123, %fd372;
	abs.f64 	%fd124, %fd122;
	setp.lt.f64 	%p197, %fd123, %fd124;
	mov.f64 	%fd373, %fd122;
	mov.u64 	%rd451, %rd81;
	@%p197 bra 	$L__BB11_101;
	setp.lt.f64 	%p198, %fd124, %fd123;
	mov.f64 	%fd373, %fd372;
	mov.u64 	%rd451, %rd450;
	@%p198 bra 	$L__BB11_101;
	setp.lt.s64 	%p199, %rd450, %rd81;
	min.s64 	%rd451, %rd450, %rd81;
	selp.f64 	%fd373, %fd372, %fd122, %p199;
$L__BB11_101:
	setp.lt.s32 	%p200, %r29, 97;
	mov.f64 	%fd374, %fd373;
	mov.u64 	%rd452, %rd451;
	@%p200 bra 	$L__BB11_105;
	ld.shared.f64 	%fd127, [_ZN6thrust24THRUST_300001_SM_1000_NS8cuda_cub4core6detail5shmemE+56];
	ld.shared.u64 	%rd84, [_ZN6thrust24THRUST_300001_SM_1000_NS8cuda_cub4core6detail5shmemE+64];
	abs.f64 	%fd128, %fd373;
	abs.f64 	%fd129, %fd127;
	setp.lt.f64 	%p201, %fd128, %fd129;
	mov.f64 	%fd374, %fd127;
	mov.u64 	%rd452, %rd84;
	@%p201 bra 	$L__BB11_105;
	setp.lt.f64 	%p202, %fd129, %fd128;
	mov.f64 	%fd374, %fd373;
	mov.u64 	%rd452, %rd451;
	@%p202 bra 	$L__BB11_105;
	setp.lt.s64 	%p203, %rd451, %rd84;
	min.s64 	%rd452, %rd451, %rd84;
	selp.f64 	%fd374, %fd373, %fd127, %p203;
$L__BB11_105:
	setp.lt.s32 	%p204, %r29, 129;
	mov.f64 	%fd375, %fd374;
	mov.u64 	%rd453, %rd452;
	@%p204 bra 	$L__BB11_109;
	ld.shared.f64 	%fd132, [_ZN6thrust24THRUST_300001_SM_1000_NS8cuda_cub4core6detail5shmemE+72];
	ld.shared.u64 	%rd87, [_ZN6thrust24THRUST_300001_SM_1000_NS8cuda_cub4core6detail5shmemE+80];
	abs.f64 	%fd133, %fd374;
	abs.f64 	%fd134, %fd132;
	setp.lt.f64 	%p205, %fd133, %fd134;
	mov.f64 	%fd375, %fd132;
	mov.u64 	%rd453, %rd87;
	@%p205 bra 	$L__BB11_109;
	setp.lt.f64 	%p206, %fd134, %fd133;
	mov.f64 	%fd375, %fd374;
	mov.u64 	%rd453, %rd452;
	@%p206 bra 	$L__BB11_109;
	setp.lt.s64 	%p207, %rd452, %rd87;
	min.s64 	%rd453, %rd452, %rd87;
	selp.f64 	%fd375, %fd374, %fd132, %p207;
$L__BB11_109:
	setp.lt.s32 	%p208, %r29, 161;
	mov.f64 	%fd376, %fd375;
	mov.u64 	%rd454, %rd453;
	@%p208 bra 	$L__BB11_113;
	ld.shared.f64 	%fd137, [_ZN6thrust24THRUST_300001_SM_1000_NS8cuda_cub4core6detail5shmemE+88];
	ld.shared.u64 	%rd90, [_ZN6thrust24THRUST_300001_SM_1000_NS8cuda_cub4core6detail5shmemE+96];
	abs.f64 	%fd138, %fd375;
	abs.f64 	%fd139, %fd137;
	setp.lt.f64 	%p209, %fd138, %fd139;
	mov.f64 	%fd376, %fd137;
	mov.u64 	%rd454, %rd90;
	@%p209 bra 	$L__BB11_113;
	setp.lt.f64 	%p210, %fd139, %fd138;
	mov.f64 	%fd376, %fd375;
	mov.u64 	%rd454, %rd453;
	@%p210 bra 	$L__BB11_113;
	setp.lt.s64 	%p211, %rd453, %rd90;
	min.s64 	%rd454, %rd453, %rd90;
	selp.f64 	%fd376, %fd375, %fd137, %p211;
$L__BB11_113:
	setp.lt.s32 	%p212, %r29, 193;
	mov.f64 	%fd377, %fd376;
	mov.u64 	%rd455, %rd454;
	@%p212 bra 	$L__BB11_117;
	ld.shared.f64 	%fd142, [_ZN6thrust24THRUST_300001_SM_1000_NS8cuda_cub4core6detail5shmemE+104];
	ld.shared.u64 	%rd93, [_ZN6thrust24THRUST_300001_SM_1000_NS8cuda_cub4core6detail5shmemE+112];
	abs.f64 	%fd143, %fd376;
	abs.f64 	%fd144, %fd142;
	setp.lt.f64 	%p213, %fd143, %fd144;
	mov.f64 	%fd377, %fd142;
	mov.u64 	%rd455, %rd93;
	@%p213 bra 	$L__BB11_117;
	setp.lt.f64 	%p214, %fd144, %fd143;
	mov.f64 	%fd377, %fd376;
	mov.u64 	%rd455, %rd454;
	@%p214 bra 	$L__BB11_117;
	setp.lt.s64 	%p215, %rd454, %rd93;
	min.s64 	%rd455, %rd454, %rd93;
	selp.f64 	%fd377, %fd376, %fd142, %p215;
$L__BB11_117:
	setp.lt.s32 	%p216, %r29, 225;
	mov.u64 	%rd508, %rd455;
	mov.f64 	%fd422, %fd377;
	@%p216 bra 	$L__BB11_232;
	ld.shared.f64 	%fd147, [_ZN6thrust24THRUST_300001_SM_1000_NS8cuda_cub4core6detail5shmemE+120];
	ld.shared.u64 	%rd96, [_ZN6thrust24THRUST_300001_SM_1000_NS8cuda_cub4core6detail5shmemE+128];
	abs.f64 	%fd148, %fd377;
	abs.f64 	%fd149, %fd147;
	setp.lt.f64 	%p217, %fd148, %fd149;
	mov.u64 	%rd508, %rd96;
	mov.f64 	%fd422, %fd147;
	@%p217 bra 	$L__BB11_232;
	setp.lt.f64 	%p218, %fd149, %fd148;
	mov.u64 	%rd508, %rd455;
	mov.f64 	%fd422, %fd377;
	@%p218 bra 	$L__BB11_232;
	setp.lt.s64 	%p219, %rd455, %rd96;
	min.s64 	%rd508, %rd455, %rd96;
	selp.f64 	%fd422, %fd377, %fd147, %p219;
	bra.uni 	$L__BB11_232;
$L__BB11_121:
	mov.u32 	%r16, %tid.x;
	cvt.u64.u32 	%rd98, %r16;
	mul.wide.u32 	%rd258, %r16, 16;
	add.s64 	%rd239, %rd236, %rd258;
	// begin inline asm
	ld.global.nc.u64 %rd238, [%rd239];
	// end inline asm
	add.s64 	%rd241, %rd239, 8;
	// begin inline asm
	ld.global.nc.u64 %rd240, [%rd241];
	// end inline asm
	mov.b64 	%fd151, %rd238;
	add.s64 	%rd243, %rd239, 4096;
	// begin inline asm
	ld.global.nc.u64 %rd242, [%rd243];
	// end inline asm
	add.s64 	%rd245, %rd239, 4104;
	// begin inline asm
	ld.global.nc.u64 %rd456, [%rd245];
	// end inline asm
	mov.b64 	%fd378, %rd242;
	add.s64 	%rd247, %rd239, 8192;
	// begin inline asm
	ld.global.nc.u64 %rd246, [%rd247];
	// end inline asm
	add.s64 	%rd249, %rd239, 8200;
	// begin inline asm
	ld.global.nc.u64 %rd457, [%rd249];
	// end inline asm
	mov.b64 	%fd379, %rd246;
	add.s64 	%rd251, %rd239, 12288;
	// begin inline asm
	ld.global.nc.u64 %rd250, [%rd251];
	// end inline asm
	add.s64 	%rd253, %rd239, 12296;
	// begin inline asm
	ld.global.nc.u64 %rd458, [%rd253];
	// end inline asm
	mov.b64 	%fd380, %rd250;
	add.s64 	%rd255, %rd239, 16384;
	// begin inline asm
	ld.global.nc.u64 %rd254, [%rd255];
	// end inline asm
	add.s64 	%rd257, %rd239, 16392;
	// begin inline asm
	ld.global.nc.u64 %rd495, [%rd257];
	// end inline asm
	mov.b64 	%fd409, %rd254;
	abs.f64 	%fd156, %fd151;
	abs.f64 	%fd157, %fd378;
	setp.lt.f64 	%p3, %fd156, %fd157;
	@%p3 bra 	$L__BB11_123;
	setp.lt.f64 	%p4, %fd157, %fd156;
	setp.lt.s64 	%p5, %rd240, %rd456;
	or.pred  	%p6, %p4, %p5;
	selp.b64 	%rd456, %rd240, %rd456, %p6;
	selp.f64 	%fd378, %fd151, %fd378, %p6;
$L__BB11_123:
	abs.f64 	%fd160, %fd378;
	abs.f64 	%fd161, %fd379;
	setp.lt.f64 	%p7, %fd160, %fd161;
	@%p7 bra 	$L__BB11_125;
	setp.lt.f64 	%p8, %fd161, %fd160;
	setp.lt.s64 	%p9, %rd456, %rd457;
	or.pred  	%p10, %p8, %p9;
	selp.b64 	%rd457, %rd456, %rd457, %p10;
	selp.f64 	%fd379, %fd378, %fd379, %p10;
$L__BB11_125:
	abs.f64 	%fd164, %fd379;
	abs.f64 	%fd165, %fd380;
	setp.lt.f64 	%p11, %fd164, %fd165;
	@%p11 bra 	$L__BB11_127;
	setp.lt.f64 	%p12, %fd165, %fd164;
	setp.lt.s64 	%p13, %rd457, %rd458;
	or.pred  	%p14, %p12, %p13;
	selp.b64 	%rd458, %rd457, %rd458, %p14;
	selp.f64 	%fd380, %fd379, %fd380, %p14;
$L__BB11_127:
	abs.f64 	%fd168, %fd380;
	abs.f64 	%fd169, %fd409;
	setp.lt.f64 	%p15, %fd168, %fd169;
	@%p15 bra 	$L__BB11_129;
	setp.lt.f64 	%p16, %fd169, %fd168;
	setp.lt.s64 	%p17, %rd458, %rd495;
	or.pred  	%p18, %p16, %p17;
	selp.b64 	%rd495, %rd458, %rd495, %p18;
	selp.f64 	%fd409, %fd380, %fd409, %p18;
$L__BB11_129:
	setp.lt.u32 	%p19, %r29, 2560;
	mov.b64 	%rd474, 1280;
	@%p19 bra 	$L__BB11_165;
	add.s64 	%rd262, %rd1, -2560;
	mul.hi.u64 	%rd263, %rd262, -3689348814741910323;
	shr.u64 	%rd112, %rd263, 10;
	setp.lt.u64 	%p20, %rd262, 1280;
	mov.b64 	%rd474, 1280;
	@%p20 bra 	$L__BB11_153;
	add.s64 	%rd265, %rd112, 1;
	and.b64  	%rd460, %rd265, 36028797018963966;
	shl.b64 	%rd266, %rd98, 4;
	add.s64 	%rd267, %rd266, %rd236;
	add.s64 	%rd461, %rd267, 57352;
	mov.b64 	%rd474, 1280;
$L__BB11_132:
	add.s64 	%rd269, %rd461, -36872;
	// begin inline asm
	ld.global.nc.u64 %rd268, [%rd269];
	// end inline asm
	add.s64 	%rd271, %rd461, -36864;
	// begin inline asm
	ld.global.nc.u64 %rd464, [%rd271];
	// end inline asm
	mov.b64 	%fd383, %rd268;
	add.s64 	%rd273, %rd461, -32776;
	// begin inline asm
	ld.global.nc.u64 %rd272, [%rd273];
	// end inline asm
	add.s64 	%rd275, %rd461, -32768;
	// begin inline asm
	ld.global.nc.u64 %rd465, [%rd275];
	// end inline asm
	mov.b64 	%fd384, %rd272;
	add.s64 	%rd277, %rd461, -28680;
	// begin inline asm
	ld.global.nc.u64 %rd276, [%rd277];
	// end inline asm
	add.s64 	%rd279, %rd461, -28672;
	// begin inline asm
	ld.global.nc.u64 %rd466, [%rd279];
	// end inline asm
	mov.b64 	%fd385, %rd276;
	add.s64 	%rd281, %rd461, -24584;
	// begin inline asm
	ld.global.nc.u64 %rd280, [%rd281];
	// end inline asm
	add.s64 	%rd283, %rd461, -24576;
	// begin inline asm
	ld.global.nc.u64 %rd467, [%rd283];
	// end inline asm
	mov.b64 	%fd386, %rd280;
	add.s64 	%rd285, %rd461, -20488;
	// begin inline asm
	ld.global.nc.u64 %rd284, [%rd285];
	// end inline asm
	add.s64 	%rd287, %rd461, -20480;
	// begin inline asm
	ld.global.nc.u64 %rd468, [%rd287];
	// end inline asm
	mov.b64 	%fd387, %rd284;
	abs.f64 	%fd178, %fd409;
	abs.f64 	%fd179, %fd383;
	setp.lt.f64 	%p21, %fd178, %fd179;
	@%p21 bra 	$L__BB11_134;
	setp.lt.f64 	%p22, %fd179, %fd178;
	setp.lt.s64 	%p23, %rd495, %rd464;
	or.pred  	%p24, %p22, %p23;
	selp.b64 	%rd464, %rd495, %rd464, %p24;
	selp.f64 	%fd383, %fd409, %fd383, %p24;
$L__BB11_134:
	abs.f64 	%fd182, %fd383;
	abs.f64 	%fd183, %fd384;
	setp.lt.f64 	%p25, %fd182, %fd183;
	@%p25 bra 	$L__BB11_136;
	setp.lt.f64 	%p26, %fd183, %fd182;
	setp.lt.s64 	%p27, %rd464, %rd465;
	or.pred  	%p28, %p26, %p27;
	selp.b64 	%rd465, %rd464, %rd465, %p28;
	selp.f64 	%fd384, %fd383, %fd384, %p28;
$L__BB11_136:
	abs.f64 	%fd186, %fd384;
	abs.f64 	%fd187, %fd385;
	setp.lt.f64 	%p29, %fd186, %fd187;
	@%p29 bra 	$L__BB11_138;
	setp.lt.f64 	%p30, %fd187, %fd186;
	setp.lt.s64 	%p31, %rd465, %rd466;
	or.pred  	%p32, %p30, %p31;
	selp.b64 	%rd466, %rd465, %rd466, %p32;
	selp.f64 	%fd385, %fd384, %fd385, %p32;
$L__BB11_138:
	abs.f64 	%fd190, %fd385;
	abs.f64 	%fd191, %fd386;
	setp.lt.f64 	%p33, %fd190, %fd191;
	@%p33 bra 	$L__BB11_140;
	setp.lt.f64 	%p34, %fd191, %fd190;
	setp.lt.s64 	%p35, %rd466, %rd467;
	or.pred  	%p36, %p34, %p35;
	selp.b64 	%rd467, %rd466, %rd467, %p36;
	selp.f64 	%fd386, %fd385, %fd386, %p36;
$L__BB11_140:
	abs.f64 	%fd194, %fd386;
	abs.f64 	%fd195, %fd387;
	setp.lt.f64 	%p37, %fd194, %fd195;
	@%p37 bra 	$L__BB11_142;
	setp.lt.f64 	%p38, %fd195, %fd194;
	setp.lt.s64 	%p39, %rd467, %rd468;
	or.pred  	%p40, %p38, %p39;
	selp.b64 	%rd468, %rd467, %rd468, %p40;
	selp.f64 	%fd387, %fd386, %fd387, %p40;
$L__BB11_142:
	add.s64 	%rd289, %rd461, -16392;
	// begin inline asm
	ld.global.nc.u64 %rd288, [%rd289];
	// end inline asm
	add.s64 	%rd291, %rd461, -16384;
	// begin inline asm
	ld.global.nc.u64 %rd469, [%rd291];
	// end inline asm
	mov.b64 	%fd388, %rd288;
	add.s64 	%rd293, %rd461, -12296;
	// begin inline asm
	ld.global.nc.u64 %rd292, [%rd293];
	// end inline asm
	add.s64 	%rd295, %rd461, -12288;
	// begin inline asm
	ld.global.nc.u64 %rd470, [%rd295];
	// end inline asm
	mov.b64 	%fd389, %rd292;
	add.s64 	%rd297, %rd461, -8200;
	// begin inline asm
	ld.global.nc.u64 %rd296, [%rd297];
	// end inline asm
	add.s64 	%rd299, %rd461, -8192;
	// begin inline asm
	ld.global.nc.u64 %rd471, [%rd299];
	// end inline asm
	mov.b64 	%fd390, %rd296;
	add.s64 	%rd301, %rd461, -4104;
	// begin inline asm
	ld.global.nc.u64 %rd300, [%rd301];
	// end inline asm
	add.s64 	%rd303, %rd461, -4096;
	// begin inline asm
	ld.global.nc.u64 %rd472, [%rd303];
	// end inline asm
	mov.b64 	%fd391, %rd300;
	add.s64 	%rd305, %rd461, -8;
	// begin inline asm
	ld.global.nc.u64 %rd304, [%rd305];
	// end inline asm
	// begin inline asm
	ld.global.nc.u64 %rd495, [%rd461];
	// end inline asm
	mov.b64 	%fd409, %rd304;
	abs.f64 	%fd203, %fd387;
	abs.f64 	%fd204, %fd388;
	setp.lt.f64 	%p41, %fd203, %fd204;
	@%p41 bra 	$L__BB11_144;
	setp.lt.f64 	%p42, %fd204, %fd203;
	setp.lt.s64 	%p43, %rd468, %rd469;
	or.pred  	%p44, %p42, %p43;
	selp.b64 	%rd469, %rd468, %rd469, %p44;
	selp.f64 	%fd388, %fd387, %fd388, %p44;
$L__BB11_144:
	abs.f64 	%fd207, %fd388;
	abs.f64 	%fd208, %fd389;
	setp.lt.f64 	%p45, %fd207, %fd208;
	@%p45 bra 	$L__BB11_146;
	setp.lt.f64 	%p46, %fd208, %fd207;
	setp.lt.s64 	%p47, %rd469, %rd470;
	or.pred  	%p48, %p46, %p47;
	selp.b64 	%rd470, %rd469, %rd470, %p48;
	selp.f64 	%fd389, %fd388, %fd389, %p48;
$L__BB11_146:
	abs.f64 	%fd211, %fd389;
	abs.f64 	%fd212, %fd390;
	setp.lt.f64 	%p49, %fd211, %fd212;
	@%p49 bra 	$L__BB11_148;
	setp.lt.f64 	%p50, %fd212, %fd211;
	setp.lt.s64 	%p51, %rd470, %rd471;
	or.pred  	%p52, %p50, %p51;
	selp.b64 	%rd471, %rd470, %rd471, %p52;
	selp.f64 	%fd390, %fd389, %fd390, %p52;
$L__BB11_148:
	abs.f64 	%fd215, %fd390;
	abs.f64 	%fd216, %fd391;
	setp.lt.f64 	%p53, %fd215, %fd216;
	@%p53 bra 	$L__BB11_150;
	setp.lt.f64 	%p54, %fd216, %fd215;
	setp.lt.s64 	%p55, %rd471, %rd472;
	or.pred  	%p56, %p54, %p55;
	selp.b64 	%rd472, %rd471, %rd472, %p56;
	selp.f64 	%fd391, %fd390, %fd391, %p56;
$L__BB11_150:
	abs.f64 	%fd219, %fd391;
	abs.f64 	%fd220, %fd409;
	setp.lt.f64 	%p57, %fd219, %fd220;
	@%p57 bra 	$L__BB11_152;
	setp.lt.f64 	%p58, %fd220, %fd219;
	setp.lt.s64 	%p59, %rd472, %rd495;
	or.pred  	%p60, %p58, %p59;
	selp.b64 	%rd495, %rd472, %rd495, %p60;
	selp.f64 	%fd409, %fd391, %fd409, %p60;
$L__BB11_152:
	add.s64 	%rd474, %rd474, 2560;
	add.s64 	%rd461, %rd461, 40960;
	add.s64 	%rd460, %rd460, -2;
	setp.ne.s64 	%p61, %rd460, 0;
	@%p61 bra 	$L__BB11_132;
$L__BB11_153:
	and.b64  	%rd308, %rd112, 1;
	setp.eq.b64 	%p62, %rd308, 1;
	@%p62 bra 	$L__BB11_165;
	shl.b64 	%rd329, %rd474, 4;
	mul.wide.u32 	%rd330, %r16, 16;
	add.s64 	%rd331, %rd236, %rd330;
	add.s64 	%rd310, %rd331, %rd329;
	// begin inline asm
	ld.global.nc.u64 %rd309, [%rd310];
	// end inline asm
	add.s64 	%rd312, %rd310, 8;
	// begin inline asm
	ld.global.nc.u64 %rd478, [%rd312];
	// end inline asm
	mov.b64 	%fd395, %rd309;
	add.s64 	%rd314, %rd310, 4096;
	// begin inline asm
	ld.global.nc.u64 %rd313, [%rd314];
	// end inline asm
	add.s64 	%rd316, %rd310, 4104;
	// begin inline asm
	ld.global.nc.u64 %rd479, [%rd316];
	// end inline asm
	mov.b64 	%fd396, %rd313;
	add.s64 	%rd318, %rd310, 8192;
	// begin inline asm
	ld.global.nc.u64 %rd317, [%rd318];
	// end inline asm
	add.s64 	%rd320, %rd310, 8200;
	// begin inline asm
	ld.global.nc.u64 %rd480, [%rd320];
	// end inline asm
	mov.b64 	%fd397, %rd317;
	add.s64 	%rd322, %rd310, 12288;
	// begin inline asm
	ld.global.nc.u64 %rd321, [%rd322];
	// end inline asm
	add.s64 	%rd324, %rd310, 12296;
	// begin inline asm
	ld.global.nc.u64 %rd481, [%rd324];
	// end inline asm
	mov.b64 	%fd398, %rd321;
	add.s64 	%rd326, %rd310, 16384;
	// begin inline asm
	ld.global.nc.u64 %rd325, [%rd326];
	// end inline asm
	add.s64 	%rd328, %rd310, 16392;
	// begin inline asm
	ld.global.nc.u64 %rd482, [%rd328];
	// end inline asm
	mov.b64 	%fd399, %rd325;
	abs.f64 	%fd230, %fd409;
	abs.f64 	%fd231, %fd395;
	setp.lt.f64 	%p63, %fd230, %fd231;
	@%p63 bra 	$L__BB11_156;
	setp.lt.f64 	%p64, %fd231, %fd230;
	setp.lt.s64 	%p65, %rd495, %rd478;
	or.pred  	%p66, %p64, %p65;
	selp.b64 	%rd478, %rd495, %rd478, %p66;
	selp.f64 	%fd395, %fd409, %fd395, %p66;
$L__BB11_156:
	abs.f64 	%fd234, %fd395;
	abs.f64 	%fd235, %fd396;
	setp.lt.f64 	%p67, %fd234, %fd235;
	@%p67 bra 	$L__BB11_158;
	setp.lt.f64 	%p68, %fd235, %fd234;
	setp.lt.s64 	%p69, %rd478, %rd479;
	or.pred  	%p70, %p68, %p69;
	selp.b64 	%rd479, %rd478, %rd479, %p70;
	selp.f64 	%fd396, %fd395, %fd396, %p70;
$L__BB11_158:
	abs.f64 	%fd238, %fd396;
	abs.f64 	%fd239, %fd397;
	setp.lt.f64 	%p71, %fd238, %fd239;
	@%p71 bra 	$L__BB11_160;
	setp.lt.f64 	%p72, %fd239, %fd238;
	setp.lt.s64 	%p73, %rd479, %rd480;
	or.pred  	%p74, %p72, %p73;
	selp.b64 	%rd480, %rd479, %rd480, %p74;
	selp.f64 	%fd397, %fd396, %fd397, %p74;
$L__BB11_160:
	abs.f64 	%fd242, %fd397;
	abs.f64 	%fd243, %fd398;
	setp.lt.f64 	%p75, %fd242, %fd243;
	@%p75 bra 	$L__BB11_162;
	setp.lt.f64 	%p76, %fd243, %fd242;
	setp.lt.s64 	%p77, %rd480, %rd481;
	or.pred  	%p78, %p76, %p77;
	selp.b64 	%rd481, %rd480, %rd481, %p78;
	selp.f64 	%fd398, %fd397, %fd398, %p78;
$L__BB11_162:
	abs.f64 	%fd246, %fd398;
	abs.f64 	%fd247, %fd399;
	setp.lt.f64 	%p79, %fd246, %fd247;
	@%p79 bra 	$L__BB11_164;
	setp.lt.f64 	%p80, %fd247, %fd246;
	setp.lt.s64 	%p81, %rd481, %rd482;
	or.pred  	%p82, %p80, %p81;
	selp.b64 	%rd482, %rd481, %rd482, %p82;
	selp.f64 	%fd399, %fd398, %fd399, %p82;
$L__BB11_164:
	add.s64 	%rd474, %rd474, 1280;
	mov.u64 	%rd495, %rd482;
	mov.f64 	%fd409, %fd399;
$L__BB11_165:
	cvt.s64.s32 	%rd332, %r29;
	setp.ge.s64 	%p83, %rd474, %rd332;
	@%p83 bra 	$L__BB11_188;
	cvt.u32.u64 	%r17, %rd474;
	sub.s32 	%r18, %r29, %r17;
	setp.ge.s32 	%p84, %r16, %r18;
	@%p84 bra 	$L__BB11_188;
	not.b32 	%r30, %r16;
	add.s32 	%r31, %r29, %r30;
	sub.s32 	%r19, %r31, %r17;
	and.b32  	%r32, %r19, 768;
	setp.eq.s32 	%p85, %r32, 768;
	mov.u32 	%r372, %r16;
	@%p85 bra 	$L__BB11_173;
	cvt.u64.u32 	%rd334, %r16;
	add.s64 	%rd335, %rd474, %rd334;
	shl.b64 	%rd336, %rd335, 4;
	add.s64 	%rd485, %rd236, %rd336;
	shr.u32 	%r33, %r19, 8;
	add.s32 	%r34, %r33, 1;
	and.b32  	%r35, %r34, 3;
	neg.s32 	%r370, %r35;
	mov.u32 	%r372, %r16;
$L__BB11_169:
	.pragma "nounroll";
	mov.u64 	%rd176, %rd495;
	mov.f64 	%fd251, %fd409;
	// begin inline asm
	ld.global.nc.u64 %rd337, [%rd485];
	// end inline asm
	add.s64 	%rd340, %rd485, 8;
	// begin inline asm
	ld.global.nc.u64 %rd339, [%rd340];
	// end inline asm
	mov.b64 	%fd252, %rd337;
	abs.f64 	%fd253, %fd251;
	abs.f64 	%fd254, %fd252;
	setp.lt.f64 	%p86, %fd253, %fd254;
	mov.f64 	%fd409, %fd252;
	mov.u64 	%rd495, %rd339;
	@%p86 bra 	$L__BB11_172;
	setp.lt.f64 	%p87, %fd254, %fd253;
	mov.f64 	%fd409, %fd251;
	mov.u64 	%rd495, %rd176;
	@%p87 bra 	$L__BB11_172;
	setp.lt.s64 	%p88, %rd176, %rd339;
	selp.f64 	%fd409, %fd251, %fd252, %p88;
	min.s64 	%rd495, %rd176, %rd339;
$L__BB11_172:
	add.s32 	%r372, %r372, 256;
	add.s64 	%rd485, %rd485, 4096;
	add.s32 	%r370, %r370, 1;
	setp.ne.s32 	%p89, %r370, 0;
	@%p89 bra 	$L__BB11_169;
$L__BB11_173:
	setp.lt.u32 	%p90, %r19, 768;
	@%p90 bra 	$L__BB11_188;
	cvt.u64.u32 	%rd341, %r372;
	add.s64 	%rd342, %rd474, %rd341;
	shl.b64 	%rd343, %rd342, 4;
	add.s64 	%rd344, %rd343, %rd236;
	add.s64 	%rd490, %rd344, 12296;
$L__BB11_175:
	add.s64 	%rd346, %rd490, -12296;
	// begin inline asm
	ld.global.nc.u64 %rd345, [%rd346];
	// end inline asm
	add.s64 	%rd348, %rd490, -12288;
	// begin inline asm
	ld.global.nc.u64 %rd347, [%rd348];
	// end inline asm
	mov.b64 	%fd260, %rd345;
	abs.f64 	%fd261, %fd409;
	abs.f64 	%fd262, %fd260;
	setp.lt.f64 	%p91, %fd261, %fd262;
	mov.f64 	%fd406, %fd260;
	mov.u64 	%rd492, %rd347;
	@%p91 bra 	$L__BB11_178;
	setp.lt.f64 	%p92, %fd262, %fd261;
	mov.f64 	%fd406, %fd409;
	mov.u64 	%rd492, %rd495;
	@%p92 bra 	$L__BB11_178;
	setp.lt.s64 	%p93, %rd495, %rd347;
	selp.f64 	%fd406, %fd409, %fd260, %p93;
	min.s64 	%rd492, %rd495, %rd347;
$L__BB11_178:
	add.s64 	%rd350, %rd490, -8200;
	// begin inline asm
	ld.global.nc.u64 %rd349, [%rd350];
	// end inline asm
	add.s64 	%rd352, %rd490, -8192;
	// begin inline asm
	ld.global.nc.u64 %rd351, [%rd352];
	// end inline asm
	mov.b64 	%fd265, %rd349;
	abs.f64 	%fd266, %fd406;
	abs.f64 	%fd267, %fd265;
	setp.lt.f64 	%p94, %fd266, %fd267;
	mov.f64 	%fd407, %fd265;
	mov.u64 	%rd493, %rd351;
	@%p94 bra 	$L__BB11_181;
	setp.lt.f64 	%p95, %fd267, %fd266;
	mov.f64 	%fd407, %fd406;
	mov.u64 	%rd493, %rd492;
	@%p95 bra 	$L__BB11_181;
	setp.lt.s64 	%p96, %rd492, %rd351;
	selp.f64 	%fd407, %fd406, %fd265, %p96;
	min.s64 	%rd493, %rd492, %rd351;
$L__BB11_181:
	add.s64 	%rd354, %rd490, -4104;
	// begin inline asm
	ld.global.nc.u64 %rd353, [%rd354];
	// end inline asm
	add.s64 	%rd356, %rd490, -4096;
	// begin inline asm
	ld.global.nc.u64 %rd355, [%rd356];
	// end inline asm
	mov.b64 	%fd270, %rd353;
	abs.f64 	%fd271, %fd407;
	abs.f64 	%fd272, %fd270;
	setp.lt.f64 	%p97, %fd271, %fd272;
	mov.f64 	%fd408, %fd270;
	mov.u64 	%rd494, %rd355;
	@%p97 bra 	$L__BB11_184;
	setp.lt.f64 	%p98, %fd272, %fd271;
	mov.f64 	%fd408, %fd407;
	mov.u64 	%rd494, %rd493;
	@%p98 bra 	$L__BB11_184;
	setp.lt.s64 	%p99, %rd493, %rd355;
	selp.f64 	%fd408, %fd407, %fd270, %p99;
	min.s64 	%rd494, %rd493, %rd355;
$L__BB11_184:
	add.s64 	%rd358, %rd490, -8;
	// begin inline asm
	ld.global.nc.u64 %rd357, [%rd358];
	// end inline asm
	// begin inline asm
	ld.global.nc.u64 %rd359, [%rd490];
	// end inline asm
	mov.b64 	%fd275, %rd357;
	abs.f64 	%fd276, %fd408;
	abs.f64 	%fd277, %fd275;
	setp.lt.f64 	%p100, %fd276, %fd277;
	mov.f64 	%fd409, %fd275;
	mov.u64 	%rd495, %rd359;
	@%p100 bra 	$L__BB11_187;
	setp.lt.f64 	%p101, %fd277, %fd276;
	mov.f64 	%fd409, %fd408;
	mov.u64 	%rd495, %rd494;
	@%p101 bra 	$L__BB11_187;
	setp.lt.s64 	%p102, %rd494, %rd359;
	selp.f64 	%fd409, %fd408, %fd275, %p102;
	min.s64 	%rd495, %rd494, %rd359;
$L__BB11_187:
	add.s32 	%r372, %r372, 1024;
	add.s64 	%rd490, %rd490, 16384;
	setp.lt.s32 	%p103, %r372, %r18;
	@%p103 bra 	$L__BB11_175;
$L__BB11_188:
	// begin inline asm
	mov.u32 %r36, %laneid;
	// end inline asm
	mov.b64 	%rd361, %fd409;
	mov.b64 	{%r38, %r43}, %rd361;
	mov.b32 	%r54, 1;
	mov.b32 	%r55, 31;
	mov.b32 	%r56, -1;
	// begin inline asm
	shfl.sync.down.b32 %r37, %r38, %r54, %r55, %r56;
	// end inline asm
	// begin inline asm
	shfl.sync.down.b32 %r42, %r43, %r54, %r55, %r56;
	// end inline asm
	mov.b64 	%rd362, {%r37, %r42};
	mov.b64 	%fd281, %rd362;
	mov.b64 	{%r48, %r53}, %rd495;
	// begin inline asm
	shfl.sync.down.b32 %r47, %r48, %r54, %r55, %r56;
	// end inline asm
	// begin inline asm
	shfl.sync.down.b32 %r52, %r53, %r54, %r55, %r56;
	// end inline asm
	mov.b64 	%rd200, {%r47, %r52};
	setp.gt.s32 	%p104, %r36, 30;
	mov.f64 	%fd411, %fd409;
	mov.u64 	%rd497, %rd495;
	@%p104 bra 	$L__BB11_192;
	abs.f64 	%fd282, %fd409;
	abs.f64 	%fd283, %fd281;
	setp.lt.f64 	%p105, %fd282, %fd283;
	mov.f64 	%fd411, %fd281;
	mov.u64 	%rd497, %rd200;
	@%p105 bra 	$L__BB11_192;
	setp.lt.f64 	%p106, %fd283, %fd282;
	mov.f64 	%fd411, %fd409;
	mov.u64 	%rd497, %rd495;
	@%p106 bra 	$L__BB11_192;
	setp.lt.s64 	%p107, %rd495, %rd200;
	selp.f64 	%fd411, %fd409, %fd281, %p107;
	min.s64 	%rd497, %rd495, %rd200;
$L__BB11_192:
	mov.b64 	%rd363, %fd411;
	mov.b64 	{%r58, %r63}, %rd363;
	mov.b32 	%r74, 2;
	mov.b32 	%r75, 31;
	mov.b32 	%r76, -1;
	// begin inline asm
	shfl.sync.down.b32 %r57, %r58, %r74, %r75, %r76;
	// end inline asm
	// begin inline asm
	shfl.sync.down.b32 %r62, %r63, %r74, %r75, %r76;
	// end inline asm
	mov.b64 	%rd364, {%r57, %r62};
	mov.b64 	%fd286, %rd364;
	mov.b64 	{%r68, %r73}, %rd497;
	// begin inline asm
	shfl.sync.down.b32 %r67, %r68, %r74, %r75, %r76;
	// end inline asm
	// begin inline asm
	shfl.sync.down.b32 %r72, %r73, %r74, %r75, %r76;
	// end inline asm
	mov.b64 	%rd203, {%r67, %r72};
	setp.gt.s32 	%p108, %r36, 29;
	mov.f64 	%fd412, %fd411;
	mov.u64 	%rd498, %rd497;
	@%p108 bra 	$L__BB11_196;
	abs.f64 	%fd287, %fd411;
	abs.f64 	%fd288, %fd286;
	setp.lt.f64 	%p109, %fd287, %fd288;
	mov.f64 	%fd412, %fd286;
	mov.u64 	%rd498, %rd203;
	@%p109 bra 	$L__BB11_196;
	setp.lt.f64 	%p110, %fd288, %fd287;
	mov.f64 	%fd412, %fd411;
	mov.u64 	%rd498, %rd497;
	@%p110 bra 	$L__BB11_196;
	setp.lt.s64 	%p111, %rd497, %rd203;
	selp.f64 	%fd412, %fd411, %fd286, %p111;
	min.s64 	%rd498, %rd497, %rd203;
$L__BB11_196:
	mov.b64 	%rd365, %fd412;
	mov.b64 	{%r78, %r83}, %rd365;
	mov.b32 	%r94, 4;
	mov.b32 	%r95, 31;
	mov.b32 	%r96, -1;
	// begin inline asm
	shfl.sync.down.b32 %r77, %r78, %r94, %r95, %r96;
	// end inline asm
	// begin inline asm
	shfl.sync.down.b32 %r82, %r83, %r94, %r95, %r96;
	// end inline asm
	mov.b64 	%rd366, {%r77, %r82};
	mov.b64 	%fd291, %rd366;
	mov.b64 	{%r88, %r93}, %rd498;
	// begin inline asm
	shfl.sync.down.b32 %r87, %r88, %r94, %r95, %r96;
	// end inline asm
	// begin inline asm
	shfl.sync.down.b32 %r92, %r93, %r94, %r95, %r96;
	// end inline asm
	mov.b64 	%rd206, {%r87, %r92};
	setp.gt.s32 	%p112, %r36, 27;
	mov.f64 	%fd413, %fd412;
	mov.u64 	%rd499, %rd498;
	@%p112 bra 	$L__BB11_200;
	abs.f64 	%fd292, %fd412;
	abs.f64 	%fd293, %fd291;
	setp.lt.f64 	%p113, %fd292, %fd293;
	mov.f64 	%fd413, %fd291;
	mov.u64 	%rd499, %rd206;
	@%p113 bra 	$L__BB11_200;
	setp.lt.f64 	%p114, %fd293, %fd292;
	mov.f64 	%fd413, %fd412;
	mov.u64 	%rd499, %rd498;
	@%p114 bra 	$L__BB11_200;
	setp.lt.s64 	%p115, %rd498, %rd206;
	selp.f64 	%fd413, %fd412, %fd291, %p115;
	min.s64 	%rd499, %rd498, %rd206;
$L__BB11_200:
	mov.b64 	%rd367, %fd413;
	mov.b64 	{%r98, %r103}, %rd367;
	mov.b32 	%r114, 8;
	mov.b32 	%r115, 31;
	mov.b32 	%r116, -1;
	// begin inline asm
	shfl.sync.down.b32 %r97, %r98, %r114, %r115, %r116;
	// end inline asm
	// begin inline asm
	shfl.sync.down.b32 %r102, %r103, %r114, %r115, %r116;
	// end inline asm
	mov.b64 	%rd368, {%r97, %r102};
	mov.b64 	%fd296, %rd368;
	mov.b64 	{%r108, %r113}, %rd499;
	// begin inline asm
	shfl.sync.down.b32 %r107, %r108, %r114, %r115, %r116;
	// end inline asm
	// begin inline asm
	shfl.sync.down.b32 %r112, %r113, %r114, %r115, %r116;
	// end inline asm
	mov.b64 	%rd209, {%r107, %r112};
	setp.gt.s32 	%p116, %r36, 23;
	mov.f64 	%fd414, %fd413;
	mov.u64 	%rd500, %rd499;
	@%p116 bra 	$L__BB11_204;
	abs.f64 	%fd297, %fd413;
	abs.f64 	%fd298, %fd296;
	setp.lt.f64 	%p117, %fd297, %fd298;
	mov.f64 	%fd414, %fd296;
	mov.u64 	%rd500, %rd209;
	@%p117 bra 	$L__BB11_204;
	setp.lt.f64 	%p118, %fd298, %fd297;
	mov.f64 	%fd414, %fd413;
	mov.u64 	%rd500, %rd499;
	@%p118 bra 	$L__BB11_204;
	setp.lt.s64 	%p119, %rd499, %rd209;
	selp.f64 	%fd414, %fd413, %fd296, %p119;
	min.s64 	%rd500, %rd499, %rd209;
$L__BB11_204:
	mov.b64 	%rd369, %fd414;
	mov.b64 	{%r118, %r123}, %rd369;
	mov.b32 	%r134, 16;
	mov.b32 	%r135, 31;
	mov.b32 	%r136, -1;
	// begin inline asm
	shfl.sync.down.b32 %r117, %r118, %r134, %r135, %r136;
	// end inline asm
	// begin inline asm
	shfl.sync.down.b32 %r122, %r123, %r134, %r135, %r136;
	// end inline asm
	mov.b64 	%rd370, {%r117, %r122};
	mov.b64 	%fd301, %rd370;
	mov.b64 	{%r128, %r133}, %rd500;
	// begin inline asm
	shfl.sync.down.b32 %r127, %r128, %r134, %r135, %r136;
	// end inline asm
	// begin inline asm
	shfl.sync.down.b32 %r132, %r133, %r134, %r135, %r136;
	// end inline asm
	mov.b64 	%rd212, {%r127, %r132};
	setp.gt.s32 	%p120, %r36, 15;
	mov.f64 	%fd422, %fd414;
	mov.u64 	%rd508, %rd500;
	@%p120 bra 	$L__BB11_208;
	abs.f64 	%fd302, %fd414;
	abs.f64 	%fd303, %fd301;
	setp.lt.f64 	%p121, %fd302, %fd303;
	mov.f64 	%fd422, %fd301;
	mov.u64 	%rd508, %rd212;
	@%p121 bra 	$L__BB11_208;
	setp.lt.f64 	%p122, %fd303, %fd302;
	mov.f64 	%fd422, %fd414;
	mov.u64 	%rd508, %rd500;
	@%p122 bra 	$L__BB11_208;
	setp.lt.s64 	%p123, %rd500, %rd212;
	selp.f64 	%fd422, %fd414, %fd301, %p123;
	min.s64 	%rd508, %rd500, %rd212;
$L__BB11_208:
	setp.ne.s32 	%p124, %r36, 0;
	@%p124 bra 	$L__BB11_210;
	shr.u32 	%r137, %r16, 1;
	and.b32  	%r138, %r137, 496;
	mov.u32 	%r139, _ZN6thrust24THRUST_300001_SM_1000_NS8cuda_cub4core6detail5shmemE;
	add.s32 	%r140, %r139, %r138;
	st.shared.f64 	[%r140+8], %fd422;
	st.shared.u64 	[%r140+16], %rd508;
$L__BB11_210:
	bar.sync 	0;
	setp.ne.s32 	%p125, %r16, 0;
	@%p125 bra 	$L__BB11_232;
	ld.shared.f64 	%fd306, [_ZN6thrust24THRUST_300001_SM_1000_NS8cuda_cub4core6detail5shmemE+24];
	ld.shared.u64 	%rd215, [_ZN6thrust24THRUST_300001_SM_1000_NS8cuda_cub4core6detail5shmemE+32];
	abs.f64 	%fd307, %fd422;
	abs.f64 	%fd308, %fd306;
	setp.lt.f64 	%p126, %fd307, %fd308;
	mov.f64 	%fd416, %fd306;
	mov.u64 	%rd502, %rd215;
	@%p126 bra 	$L__BB11_214;
	setp.lt.f64 	%p127, %fd308, %fd307;
	mov.f64 	%fd416, %fd422;
	mov.u64 	%rd502, %rd508;
	@%p127 bra 	$L__BB11_214;
	setp.lt.s64 	%p128, %rd508, %rd215;
	selp.f64 	%fd416, %fd422, %fd306, %p128;
	min.s64 	%rd502, %rd508, %rd215;
$L__BB11_214:
	ld.shared.f64 	%fd311, [_ZN6thrust24THRUST_300001_SM_1000_NS8cuda_cub4core6detail5shmemE+40];
	ld.shared.u64 	%rd218, [_ZN6thrust24THRUST_300001_SM_1000_NS8cuda_cub4core6detail5shmemE+48];
	abs.f64 	%fd312, %fd416;
	abs.f64 	%fd313, %fd311;
	setp.lt.f64 	%p129, %fd312, %fd313;
	mov.f64 	%fd417, %fd311;
	mov.u64 	%rd503, %rd218;
	@%p129 bra 	$L__BB11_217;
	setp.lt.f64 	%p130, %fd313, %fd312;
	mov.f64 	%fd417, %fd416;
	mov.u64 	%rd503, %rd502;
	@%p130 bra 	$L__BB11_217;
	setp.lt.s64 	%p131, %rd502, %rd218;
	selp.f64 	%fd417, %fd416, %fd311, %p131;
	min.s64 	%rd503, %rd502, %rd218;
$L__BB11_217:
	ld.shared.f64 	%fd316, [_ZN6thrust24THRUST_300001_SM_1000_NS8cuda_cub4core6detail5shmemE+56];
	ld.shared.u64 	%rd221, [_ZN6thrust24THRUST_300001_SM_1000_NS8cuda_cub4core6detail5shmemE+64];
	abs.f64 	%fd317, %fd417;
	abs.f64 	%fd318, %fd316;
	setp.lt.f64 	%p132, %fd317, %fd318;
	mov.f64 	%fd418, %fd316;
	mov.u64 	%rd504, %rd221;
	@%p132 bra 	$L__BB11_220;
	setp.lt.f64 	%p133, %fd318, %fd317;
	mov.f64 	%fd418, %fd417;
	mov.u64 	%rd504, %rd503;
	@%p133 bra 	$L__BB11_220;
	setp.lt.s64 	%p134, %rd503, %rd221;
	selp.f64 	%fd418, %fd417, %fd316, %p134;
	min.s64 	%rd504, %rd503, %rd221;
$L__BB11_220:
	ld.shared.f64 	%fd321, [_ZN6thrust24THRUST_300001_SM_1000_NS8cuda_cub4core6detail5shmemE+72];
	ld.shared.u64 	%rd224, [_ZN6thrust24THRUST_300001_SM_1000_NS8cuda_cub4core6detail5shmemE+80];
	abs.f64 	%fd322, %fd418;
	abs.f64 	%fd323, %fd321;
	setp.lt.f64 	%p135, %fd322, %fd323;
	mov.f64 	%fd419, %fd321;
	mov.u64 	%rd505, %rd224;
	@%p135 bra 	$L__BB11_223;
	setp.lt.f64 	%p136, %fd323, %fd322;
	mov.f64 	%fd419, %fd418;
	mov.u64 	%rd505, %rd504;
	@%p136 bra 	$L__BB11_223;
	setp.lt.s64 	%p137, %rd504, %rd224;
	selp.f64 	%fd419, %fd418, %fd321, %p137;
	min.s64 	%rd505, %rd504, %rd224;
$L__BB11_223:
	ld.shared.f64 	%fd326, [_ZN6thrust24THRUST_300001_SM_1000_NS8cuda_cub4core6detail5shmemE+88];
	ld.shared.u64 	%rd227, [_ZN6thrust24THRUST_300001_SM_1000_NS8cuda_cub4core6detail5shmemE+96];
	abs.f64 	%fd327, %fd419;
	abs.f64 	%fd328, %fd326;
	setp.lt.f64 	%p138, %fd327, %fd328;
	mov.f64 	%fd420, %fd326;
	mov.u64 	%rd506, %rd227;
	@%p138 bra 	$L__BB11_226;
	setp.lt.f64 	%p139, %fd328, %fd327;
	mov.f64 	%fd420, %fd419;
	mov.u64 	%rd506, %rd505;
	@%p139 bra 	$L__BB11_226;
	setp.lt.s64 	%p140, %rd505, %rd227;
	selp.f64 	%fd420, %fd419, %fd326, %p140;
	min.s64 	%rd506, %rd505, %rd227;
$L__BB11_226:
	ld.shared.f64 	%fd331, [_ZN6thrust24THRUST_300001_SM_1000_NS8cuda_cub4core6detail5shmemE+104];
	ld.shared.u64 	%rd230, [_ZN6thrust24THRUST_300001_SM_1000_NS8cuda_cub4core6detail5shmemE+112];
	abs.f64 	%fd332, %fd420;
	abs.f64 	%fd333, %fd331;
	setp.lt.f64 	%p141, %fd332, %fd333;
	mov.f64 	%fd421, %fd331;
	mov.u64 	%rd507, %rd230;
	@%p141 bra 	$L__BB11_229;
	setp.lt.f64 	%p142, %fd333, %fd332;
	mov.f64 	%fd421, %fd420;
	mov.u64 	%rd507, %rd506;
	@%p142 bra 	$L__BB11_229;
	setp.lt.s64 	%p143, %rd506, %rd230;
	selp.f64 	%fd421, %fd420, %fd331, %p143;
	min.s64 	%rd507, %rd506, %rd230;
$L__BB11_229:
	ld.shared.f64 	%fd336, [_ZN6thrust24THRUST_300001_SM_1000_NS8cuda_cub4core6detail5shmemE+120];
	ld.shared.u64 	%rd233, [_ZN6thrust24THRUST_300001_SM_1000_NS8cuda_cub4core6detail5shmemE+128];
	abs.f64 	%fd337, %fd421;
	abs.f64 	%fd338, %fd336;
	setp.lt.f64 	%p144, %fd337, %fd338;
	mov.u64 	%rd508, %rd233;
	mov.f64 	%fd422, %fd336;
	@%p144 bra 	$L__BB11_232;
	setp.lt.f64 	%p145, %fd338, %fd337;
	mov.u64 	%rd508, %rd507;
	mov.f64 	%fd422, %fd421;
	@%p145 bra 	$L__BB11_232;
	setp.lt.s64 	%p146, %rd507, %rd233;
	selp.f64 	%fd422, %fd421, %fd336, %p146;
	min.s64 	%rd508, %rd507, %rd233;
$L__BB11_232:
	mov.u32 	%r364, %tid.x;
	setp.ne.s32 	%p263, %r364, 0;
	@%p263 bra 	$L__BB11_234;
	ld.param.u64 	%rd421, [_ZN6thrust24THRUST_300001_SM_1000_NS8cuda_cub4core6detail13_kernel_agentINS1_8__reduce11ReduceAgentIPN4cuda3std3__45tupleIJdlEEESC_SB_lNS1_9__extrema9arg_max_fIdl11TComparatorEEEEJSC_SC_iSG_EEEvDpT0__param_1];
	cvta.to.global.u64 	%rd420, %rd421;
	st.global.f64 	[%rd420], %fd422;
	st.global.u64 	[%rd420+8], %rd508;
$L__BB11_234:
	ret;

}
	// .globl	_ZN3cub18CUB_300001_SM_10006detail11EmptyKernelIvEEvv
.visible .entry _ZN3cub18CUB_300001_SM_10006detail11EmptyKernelIvEEvv()
{


	ret;

}


// ===== COMPILED SASS (sm_100) =====

	.target	sm_100

	.elftype	@"ET_EXEC"


//--------------------- .note.nv.tkinfo           --------------------------
	.section	.note.nv.tkinfo,"",@"SHT_NOTE"
	.sectionflags	@"SHF_NOTE_NV_TKINFO"
	.tkinfo
        /*0018*/ 	.word	0x00000002
        /*0030*/ 	.string	""
        /*0030*/ 	.string	"ptxas"
        /*0030*/ 	.string	"Cuda compilation tools, release 13.0, V13.0.88"
        /*0030*/ 	.string	"Build cuda_13.0.r13.0/compiler.36424714_0"
        /*0030*/ 	.string	"-arch sm_100 -m 64 "



//--------------------- .note.nv.cuinfo           --------------------------
	.section	.note.nv.cuinfo,"",@"SHT_NOTE"
	.sectionflags	@"SHF_NOTE_NV_CUINFO"
        /*0018*/ 	.short	0x0002
        /*001a*/ 	.short	0x0064
        /*001c*/ 	.short	0x0082
	.zero		2


//--------------------- .nv.info                  --------------------------
	.section	.nv.info,"",@"SHT_CUDA_INFO"
	.align	4


	//----- nvinfo : EIATTR_REGCOUNT
	.align		4
        /*0000*/ 	.byte	0x04, 0x2f
        /*0002*/ 	.short	(.L_46 - .L_45)
	.align		4
.L_45:
        /*0004*/ 	.word	index@(_Z9SwapLinesPdS_iii)
        /*0008*/ 	.word	0x00000020


	//----- nvinfo : EIATTR_FRAME_SIZE
	.align		4
.L_46:
        /*000c*/ 	.byte	0x04, 0x11
        /*000e*/ 	.short	(.L_48 - .L_47)
	.align		4
.L_47:
        /*0010*/ 	.word	index@(_Z9SwapLinesPdS_iii)
        /*0014*/ 	.word	0x00000000


	//----- nvinfo : EIATTR_REGCOUNT
	.align		4
.L_48:
        /*0018*/ 	.byte	0x04, 0x2f
        /*001a*/ 	.short	(.L_50 - .L_49)
	.align		4
.L_49:
        /*001c*/ 	.word	index@(_Z6DividePdS_i)
        /*0020*/ 	.word	0x00000028


	//----- nvinfo : EIATTR_FRAME_SIZE
	.align		4
.L_50:
        /*0024*/ 	.byte	0x04, 0x11
        /*0026*/ 	.short	(.L_52 - .L_51)
	.align		4
.L_51:
        /*0028*/ 	.word	index@($__internal_2_$__cuda_sm20_div_rn_f64_full)
        /*002c*/ 	.word	0x00000000


	//----- nvinfo : EIATTR_FRAME_SIZE
	.align		4
.L_52:
        /*0030*/ 	.byte	0x04, 0x11
        /*0032*/ 	.short	(.L_54 - .L_53)
	.align		4
.L_53:
        /*0034*/ 	.word	index@(_Z6DividePdS_i)
        /*0038*/ 	.word	0x00000000


	//----- nvinfo : EIATTR_REGCOUNT
	.align		4
.L_54:
        /*003c*/ 	.byte	0x04, 0x2f
        /*003e*/ 	.short	(.L_56 - .L_55)
	.align		4
.L_55:
        /*0040*/ 	.word	index@(_Z8DelLowerPdS_ii)
        /*0044*/ 	.word	0x0000002a


	//----- nvinfo : EIATTR_FRAME_SIZE
	.align		4
.L_56:
        /*0048*/ 	.byte	0x04, 0x11
        /*004a*/ 	.short	(.L_58 - .L_57)
	.align		4
.L_57:
        /*004c*/ 	.word	index@($__internal_1_$__cuda_sm20_div_rn_f64_full)
        /*0050*/ 	.word	0x00000000


	//----- nvinfo : EIATTR_FRAME_SIZE
	.align		4
.L_58:
        /*0054*/ 	.byte	0x04, 0x11
        /*0056*/ 	.short	(.L_60 - .L_59)
	.align		4
.L_59:
        /*0058*/ 	.word	index@(_Z8DelLowerPdS_ii)
        /*005c*/ 	.word	0x00000000


	//----- nvinfo : EIATTR_REGCOUNT
	.align		4
.L_60:
        /*0060*/ 	.byte	0x04, 0x2f
        /*0062*/ 	.short	(.L_62 - .L_61)
	.align		4
.L_61:
        /*0064*/ 	.word	index@(_Z8DelUpperPdS_ii)
        /*0068*/ 	.word	0x00000020


	//----- nvinfo : EIATTR_FRAME_SIZE
	.align		4
.L_62:
        /*006c*/ 	.byte	0x04, 0x11
        /*006e*/ 	.short	(.L_64 - .L_63)
	.align		4
.L_63:
        /*0070*/ 	.word	index@($__internal_0_$__cuda_sm20_div_rn_f64_full)
        /*0074*/ 	.word	0x00000000


	//----- nvinfo : EIATTR_FRAME_SIZE
	.align		4
.L_64:
        /*0078*/ 	.byte	0x04, 0x11
        /*007a*/ 	.short	(.L_66 - .L_65)
	.align		4
.L_65:
        /*007c*/ 	.word	index@(_Z8DelUpperPdS_ii)
        /*0080*/ 	.word	0x00000000


	//----- nvinfo : EIATTR_REGCOUNT
	.align		4
.L_66:
        /*0084*/ 	.byte	0x04, 0x2f
        /*0086*/ 	.short	(.L_68 - .L_67)
	.align		4
.L_67:
        /*0088*/ 	.word	index@(_ZN6thrust24THRUST_300001_SM_1000_NS8cuda_cub4core6detail13_kernel_agentINS1_8__reduce11ReduceAgentINS0_12zip_iteratorIN4cuda3std3__45tupleIJNS0_10device_ptrIdEENS0_17counting_iteratorIlNS0_11use_defaultESF_SF_EEEEEEEPNSB_IJdlEEESJ_iNS1_9__extrema9arg_max_fIdl11TComparatorEEEEJSI_SK_iSO_EEEvDpT0_)
        /*008c*/ 	.word	0x00000020


	//----- nvinfo : EIATTR_FRAME_SIZE
	.align		4
.L_68:
        /*0090*/ 	.byte	0x04, 0x11
        /*0092*/ 	.short	(.L_70 - .L_69)
	.align		4
.L_69:
        /*0094*/ 	.word	index@(_ZN6thrust24THRUST_300001_SM_1000_NS8cuda_cub4core6detail13_kernel_agentINS1_8__reduce11ReduceAgentINS0_12zip_iteratorIN4cuda3std3__45tupleIJNS0_10device_ptrIdEENS0_17counting_iteratorIlNS0_11use_defaultESF_SF_EEEEEEEPNSB_IJdlEEESJ_iNS1_9__extrema9arg_max_fIdl11TComparatorEEEEJSI_SK_iSO_EEEvDpT0_)
        /*0098*/ 	.word	0x00000000


	//----- nvinfo : EIATTR_REGCOUNT
	.align		4
.L_70:
        /*009c*/ 	.byte	0x04, 0x2f
        /*009e*/ 	.short	(.L_72 - .L_71)
	.align		4
.L_71:
        /*00a0*/ 	.word	index@(_ZN6thrust24THRUST_300001_SM_1000_NS8cuda_cub4core6detail13_kernel_agentINS1_8__reduce11ReduceAgentINS0_12zip_iteratorIN4cuda3std3__45tupleIJNS0_10device_ptrIdEENS0_17counting_iteratorIlNS0_11use_defaultESF_SF_EEEEEEEPNSB_IJdlEEESJ_iNS1_9__extrema9arg_max_fIdl11TComparatorEEEEJSI_SK_iN3cub18CUB_300001_SM_100013GridEvenShareIiEENSR_9GridQueueIjEESO_EEEvDpT0_)
        /*00a4*/ 	.word	0x00000028


	//----- nvinfo : EIATTR_FRAME_SIZE
	.align		4
.L_72:
        /*00a8*/ 	.byte	0x04, 0x11
        /*00aa*/ 	.short	(.L_74 - .L_73)
	.align		4
.L_73:
        /*00ac*/ 	.word	index@(_ZN6thrust24THRUST_300001_SM_1000_NS8cuda_cub4core6detail13_kernel_agentINS1_8__reduce11ReduceAgentINS0_12zip_iteratorIN4cuda3std3__45tupleIJNS0_10device_ptrIdEENS0_17counting_iteratorIlNS0_11use_defaultESF_SF_EEEEEEEPNSB_IJdlEEESJ_iNS1_9__extrema9arg_max_fIdl11TComparatorEEEEJSI_SK_iN3cub18CUB_300001_SM_100013GridEvenShareIiEENSR_9GridQueueIjEESO_EEEvDpT0_)
        /*00b0*/ 	.word	0x00000000


	//----- nvinfo : EIATTR_REGCOUNT
	.align		4
.L_74:
        /*00b4*/ 	.byte	0x04, 0x2f
        /*00b6*/ 	.short	(.L_76 - .L_75)
	.align		4
.L_75:
        /*00b8*/ 	.word	index@(_ZN6thrust24THRUST_300001_SM_1000_NS8cuda_cub4core6detail13_kernel_agentINS1_8__reduce10DrainAgentIiEEJN3cub18CUB_300001_SM_10009GridQueueIjEEiEEEvDpT0_)
        /*00bc*/ 	.word	0x00000008


	//----- nvinfo : EIATTR_FRAME_SIZE
	.align		4
.L_76:
        /*00c0*/ 	.byte	0x04, 0x11
        /*00c2*/ 	.short	(.L_78 - .L_77)
	.align		4
.L_77:
        /*00c4*/ 	.word	index@(_ZN6thrust24THRUST_300001_SM_1000_NS8cuda_cub4core6detail13_kernel_agentINS1_8__reduce10DrainAgentIiEEJN3cub18CUB_300001_SM_10009GridQueueIjEEiEEEvDpT0_)
        /*00c8*/ 	.word	0x00000000


	//----- nvinfo : EIATTR_REGCOUNT
	.align		4
.L_78:
        /*00cc*/ 	.byte	0x04, 0x2f
        /*00ce*/ 	.short	(.L_80 - .L_79)
	.align		4
.L_79:
        /*00d0*/ 	.word	index@(_ZN6thrust24THRUST_300001_SM_1000_NS8cuda_cub4core6detail13_kernel_agentINS1_8__reduce11ReduceAgentIPN4cuda3std3__45tupleIJdlEEESC_SB_iNS1_9__extrema9arg_max_fIdl11TComparatorEEEEJSC_SC_iSG_EEEvDpT0_)
        /*00d4*/ 	.word	0x00000020


	//----- nvinfo : EIATTR_FRAME_SIZE
	.align		4
.L_80:
        /*00d8*/ 	.byte	0x04, 0x11
        /*00da*/ 	.short	(.L_82 - .L_81)
	.align		4
.L_81:
        /*00dc*/ 	.word	index@(_ZN6thrust24THRUST_300001_SM_1000_NS8cuda_cub4core6detail13_kernel_agentINS1_8__reduce11ReduceAgentIPN4cuda3std3__45tupleIJdlEEESC_SB_iNS1_9__extrema9arg_max_fIdl11TComparatorEEEEJSC_SC_iSG_EEEvDpT0_)
        /*00e0*/ 	.word	0x00000000


	//----- nvinfo : EIATTR_REGCOUNT
	.align		4
.L_82:
        /*00e4*/ 	.byte	0x04, 0x2f
        /*00e6*/ 	.short	(.L_84 - .L_83)
	.align		4
.L_83:
        /*00e8*/ 	.word	index@(_ZN6thrust24THRUST_300001_SM_1000_NS8cuda_cub4core6detail13_kernel_agentINS1_8__reduce11ReduceAgentINS0_12zip_iteratorIN4cuda3std3__45tupleIJNS0_10device_ptrIdEENS0_17counting_iteratorIlNS0_11use_defaultESF_SF_EEEEEEEPNSB_IJdlEEESJ_lNS1_9__extrema9arg_max_fIdl11TComparatorEEEEJSI_SK_lSO_EEEvDpT0_)
        /*00ec*/ 	.word	0x00000020


	//----- nvinfo : EIATTR_FRAME_SIZE
	.align		4
.L_84:
        /*00f0*/ 	.byte	0x04, 0x11
        /*00f2*/ 	.short	(.L_86 - .L_85)
	.align		4
.L_85:
        /*00f4*/ 	.word	index@(_ZN6thrust24THRUST_300001_SM_1000_NS8cuda_cub4core6detail13_kernel_agentINS1_8__reduce11ReduceAgentINS0_12zip_iteratorIN4cuda3std3__45tupleIJNS0_10device_ptrIdEENS0_17counting_iteratorIlNS0_11use_defaultESF_SF_EEEEEEEPNSB_IJdlEEESJ_lNS1_9__extrema9arg_max_fIdl11TComparatorEEEEJSI_SK_lSO_EEEvDpT0_)
        /*00f8*/ 	.word	0x00000000


	//----- nvinfo : EIATTR_REGCOUNT
	.align		4
.L_86:
        /*00fc*/ 	.byte	0x04, 0x2f
        /*00fe*/ 	.short	(.L_88 - .L_87)
	.align		4
.L_87:
        /*0100*/ 	.word	index@(_ZN6thrust24THRUST_300001_SM_1000_NS8cuda_cub4core6detail13_kernel_agentINS1_8__reduce11ReduceAgentINS0_12zip_iteratorIN4cuda3std3__45tupleIJNS0_10device_ptrIdEENS0_17counting_iteratorIlNS0_11use_defaultESF_SF_EEEEEEEPNSB_IJdlEEESJ_lNS1_9__extrema9arg_max_fIdl11TComparatorEEEEJSI_SK_lN3cub18CUB_300001_SM_100013GridEvenShareIlEENSR_9GridQueueIyEESO_EEEvDpT0_)
        /*0104*/ 	.word	0x00000020


	//----- nvinfo : EIATTR_FRAME_SIZE
	.align		4
.L_88:
        /*0108*/ 	.byte	0x04, 0x11
        /*010a*/ 	.short	(.L_90 - .L_89)
	.align		4
.L_89:
        /*010c*/ 	.word	index@(_ZN6thrust24THRUST_300001_SM_1000_NS8cuda_cub4core6detail13_kernel_agentINS1_8__reduce11ReduceAgentINS0_12zip_iteratorIN4cuda3std3__45tupleIJNS0_10device_ptrIdEENS0_17counting_iteratorIlNS0_11use_defaultESF_SF_EEEEEEEPNSB_IJdlEEESJ_lNS1_9__extrema9arg_max_fIdl11TComparatorEEEEJSI_SK_lN3cub18CUB_300001_SM_100013GridEvenShareIlEENSR_9GridQueueIyEESO_EEEvDpT0_)
        /*0110*/ 	.word	0x00000000


	//----- nvinfo : EIATTR_REGCOUNT
	.align		4
.L_90:
        /*0114*/ 	.byte	0x04, 0x2f
        /*0116*/ 	.short	(.L_92 - .L_91)
	.align		4
.L_91:
        /*0118*/ 	.word	index@(_ZN6thrust24THRUST_300001_SM_1000_NS8cuda_cub4core6detail13_kernel_agentINS1_8__reduce10DrainAgentIlEEJN3cub18CUB_300001_SM_10009GridQueueIyEElEEEvDpT0_)
        /*011c*/ 	.word	0x00000008


	//----- nvinfo : EIATTR_FRAME_SIZE
	.align		4
.L_92:
        /*0120*/ 	.byte	0x04, 0x11
        /*0122*/ 	.short	(.L_94 - .L_93)
	.align		4
.L_93:
        /*0124*/ 	.word	index@(_ZN6thrust24THRUST_300001_SM_1000_NS8cuda_cub4core6detail13_kernel_agentINS1_8__reduce10DrainAgentIlEEJN3cub18CUB_300001_SM_10009GridQueueIyEElEEEvDpT0_)
        /*0128*/ 	.word	0x00000000


	//----- nvinfo : EIATTR_REGCOUNT
	.align		4
.L_94:
        /*012c*/ 	.byte	0x04, 0x2f
        /*012e*/ 	.short	(.L_96 - .L_95)
	.align		4
.L_95:
        /*0130*/ 	.word	index@(_ZN6thrust24THRUST_300001_SM_1000_NS8cuda_cub4core6detail13_kernel_agentINS1_8__reduce11ReduceAgentIPN4cuda3std3__45tupleIJdlEEESC_SB_lNS1_9__extrema9arg_max_fIdl11TComparatorEEEEJSC_SC_iSG_EEEvDpT0_)
        /*0134*/ 	.word	0x00000020


	//----- nvinfo : EIATTR_FRAME_SIZE
	.align		4
.L_96:
        /*0138*/ 	.byte	0x04, 0x11
        /*013a*/ 	.short	(.L_98 - .L_97)
	.align		4
.L_97:
        /*013c*/ 	.word	index@(_ZN6thrust24THRUST_300001_SM_1000_NS8cuda_cub4core6detail13_kernel_agentINS1_8__reduce11ReduceAgentIPN4cuda3std3__45tupleIJdlEEESC_SB_lNS1_9__extrema9arg_max_fIdl11TComparatorEEEEJSC_SC_iSG_EEEvDpT0_)
        /*0140*/ 	.word	0x00000000


	//----- nvinfo : EIATTR_REGCOUNT
	.align		4
.L_98:
        /*0144*/ 	.byte	0x04, 0x2f
        /*0146*/ 	.short	(.L_100 - .L_99)
	.align		4
.L_99:
        /*0148*/ 	.word	index@(_ZN3cub18CUB_300001_SM_10006detail11EmptyKernelIvEEvv)
        /*014c*/ 	.word	0x00000004


	//----- nvinfo : EIATTR_FRAME_SIZE
	.align		4
.L_100:
        /*0150*/ 	.byte	0x04, 0x11
        /*0152*/ 	.short	(.L_102 - .L_101)
	.align		4
.L_101:
        /*0154*/ 	.word	index@(_ZN3cub18CUB_300001_SM_10006detail11EmptyKernelIvEEvv)
        /*0158*/ 	.word	0x00000000


	//----- nvinfo : EIATTR_MIN_STACK_SIZE
	.align		4
.L_102:
        /*015c*/ 	.byte	0x04, 0x12
        /*015e*/ 	.short	(.L_104 - .L_103)
	.align		4
.L_103:
        /*0160*/ 	.word	index@(_ZN3cub18CUB_300001_SM_10006detail11EmptyKernelIvEEvv)
        /*0164*/ 	.word	0x00000000


	//----- nvinfo : EIATTR_MIN_STACK_SIZE
	.align		4
.L_104:
        /*0168*/ 	.byte	0x04, 0x12
        /*016a*/ 	.short	(.L_106 - .L_105)
	.align		4
.L_105:
        /*016c*/ 	.word	index@(_ZN6thrust24THRUST_300001_SM_1000_NS8cuda_cub4core6detail13_kernel_agentINS1_8__reduce11ReduceAgentIPN4cuda3std3__45tupleIJdlEEESC_SB_lNS1_9__extrema9arg_max_fIdl11TComparatorEEEEJSC_SC_iSG_EEEvDpT0_)
        /*0170*/ 	.word	0x00000000


	//----- nvinfo : EIATTR_MIN_STACK_SIZE
	.align		4
.L_106:
        /*0174*/ 	.byte	0x04, 0x12
        /*0176*/ 	.short	(.L_108 - .L_107)
	.align		4
.L_107:
        /*0178*/ 	.word	index@(_ZN6thrust24THRUST_300001_SM_1000_NS8cuda_cub4core6detail13_kernel_agentINS1_8__reduce10DrainAgentIlEEJN3cub18CUB_300001_SM_10009GridQueueIyEElEEEvDpT0_)
        /*017c*/ 	.word	0x00000000


	//----- nvinfo : EIATTR_MIN_STACK_SIZE
	.align		4
.L_108:
        /*0180*/ 	.byte	0x04, 0x12
        /*0182*/ 	.short	(.L_110 - .L_109)
	.align		4
.L_109:
        /*0184*/ 	.word	index@(_ZN6thrust24THRUST_300001_SM_1000_NS8cuda_cub4core6detail13_kernel_agentINS1_8__reduce11ReduceAgentINS0_12zip_iteratorIN4cuda3std3__45tupleIJNS0_10device_ptrIdEENS0_17counting_iteratorIlNS0_11use_defaultESF_SF_EEEEEEEPNSB_IJdlEEESJ_lNS1_9__extrema9arg_max_fIdl11TComparatorEEEEJSI_SK_lN3cub18CUB_300001_SM_100013GridEvenShareIlEENSR_9GridQueueIyEESO_EEEvDpT0_)
        /*0188*/ 	.word	0x00000000


	//----- nvinfo : EIATTR_MIN_STACK_SIZE
	.align		4
.L_110:
        /*018c*/ 	.byte	0x04, 0x12
        /*018e*/ 	.short	(.L_112 - .L_111)
	.align		4
.L_111:
        /*0190*/ 	.word	index@(_ZN6thrust24THRUST_300001_SM_1000_NS8cuda_cub4core6detail13_kernel_agentINS1_8__reduce11ReduceAgentINS0_12zip_iteratorIN4cuda3std3__45tupleIJNS0_10device_ptrIdEENS0_17counting_iteratorIlNS0_11use_defaultESF_SF_EEEEEEEPNSB_IJdlEEESJ_lNS1_9__extrema9arg_max_fIdl11TComparatorEEEEJSI_SK_lSO_EEEvDpT0_)
        /*0194*/ 	.word	0x00000000


	//----- nvinfo : EIATTR_MIN_STACK_SIZE
	.align		4
.L_112:
        /*0198*/ 	.byte	0x04, 0x12
        /*019a*/ 	.short	(.L_114 - .L_113)
	.align		4
.L_113:
        /*019c*/ 	.word	index@(_ZN6thrust24THRUST_300001_SM_1000_NS8cuda_cub4core6detail13_kernel_agentINS1_8__reduce11ReduceAgentIPN4cuda3std3__45tupleIJdlEEESC_SB_iNS1_9__extrema9arg_max_fIdl11TComparatorEEEEJSC_SC_iSG_EEEvDpT0_)
        /*01a0*/ 	.word	0x00000000


	//----- nvinfo : EIATTR_MIN_STACK_SIZE
	.align		4
.L_114:
        /*01a4*/ 	.byte	0x04, 0x12
        /*01a6*/ 	.short	(.L_116 - .L_115)
	.align		4
.L_115:
        /*01a8*/ 	.word	index@(_ZN6thrust24THRUST_300001_SM_1000_NS8cuda_cub4core6detail13_kernel_agentINS1_8__reduce10DrainAgentIiEEJN3cub18CUB_300001_SM_10009GridQueueIjEEiEEEvDpT0_)
        /*01ac*/ 	.word	0x00000000


	//----- nvinfo : EIATTR_MIN_STACK_SIZE
	.align		4
.L_116:
        /*01b0*/ 	.byte	0x04, 0x12
        /*01b2*/ 	.short	(.L_118 - .L_117)
	.align		4
.L_117:
        /*01b4*/ 	.word	index@(_ZN6thrust24THRUST_300001_SM_1000_NS8cuda_cub4core6detail13_kernel_agentINS1_8__reduce11ReduceAgentINS0_12zip_iteratorIN4cuda3std3__45tupleIJNS0_10device_ptrIdEENS0_17counting_iteratorIlNS0_11use_defaultESF_SF_EEEEEEEPNSB_IJdlEEESJ_iNS1_9__extrema9arg_max_fIdl11TComparatorEEEEJSI_SK_iN3cub18CUB_300001_SM_100013GridEvenShareIiEENSR_9GridQueueIjEESO_EEEvDpT0_)
        /*01b8*/ 	.word	0x00000000


	//----- nvinfo : EIATTR_MIN_STACK_SIZE
	.align		4
.L_118:
        /*01bc*/ 	.byte	0x04, 0x12
        /*01be*/ 	.short	(.L_120 - .L_119)
	.align		4
.L_119:
        /*01c0*/ 	.word	index@(_ZN6thrust24THRUST_300001_SM_1000_NS8cuda_cub4core6detail13_kernel_agentINS1_8__reduce11ReduceAgentINS0_12zip_iteratorIN4cuda3std3__45tupleIJNS0_10device_ptrIdEENS0_17counting_iteratorIlNS0_11use_defaultESF_SF_EEEEEEEPNSB_IJdlEEESJ_iNS1_9__extrema9arg_max_fIdl11TComparatorEEEEJSI_SK_iSO_EEEvDpT0_)
        /*01c4*/ 	.word	0x00000000


	//----- nvinfo : EIATTR_MIN_STACK_SIZE
	.align		4
.L_120:
        /*01c8*/ 	.byte	0x04, 0x12
        /*01ca*/ 	.short	(.L_122 - .L_121)
	.align		4
.L_121:
        /*01cc*/ 	.word	index@(_Z8DelUpperPdS_ii)
        /*01d0*/ 	.word	0x00000000


	//----- nvinfo : EIATTR_MIN_STACK_SIZE
	.align		4
.L_122:
        /*01d4*/ 	.byte	0x04, 0x12
        /*01d6*/ 	.short	(.L_124 - .L_123)
	.align		4
.L_123:
        /*01d8*/ 	.word	index@(_Z8DelLowerPdS_ii)
        /*01dc*/ 	.word	0x00000000


	//----- nvinfo : EIATTR_MIN_STACK_SIZE
	.align		4
.L_124:
        /*01e0*/ 	.byte	0x04, 0x12
        /*01e2*/ 	.short	(.L_126 - .L_125)
	.align		4
.L_125:
        /*01e4*/ 	.word	index@(_Z6DividePdS_i)
        /*01e8*/ 	.word	0x00000000


	//----- nvinfo : EIATTR_MIN_STACK_SIZE
	.align		4
.L_126:
        /*01ec*/ 	.byte	0x04, 0x12
        /*01ee*/ 	.short	(.L_128 - .L_127)
	.align		4
.L_127:
        /*01f0*/ 	.word	index@(_Z9SwapLinesPdS_iii)
        /*01f4*/ 	.word	0x00000000
.L_128:


//--------------------- .nv.compat                --------------------------
	.section	.nv.compat,"",@"SHT_CUDA_COMPAT_INFO"
	.align	4
        /*0000*/ 	.byte	0x02, 0x09, 0x00, 0x00, 0x02, 0x02, 0x01, 0x00, 0x02, 0x05, 0x05, 0x00, 0x03, 0x07, 0x01, 0x01
        /*0010*/ 	.byte	0x02, 0x03, 0x00, 0x00, 0x02, 0x06, 0x01, 0x00, 0x04, 0x0b, 0x08, 0x00, 0x01, 0x00, 0x00, 0x00
        /*0020*/ 	.byte	0x00, 0x00, 0x00, 0x00


//--------------------- .nv.info._ZN3cub18CUB_300001_SM_10006detail11EmptyKernelIvEEvv --------------------------
	.section	.nv.info._ZN3cub18CUB_300001_SM_10006detail11EmptyKernelIvEEvv,"",@"SHT_CUDA_INFO"
	.sectionflags	@""
	.align	4


	//----- nvinfo : EIATTR_CUDA_API_VERSION
	.align		4
        /*0000*/ 	.byte	0x04, 0x37
        /*0002*/ 	.short	(.L_130 - .L_129)
.L_129:
        /*0004*/ 	.word	0x00000082


	//----- nvinfo : EIATTR_SPARSE_MMA_MASK
	.align		4
.L_130:
        /*0008*/ 	.byte	0x03, 0x50
        /*000a*/ 	.short	0x0000


	//----- nvinfo : EIATTR_MAXREG_COUNT
	.align		4
        /*000c*/ 	.byte	0x03, 0x1b
        /*000e*/ 	.short	0x00ff


	//----- nvinfo : EIATTR_MERCURY_ISA_VERSION
	.align		4
        /*0010*/ 	.byte	0x03, 0x5f
        /*0012*/ 	.short	0x0101


	//----- nvinfo : EIATTR_VRC_CTA_INIT_COUNT
	.align		4
        /*0014*/ 	.byte	0x02, 0x4a
	.zero		1
	.zero		1


	//----- nvinfo : EIATTR_EXIT_INSTR_OFFSETS
	.align		4
        /*0018*/ 	.byte	0x04, 0x1c
        /*001a*/ 	.short	(.L_132 - .L_131)


	//   ....[0]....
.L_131:
        /*001c*/ 	.word	0x00000010


	//----- nvinfo : EIATTR_SW_WAR
	.align		4
.L_132:
        /*0020*/ 	.byte	0x04, 0x36
        /*0022*/ 	.short	(.L_134 - .L_133)
.L_133:
        /*0024*/ 	.word	0x00000008
.L_134:


//--------------------- .nv.info._ZN6thrust24THRUST_300001_SM_1000_NS8cuda_cub4core6detail13_kernel_agentINS1_8__reduce11ReduceAgentIPN4cuda3std3__45tupleIJdlEEESC_SB_lNS1_9__extrema9arg_max_fIdl11TComparatorEEEEJSC_SC_iSG_EEEvDpT0_ --------------------------
	.section	.nv.info._ZN6thrust24THRUST_300001_SM_1000_NS8cuda_cub4core6detail13_kernel_agentINS1_8__reduce11ReduceAgentIPN4cuda3std3__45tupleIJdlEEESC_SB_lNS1_9__extrema9arg_max_fIdl11TComparatorEEEEJSC_SC_iSG_EEEvDpT0_,"",@"SHT_CUDA_INFO"
	.sectionflags	@""
	.align	4


	//----- nvinfo : EIATTR_CUDA_API_VERSION
	.align		4
        /*0000*/ 	.byte	0x04, 0x37
        /*0002*/ 	.short	(.L_136 - .L_135)
.L_135:
        /*0004*/ 	.word	0x00000082


	//----- nvinfo : EIATTR_KPARAM_INFO
	.align		4
.L_136:
        /*0008*/ 	.byte	0x04, 0x17
        /*000a*/ 	.short	(.L_138 - .L_137)
.L_137:
        /*000c*/ 	.word	0x00000000
        /*0010*/ 	.short	0x0003
        /*0012*/ 	.short	0x0014
        /*0014*/ 	.byte	0x00, 0xf0, 0x05, 0x00


	//----- nvinfo : EIATTR_KPARAM_INFO
	.align		4
.L_138:
        /*0018*/ 	.byte	0x04, 0x17
        /*001a*/ 	.short	(.L_140 - .L_139)
.L_139:
        /*001c*/ 	.word	0x00000000
        /*0020*/ 	.short	0x0002
        /*0022*/ 	.short	0x0010
        /*0024*/ 	.byte	0x00, 0xf0, 0x11, 0x00


	//----- nvinfo : EIATTR_KPARAM_INFO
	.align		4
.L_140:
        /*0028*/ 	.byte	0x04, 0x17
        /*002a*/ 	.short	(.L_142 - .L_141)
.L_141:
        /*002c*/ 	.word	0x00000000
        /*0030*/ 	.short	0x0001
        /*0032*/ 	.short	0x0008
        /*0034*/ 	.byte	0x00, 0xf5, 0x21, 0x00


	//----- nvinfo : EIATTR_KPARAM_INFO
	.align		4
.L_142:
        /*0038*/ 	.byte	0x04, 0x17
        /*003a*/ 	.short	(.L_144 - .L_143)
.L_143:
        /*003c*/ 	.word	0x00000000
        /*0040*/ 	.short	0x0000
        /*0042*/ 	.short	0x0000
        /*0044*/ 	.byte	0x00, 0xf5, 0x21, 0x00


	//----- nvinfo : EIATTR_SPARSE_MMA_MASK
	.align		4
.L_144:
        /*0048*/ 	.byte	0x03, 0x50
        /*004a*/ 	.short	0x0000


	//----- nvinfo : EIATTR_MAXREG_COUNT
	.align		4
        /*004c*/ 	.byte	0x03, 0x1b
        /*004e*/ 	.short	0x00ff


	//----- nvinfo : EIATTR_NUM_BARRIERS
	.align		4
        /*0050*/ 	.byte	0x02, 0x4c
        /*0052*/ 	.byte	0x01
	.zero		1


	//----- nvinfo : EIATTR_MERCURY_ISA_VERSION
	.align		4
        /*0054*/ 	.byte	0x03, 0x5f
        /*0056*/ 	.short	0x0101


	//----- nvinfo : EIATTR_COOP_GROUP_MASK_REGIDS
	.align		4
        /*0058*/ 	.byte	0x04, 0x29
        /*005a*/ 	.short	(.L_146 - .L_145)


	//   ....[0]....
.L_145:
        /*005c*/ 	.word	0xffffffff


	//   ....[1]....
        /*0060*/ 	.word	0xffffffff


	//   ....[2]....
        /*0064*/ 	.word	0xffffffff


	//   ....[3]....
        /*0068*/ 	.word	0xffffffff


	//   ....[4]....
        /*006c*/ 	.word	0xffffffff


	//   ....[5]....
        /*0070*/ 	.word	0xffffffff


	//   ....[6]....
        /*0074*/ 	.word	0xffffffff


	//   ....[7]....
        /*0078*/ 	.word	0xffffffff


	//   ....[8]....
        /*007c*/ 	.word	0xffffffff


	//   ....[9]....
        /*0080*/ 	.word	0xffffffff


	//   ....[10]....
        /*0084*/ 	.word	0xffffffff


	//   ....[11]....
        /*0088*/ 	.word	0xffffffff


	//   ....[12]....
        /*008c*/ 	.word	0xffffffff


	//   ....[13]....
        /*0090*/ 	.word	0xffffffff


	//   ....[14]....
        /*0094*/ 	.word	0xffffffff


	//   ....[15]....
        /*0098*/ 	.word	0xffffffff


	//   ....[16]....
        /*009c*/ 	.word	0xffffffff


	//   ....[17]....
        /*00a0*/ 	.word	0xffffffff


	//   ....[18]....
        /*00a4*/ 	.word	0xffffffff


	//   ....[19]....
        /*00a8*/ 	.word	0xffffffff


	//   ....[20]....
        /*00ac*/ 	.word	0xffffffff


	//   ....[21]....
        /*00b0*/ 	.word	0xffffffff


	//   ....[22]....
        /*00b4*/ 	.word	0xffffffff


	//   ....[23]....
        /*00b8*/ 	.word	0xffffffff


	//   ....[24]....
        /*00bc*/ 	.word	0xffffffff


	//   ....[25]....
        /*00c0*/ 	.word	0xffffffff


	//   ....[26]....
        /*00c4*/ 	.word	0xffffffff


	//   ....[27]....
        /*00c8*/ 	.word	0xffffffff


	//   ....[28]....
        /*00cc*/ 	.word	0xffffffff


	//   ....[29]....
        /*00d0*/ 	.word	0xffffffff


	//   ....[30]....
        /*00d4*/ 	.word	0xffffffff


	//   ....[31]....
        /*00d8*/ 	.word	0xffffffff


	//   ....[32]....
        /*00dc*/ 	.word	0xffffffff


	//   ....[33]....
        /*00e0*/ 	.word	0xffffffff


	//   ....[34]....
        /*00e4*/ 	.word	0xffffffff


	//   ....[35]....
        /*00e8*/ 	.word	0xffffffff


	//   ....[36]....
        /*00ec*/ 	.word	0xffffffff


	//   ....[37]....
        /*00f0*/ 	.word	0xffffffff


	//   ....[38]....
        /*00f4*/ 	.word	0xffffffff


	//   ....[39]....
        /*00f8*/ 	.word	0xffffffff


	//   ....[40]....
        /*00fc*/ 	.word	0xffffffff


	//   ....[41]....
        /*0100*/ 	.word	0xffffffff


	//   ....[42]....
        /*0104*/ 	.word	0xffffffff


	//   ....[43]....
        /*0108*/ 	.word	0xffffffff


	//   ....[44]....
        /*010c*/ 	.word	0xffffffff


	//   ....[45]....
        /*0110*/ 	.word	0xffffffff


	//   ....[46]....
        /*0114*/ 	.word	0xffffffff


	//   ....[47]....
        /*0118*/ 	.word	0xffffffff


	//   ....[48]....
        /*011c*/ 	.word	0xffffffff


	//   ....[49]....
        /*0120*/ 	.word	0xffffffff


	//   ....[50]....
        /*0124*/ 	.word	0xffffffff


	//   ....[51]....
        /*0128*/ 	.word	0xffffffff


	//   ....[52]....
        /*012c*/ 	.word	0xffffffff


	//   ....[53]....
        /*0130*/ 	.word	0xffffffff


	//   ....[54]....
        /*0134*/ 	.word	0xffffffff


	//   ....[55]....
        /*0138*/ 	.word	0xffffffff


	//   ....[56]....
        /*013c*/ 	.word	0xffffffff


	//   ....[57]....
        /*0140*/ 	.word	0xffffffff


	//   ....[58]....
        /*0144*/ 	.word	0xffffffff


	//   ....[59]....
        /*0148*/ 	.word	0xffffffff


	//----- nvinfo : EIATTR_COOP_GROUP_INSTR_OFFSETS
	.align		4
.L_146:
        /*014c*/ 	.byte	0x04, 0x28
        /*014e*/ 	.short	(.L_148 - .L_147)


	//   ....[0]....
.L_147:
        /*0150*/ 	.word	0x00000b70


	//   ....[1]....
        /*0154*/ 	.word	0x00000ba0


	//   ....[2]....
        /*0158*/ 	.word	0x00000bc0


	//   ....[3]....
        /*015c*/ 	.word	0x00000bd0


	//   ....[4]....
        /*0160*/ 	.word	0x00000d60


	//   ....[5]....
        /*0164*/ 	.word	0x00000d90


	//   ....[6]....
        /*0168*/ 	.word	0x00000dc0


	//   ....[7]....
        /*016c*/ 	.word	0x00000de0


	//   ....[8]....
        /*0170*/ 	.word	0x00000f60


	//   ....[9]....
        /*0174*/ 	.word	0x00000f90


	//   ....[10]....
        /*0178*/ 	.word	0x00000fc0


	//   ....[11]....
        /*017c*/ 	.word	0x00000fe0


	//   ....[12]....
        /*0180*/ 	.word	0x00001160


	//   ....[13]....
        /*0184*/ 	.word	0x00001190


	//   ....[14]....
        /*0188*/ 	.word	0x000011c0


	//   ....[15]....
        /*018c*/ 	.word	0x000011e0


	//   ....[16]....
        /*0190*/ 	.word	0x00001360


	//   ....[17]....
        /*0194*/ 	.word	0x00001390


	//   ....[18]....
        /*0198*/ 	.word	0x000013c0


	//   ....[19]....
        /*019c*/ 	.word	0x000013e0


	//   ....[20]....
        /*01a0*/ 	.word	0x00002140


	//   ....[21]....
        /*01a4*/ 	.word	0x00002150


	//   ....[22]....
        /*01a8*/ 	.word	0x00002160


	//   ....[23]....
        /*01ac*/ 	.word	0x00002180


	//   ....[24]....
        /*01b0*/ 	.word	0x00002300


	//   ....[25]....
        /*01b4*/ 	.word	0x00002340


	//   ....[26]....
        /*01b8*/ 	.word	0x00002370


	//   ....[27]....
        /*01bc*/ 	.word	0x00002390


	//   ....[28]....
        /*01c0*/ 	.word	0x00002510


	//   ....[29]....
        /*01c4*/ 	.word	0x00002550


	//   ....[30]....
        /*01c8*/ 	.word	0x00002580


	//   ....[31]....
        /*01cc*/ 	.word	0x000025a0


	//   ....[32]....
        /*01d0*/ 	.word	0x00002720


	//   ....[33]....
        /*01d4*/ 	.word	0x00002760


	//   ....[34]....
        /*01d8*/ 	.word	0x00002790


	//   ....[35]....
        /*01dc*/ 	.word	0x000027b0


	//   ....[36]....
        /*01e0*/ 	.word	0x00002930


	//   ....[37]....
        /*01e4*/ 	.word	0x00002970


	//   ....[38]....
        /*01e8*/ 	.word	0x000029a0


	//   ....[39]....
        /*01ec*/ 	.word	0x000029c0


	//   ....[40]....
        /*01f0*/ 	.word	0x00005760


	//   ....[41]....
        /*01f4*/ 	.word	0x00005790


	//   ....[42]....
        /*01f8*/ 	.word	0x000057b0


	//   ....[43]....
        /*01fc*/ 	.word	0x000057c0


	//   ....[44]....
        /*0200*/ 	.word	0x00005950


	//   ....[45]....
        /*0204*/ 	.word	0x00005980


	//   ....[46]....
        /*0208*/ 	.word	0x000059b0


	//   ....[47]....
        /*020c*/ 	.word	0x000059d0


	//   ....[48]....
        /*0210*/ 	.word	0x00005b50


	//   ....[49]....
        /*0214*/ 	.word	0x00005b80


	//   ....[50]....
        /*0218*/ 	.word	0x00005bb0


	//   ....[51]....
        /*021c*/ 	.word	0x00005bd0


	//   ....[52]....
        /*0220*/ 	.word	0x00005d50


	//   ....[53]....
        /*0224*/ 	.word	0x00005d80


	//   ....[54]....
        /*0228*/ 	.word	0x00005db0


	//   ....[55]....
        /*022c*/ 	.word	0x00005dd0


	//   ....[56]....
        /*0230*/ 	.word	0x00005f50


	//   ....[57]....
        /*0234*/ 	.word	0x00005f80


	//   ....[58]....
        /*0238*/ 	.word	0x00005fb0


	//   ....[59]....
        /*023c*/ 	.word	0x00005fd0


	//----- nvinfo : EIATTR_VRC_CTA_INIT_COUNT
	.align		4
.L_148:
        /*0240*/ 	.byte	0x02, 0x4a
	.zero		1
	.zero		1


	//----- nvinfo : EIATTR_EXIT_INSTR_OFFSETS
	.align		4
        /*0244*/ 	.byte	0x04, 0x1c
        /*0246*/ 	.short	(.L_150 - .L_149)


	//   ....[0]....
.L_149:
        /*0248*/ 	.word	0x00000030


	//   ....[1]....
        /*024c*/ 	.word	0x00006c70


	//   ....[2]....
        /*0250*/ 	.word	0x00006cb0


	//----- nvinfo : EIATTR_MAX_THREADS
	.align		4
.L_150:
        /*0254*/ 	.byte	0x04, 0x05
        /*0256*/ 	.short	(.L_152 - .L_151)
.L_151:
        /*0258*/ 	.word	0x00000100
        /*025c*/ 	.word	0x00000001
        /*0260*/ 	.word	0x00000001


	//----- nvinfo : EIATTR_CRS_STACK_SIZE
	.align		4
.L_152:
        /*0264*/ 	.byte	0x04, 0x1e
        /*0266*/ 	.short	(.L_154 - .L_153)
.L_153:
        /*0268*/ 	.word	0x00000000


	//----- nvinfo : EIATTR_CBANK_PARAM_SIZE
	.align		4
.L_154:
        /*026c*/ 	.byte	0x03, 0x19
        /*026e*/ 	.short	0x0015


	//----- nvinfo : EIATTR_PARAM_CBANK
	.align		4
        /*0270*/ 	.byte	0x04, 0x0a
        /*0272*/ 	.short	(.L_156 - .L_155)
	.align		4
.L_155:
        /*0274*/ 	.word	index@(.nv.constant0._ZN6thrust24THRUST_300001_SM_1000_NS8cuda_cub4core6detail13_kernel_agentINS1_8__reduce11ReduceAgentIPN4cuda3std3__45tupleIJdlEEESC_SB_lNS1_9__extrema9arg_max_fIdl11TComparatorEEEEJSC_SC_iSG_EEEvDpT0_)
        /*0278*/ 	.short	0x0380
        /*027a*/ 	.short	0x0015


	//----- nvinfo : EIATTR_SW_WAR
	.align		4
.L_156:
        /*027c*/ 	.byte	0x04, 0x36
        /*027e*/ 	.short	(.L_158 - .L_157)
.L_157:
        /*0280*/ 	.word	0x00000008
.L_158:


//--------------------- .nv.info._ZN6thrust24THRUST_300001_SM_1000_NS8cuda_cub4core6detail13_kernel_agentINS1_8__reduce10DrainAgentIlEEJN3cub18CUB_300001_SM_10009GridQueueIyEElEEEvDpT0_ --------------------------
	.section	.nv.info._ZN6thrust24THRUST_300001_SM_1000_NS8cuda_cub4core6detail13_kernel_agentINS1_8__reduce10DrainAgentIlEEJN3cub18CUB_300001_SM_10009GridQueueIyEElEEEvDpT0_,"",@"SHT_CUDA_INFO"
	.sectionflags	@""
	.align	4


	//----- nvinfo : EIATTR_CUDA_API_VERSION
	.align		4
        /*0000*/ 	.byte	0x04, 0x37
        /*0002*/ 	.short	(.L_160 - .L_159)
.L_159:
        /*0004*/ 	.word	0x00000082


	//----- nvinfo : EIATTR_KPARAM_INFO
	.align		4
.L_160:
        /*0008*/ 	.byte	0x04, 0x17
        /*000a*/ 	.short	(.L_162 - .L_161)
.L_161:
        /*000c*/ 	.word	0x00000000
        /*0010*/ 	.short	0x0001
        /*0012*/ 	.short	0x0008
        /*0014*/ 	.byte	0x00, 0xf0, 0x21, 0x00


	//----- nvinfo : EIATTR_KPARAM_INFO
	.align		4
.L_162:
        /*0018*/ 	.byte	0x04, 0x17
        /*001a*/ 	.short	(.L_164 - .L_163)
.L_163:
        /*001c*/ 	.word	0x00000000
        /*0020*/ 	.short	0x0000
        /*0022*/ 	.short	0x0000
        /*0024*/ 	.byte	0x00, 0xf0, 0x21, 0x00


	//----- nvinfo : EIATTR_SPARSE_MMA_MASK
	.align		4
.L_164:
        /*0028*/ 	.byte	0x03, 0x50
        /*002a*/ 	.short	0x0000


	//----- nvinfo : EIATTR_MAXREG_COUNT
	.align		4
        /*002c*/ 	.byte	0x03, 0x1b
        /*002e*/ 	.short	0x00ff


	//----- nvinfo : EIATTR_MERCURY_ISA_VERSION
	.align		4
        /*0030*/ 	.byte	0x03, 0x5f
        /*0032*/ 	.short	0x0101


	//----- nvinfo : EIATTR_VRC_CTA_INIT_COUNT
	.align		4
        /*0034*/ 	.byte	0x02, 0x4a
	.zero		1
	.zero		1


	//----- nvinfo : EIATTR_EXIT_INSTR_OFFSETS
	.align		4
        /*0038*/ 	.byte	0x04, 0x1c
        /*003a*/ 	.short	(.L_166 - .L_165)


	//   ....[0]....
.L_165:
        /*003c*/ 	.word	0x00000060


	//----- nvinfo : EIATTR_MAX_THREADS
	.align		4
.L_166:
        /*0040*/ 	.byte	0x04, 0x05
        /*0042*/ 	.short	(.L_168 - .L_167)
.L_167:
        /*0044*/ 	.word	0x00000001
        /*0048*/ 	.word	0x00000001
        /*004c*/ 	.word	0x00000001


	//----- nvinfo : EIATTR_CBANK_PARAM_SIZE
	.align		4
.L_168:
        /*0050*/ 	.byte	0x03, 0x19
        /*0052*/ 	.short	0x0010


	//----- nvinfo : EIATTR_PARAM_CBANK
	.align		4
        /*0054*/ 	.byte	0x04, 0x0a
        /*0056*/ 	.short	(.L_170 - .L_169)
	.align		4
.L_169:
        /*0058*/ 	.word	index@(.nv.constant0._ZN6thrust24THRUST_300001_SM_1000_NS8cuda_cub4core6detail13_kernel_agentINS1_8__reduce10DrainAgentIlEEJN3cub18CUB_300001_SM_10009GridQueueIyEElEEEvDpT0_)
        /*005c*/ 	.short	0x0380
        /*005e*/ 	.short	0x0010


	//----- nvinfo : EIATTR_SW_WAR
	.align		4
.L_170:
        /*0060*/ 	.byte	0x04, 0x36
        /*0062*/ 	.short	(.L_172 - .L_171)
.L_171:
        /*0064*/ 	.word	0x00000008
.L_172:


//--------------------- .nv.info._ZN6thrust24THRUST_300001_SM_1000_NS8cuda_cub4core6detail13_kernel_agentINS1_8__reduce11ReduceAgentINS0_12zip_iteratorIN4cuda3std3__45tupleIJNS0_10device_ptrIdEENS0_17counting_iteratorIlNS0_11use_defaultESF_SF_EEEEEEEPNSB_IJdlEEESJ_lNS1_9__extrema9arg_max_fIdl11TComparatorEEEEJSI_SK_lN3cub18CUB_300001_SM_100013GridEvenShareIlEENSR_9GridQueueIyEESO_EEEvDpT0_ --------------------------
	.section	.nv.info._ZN6thrust24THRUST_300001_SM_1000_NS8cuda_cub4core6detail13_kernel_agentINS1_8__reduce11ReduceAgentINS0_12zip_iteratorIN4cuda3std3__45tupleIJNS0_10device_ptrIdEENS0_17counting_iteratorIlNS0_11use_defaultESF_SF_EEEEEEEPNSB_IJdlEEESJ_lNS1_9__extrema9arg_max_fIdl11TComparatorEEEEJSI_SK_lN3cub18CUB_300001_SM_100013GridEvenShareIlEENSR_9GridQueueIyEESO_EEEvDpT0_,"",@"SHT_CUDA_INFO"
	.sectionflags	@""
	.align	4


	//----- nvinfo : EIATTR_CUDA_API_VERSION
	.align		4
        /*0000*/ 	.byte	0x04, 0x37
        /*0002*/ 	.short	(.L_174 - .L_173)
.L_173:
        /*0004*/ 	.word	0x00000082


	//----- nvinfo : EIATTR_KPARAM_INFO
	.align		4
.L_174:
        /*0008*/ 	.byte	0x04, 0x17
        /*000a*/ 	.short	(.L_176 - .L_175)
.L_175:
        /*000c*/ 	.word	0x00000000
        /*0010*/ 	.short	0x0005
        /*0012*/ 	.short	0x0070
        /*0014*/ 	.byte	0x00, 0xf0, 0x05, 0x00


	//----- nvinfo : EIATTR_KPARAM_INFO
	.align		4
.L_176:
        /*0018*/ 	.byte	0x04, 0x17
        /*001a*/ 	.short	(.L_178 - .L_177)
.L_177:
        /*001c*/ 	.word	0x00000000
        /*0020*/ 	.short	0x0004
        /*0022*/ 	.short	0x0068
        /*0024*/ 	.byte	0x00, 0xf0, 0x21, 0x00


	//----- nvinfo : EIATTR_KPARAM_INFO
	.align		4
.L_178:
        /*0028*/ 	.byte	0x04, 0x17
        /*002a*/ 	.short	(.L_180 - .L_179)
.L_179:
        /*002c*/ 	.word	0x00000000
        /*0030*/ 	.short	0x0003
        /*0032*/ 	.short	0x0020
        /*0034*/ 	.byte	0x00, 0xf0, 0x21, 0x01


	//----- nvinfo : EIATTR_KPARAM_INFO
	.align		4
.L_180:
        /*0038*/ 	.byte	0x04, 0x17
        /*003a*/ 	.short	(.L_182 - .L_181)
.L_181:
        /*003c*/ 	.word	0x00000000
        /*0040*/ 	.short	0x0002
        /*0042*/ 	.short	0x0018
        /*0044*/ 	.byte	0x00, 0xf0, 0x21, 0x00


	//----- nvinfo : EIATTR_KPARAM_INFO
	.align		4
.L_182:
        /*0048*/ 	.byte	0x04, 0x17
        /*004a*/ 	.short	(.L_184 - .L_183)
.L_183:
        /*004c*/ 	.word	0x00000000
        /*0050*/ 	.short	0x0001
        /*0052*/ 	.short	0x0010
        /*0054*/ 	.byte	0x00, 0xf5, 0x21, 0x00


	//----- nvinfo : EIATTR_KPARAM_INFO
	.align		4
.L_184:
        /*0058*/ 	.byte	0x04, 0x17
        /*005a*/ 	.short	(.L_186 - .L_185)
.L_185:
        /*005c*/ 	.word	0x00000000
        /*0060*/ 	.short	0x0000
        /*0062*/ 	.short	0x0000
        /*0064*/ 	.byte	0x00, 0xf0, 0x41, 0x00


	//----- nvinfo : EIATTR_SPARSE_MMA_MASK
	.align		4
.L_186:
        /*0068*/ 	.byte	0x03, 0x50
        /*006a*/ 	.short	0x0000


	//----- nvinfo : EIATTR_MAXREG_COUNT
	.align		4
        /*006c*/ 	.byte	0x03, 0x1b
        /*006e*/ 	.short	0x00ff


	//----- nvinfo : EIATTR_NUM_BARRIERS
	.align		4
        /*0070*/ 	.byte	0x02, 0x4c
        /*0072*/ 	.byte	0x01
	.zero		1


	//----- nvinfo : EIATTR_MERCURY_ISA_VERSION
	.align		4
        /*0074*/ 	.byte	0x03, 0x5f
        /*0076*/ 	.short	0x0101


	//----- nvinfo : EIATTR_COOP_GROUP_MASK_REGIDS
	.align		4
        /*0078*/ 	.byte	0x04, 0x29
        /*007a*/ 	.short	(.L_188 - .L_187)


	//   ....[0]....
.L_187:
        /*007c*/ 	.word	0xffffffff


	//   ....[1]....
        /*0080*/ 	.word	0xffffffff


	//   ....[2]....
        /*0084*/ 	.word	0xffffffff


	//   ....[3]....
        /*0088*/ 	.word	0xffffffff


	//   ....[4]....
        /*008c*/ 	.word	0xffffffff


	//   ....[5]....
        /*0090*/ 	.word	0xffffffff


	//   ....[6]....
        /*0094*/ 	.word	0xffffffff


	//   ....[7]....
        /*0098*/ 	.word	0xffffffff


	//   ....[8]....
        /*009c*/ 	.word	0xffffffff


	//   ....[9]....
        /*00a0*/ 	.word	0xffffffff


	//   ....[10]....
        /*00a4*/ 	.word	0xffffffff


	//   ....[11]....
        /*00a8*/ 	.word	0xffffffff


	//   ....[12]....
        /*00ac*/ 	.word	0xffffffff


	//   ....[13]....
        /*00b0*/ 	.word	0xffffffff


	//   ....[14]....
        /*00b4*/ 	.word	0xffffffff


	//   ....[15]....
        /*00b8*/ 	.word	0xffffffff


	//   ....[16]....
        /*00bc*/ 	.word	0xffffffff


	//   ....[17]....
        /*00c0*/ 	.word	0xffffffff


	//   ....[18]....
        /*00c4*/ 	.word	0xffffffff


	//   ....[19]....
        /*00c8*/ 	.word	0xffffffff


	//   ....[20]....
        /*00cc*/ 	.word	0xffffffff


	//   ....[21]....
        /*00d0*/ 	.word	0xffffffff


	//   ....[22]....
        /*00d4*/ 	.word	0xffffffff


	//   ....[23]....
        /*00d8*/ 	.word	0xffffffff


	//   ....[24]....
        /*00dc*/ 	.word	0xffffffff


	//   ....[25]....
        /*00e0*/ 	.word	0xffffffff


	//   ....[26]....
        /*00e4*/ 	.word	0xffffffff


	//   ....[27]....
        /*00e8*/ 	.word	0xffffffff


	//   ....[28]....
        /*00ec*/ 	.word	0xffffffff


	//   ....[29]....
        /*00f0*/ 	.word	0xffffffff


	//   ....[30]....
        /*00f4*/ 	.word	0xffffffff


	//   ....[31]....
        /*00f8*/ 	.word	0xffffffff


	//   ....[32]....
        /*00fc*/ 	.word	0xffffffff


	//   ....[33]....
        /*0100*/ 	.word	0xffffffff


	//   ....[34]....
        /*0104*/ 	.word	0xffffffff


	//   ....[35]....
        /*0108*/ 	.word	0xffffffff


	//   ....[36]....
        /*010c*/ 	.word	0xffffffff


	//   ....[37]....
        /*0110*/ 	.word	0xffffffff


	//   ....[38]....
        /*0114*/ 	.word	0xffffffff


	//   ....[39]....
        /*0118*/ 	.word	0xffffffff


	//   ....[40]....
        /*011c*/ 	.word	0xffffffff


	//   ....[41]....
        /*0120*/ 	.word	0xffffffff


	//   ....[42]....
        /*0124*/ 	.word	0xffffffff


	//   ....[43]....
        /*0128*/ 	.word	0xffffffff


	//   ....[44]....
        /*012c*/ 	.word	0xffffffff


	//   ....[45]....
        /*0130*/ 	.word	0xffffffff


	//   ....[46]....
        /*0134*/ 	.word	0xffffffff


	//   ....[47]....
        /*0138*/ 	.word	0xffffffff


	//   ....[48]....
        /*013c*/ 	.word	0xffffffff


	//   ....[49]....
        /*0140*/ 	.word	0xffffffff


	//   ....[50]....
        /*0144*/ 	.word	0xffffffff


	//   ....[51]....
        /*0148*/ 	.word	0xffffffff


	//   ....[52]....
        /*014c*/ 	.word	0xffffffff


	//   ....[53]....
        /*0150*/ 	.word	0xffffffff


	//   ....[54]....
        /*0154*/ 	.word	0xffffffff


	//   ....[55]....
        /*0158*/ 	.word	0xffffffff


	//   ....[56]....
        /*015c*/ 	.word	0xffffffff


	//   ....[57]....
        /*0160*/ 	.word	0xffffffff


	//   ....[58]....
        /*0164*/ 	.word	0xffffffff


	//   ....[59]....
        /*0168*/ 	.word	0xffffffff


	//----- nvinfo : EIATTR_COOP_GROUP_INSTR_OFFSETS
	.align		4
.L_188:
        /*016c*/ 	.byte	0x04, 0x28
        /*016e*/ 	.short	(.L_190 - .L_189)


	//   ....[0]....
.L_189:
        /*0170*/ 	.word	0x00000d70


	//   ....[1]....
        /*0174*/ 	.word	0x00000da0


	//   ....[2]....
        /*0178*/ 	.word	0x00000dc0


	//   ....[3]....
        /*017c*/ 	.word	0x00000dd0


	//   ....[4]....
        /*0180*/ 	.word	0x00000f60


	//   ....[5]....
        /*0184*/ 	.word	0x00000f90


	//   ....[6]....
        /*0188*/ 	.word	0x00000fc0


	//   ....[7]....
        /*018c*/ 	.word	0x00000fe0


	//   ....[8]....
        /*0190*/ 	.word	0x00001160


	//   ....[9]....
        /*0194*/ 	.word	0x00001190


	//   ....[10]....
        /*0198*/ 	.word	0x000011c0


	//   ....[11]....
        /*019c*/ 	.word	0x000011e0


	//   ....[12]....
        /*01a0*/ 	.word	0x00001360


	//   ....[13]....
        /*01a4*/ 	.word	0x00001390


	//   ....[14]....
        /*01a8*/ 	.word	0x000013c0


	//   ....[15]....
        /*01ac*/ 	.word	0x000013e0


	//   ....[16]....
        /*01b0*/ 	.word	0x00001560


	//   ....[17]....
        /*01b4*/ 	.word	0x00001590


	//   ....[18]....
        /*01b8*/ 	.word	0x000015c0


	//   ....[19]....
        /*01bc*/ 	.word	0x000015e0


	//   ....[20]....
        /*01c0*/ 	.word	0x00002340


	//   ....[21]....
        /*01c4*/ 	.word	0x00002350


	//   ....[22]....
        /*01c8*/ 	.word	0x00002360


	//   ....[23]....
        /*01cc*/ 	.word	0x00002380


	//   ....[24]....
        /*01d0*/ 	.word	0x00002500


	//   ....[25]....
        /*01d4*/ 	.word	0x00002540


	//   ....[26]....
        /*01d8*/ 	.word	0x00002570


	//   ....[27]....
        /*01dc*/ 	.word	0x00002590


	//   ....[28]....
        /*01e0*/ 	.word	0x00002710


	//   ....[29]....
        /*01e4*/ 	.word	0x00002750


	//   ....[30]....
        /*01e8*/ 	.word	0x00002780


	//   ....[31]....
        /*01ec*/ 	.word	0x000027a0


	//   ....[32]....
        /*01f0*/ 	.word	0x00002920


	//   ....[33]....
        /*01f4*/ 	.word	0x00002960


	//   ....[34]....
        /*01f8*/ 	.word	0x00002990


	//   ....[35]....
        /*01fc*/ 	.word	0x000029b0


	//   ....[36]....
        /*0200*/ 	.word	0x00002b30


	//   ....[37]....
        /*0204*/ 	.word	0x00002b70


	//   ....[38]....
        /*0208*/ 	.word	0x00002ba0


	//   ....[39]....
        /*020c*/ 	.word	0x00002bc0


	//   ....[40]....
        /*0210*/ 	.word	0x000053c0


	//   ....[41]....
        /*0214*/ 	.word	0x000053f0


	//   ....[42]....
        /*0218*/ 	.word	0x00005410


	//   ....[43]....
        /*021c*/ 	.word	0x00005420


	//   ....[44]....
        /*0220*/ 	.word	0x000055b0


	//   ....[45]....
        /*0224*/ 	.word	0x000055e0


	//   ....[46]....
        /*0228*/ 	.word	0x00005610


	//   ....[47]....
        /*022c*/ 	.word	0x00005630


	//   ....[48]....
        /*0230*/ 	.word	0x000057b0


	//   ....[49]....
        /*0234*/ 	.word	0x000057e0


	//   ....[50]....
        /*0238*/ 	.word	0x00005810


	//   ....[51]....
        /*023c*/ 	.word	0x00005830


	//   ....[52]....
        /*0240*/ 	.word	0x000059b0


	//   ....[53]....
        /*0244*/ 	.word	0x000059e0


	//   ....[54]....
        /*0248*/ 	.word	0x00005a10


	//   ....[55]....
        /*024c*/ 	.word	0x00005a30


	//   ....[56]....
        /*0250*/ 	.word	0x00005bb0


	//   ....[57]....
        /*0254*/ 	.word	0x00005be0


	//   ....[58]....
        /*0258*/ 	.word	0x00005c10


	//   ....[59]....
        /*025c*/ 	.word	0x00005c30


	//----- nvinfo : EIATTR_VRC_CTA_INIT_COUNT
	.align		4
.L_190:
        /*0260*/ 	.byte	0x02, 0x4a
	.zero		1
	.zero		1


	//----- nvinfo : EIATTR_EXIT_INSTR_OFFSETS
	.align		4
        /*0264*/ 	.byte	0x04, 0x1c
        /*0266*/ 	.short	(.L_192 - .L_191)


	//   ....[0]....
.L_191:
        /*0268*/ 	.word	0x000068d0


	//   ....[1]....
        /*026c*/ 	.word	0x00006920


	//----- nvinfo : EIATTR_MAX_THREADS
	.align		4
.L_192:
        /*0270*/ 	.byte	0x04, 0x05
        /*0272*/ 	.short	(.L_194 - .L_193)
.L_193:
        /*0274*/ 	.word	0x00000100
        /*0278*/ 	.word	0x00000001
        /*027c*/ 	.word	0x00000001


	//----- nvinfo : EIATTR_CRS_STACK_SIZE
	.align		4
.L_194:
        /*0280*/ 	.byte	0x04, 0x1e
        /*0282*/ 	.short	(.L_196 - .L_195)
.L_195:
        /*0284*/ 	.word	0x00000000


	//----- nvinfo : EIATTR_CBANK_PARAM_SIZE
	.align		4
.L_196:
        /*0288*/ 	.byte	0x03, 0x19
        /*028a*/ 	.short	0x0071


	//----- nvinfo : EIATTR_PARAM_CBANK
	.align		4
        /*028c*/ 	.byte	0x04, 0x0a
        /*028e*/ 	.short	(.L_198 - .L_197)
	.align		4
.L_197:
        /*0290*/ 	.word	index@(.nv.constant0._ZN6thrust24THRUST_300001_SM_1000_NS8cuda_cub4core6detail13_kernel_agentINS1_8__reduce11ReduceAgentINS0_12zip_iteratorIN4cuda3std3__45tupleIJNS0_10device_ptrIdEENS0_17counting_iteratorIlNS0_11use_defaultESF_SF_EEEEEEEPNSB_IJdlEEESJ_lNS1_9__extrema9arg_max_fIdl11TComparatorEEEEJSI_SK_lN3cub18CUB_300001_SM_100013GridEvenShareIlEENSR_9GridQueueIyEESO_EEEvDpT0_)
        /*0294*/ 	.short	0x0380
        /*0296*/ 	.short	0x0071


	//----- nvinfo : EIATTR_SW_WAR
	.align		4
.L_198:
        /*0298*/ 	.byte	0x04, 0x36
        /*029a*/ 	.short	(.L_200 - .L_199)
.L_199:
        /*029c*/ 	.word	0x00000008
.L_200:


//--------------------- .nv.info._ZN6thrust24THRUST_300001_SM_1000_NS8cuda_cub4core6detail13_kernel_agentINS1_8__reduce11ReduceAgentINS0_12zip_iteratorIN4cuda3std3__45tupleIJNS0_10device_ptrIdEENS0_17counting_iteratorIlNS0_11use_defaultESF_SF_EEEEEEEPNSB_IJdlEEESJ_lNS1_9__extrema9arg_max_fIdl11TComparatorEEEEJSI_SK_lSO_EEEvDpT0_ --------------------------
	.section	.nv.info._ZN6thrust24THRUST_300001_SM_1000_NS8cuda_cub4core6detail13_kernel_agentINS1_8__reduce11ReduceAgentINS0_12zip_iteratorIN4cuda3std3__45tupleIJNS0_10device_ptrIdEENS0_17counting_iteratorIlNS0_11use_defaultESF_SF_EEEEEEEPNSB_IJdlEEESJ_lNS1_9__extrema9arg_max_fIdl11TComparatorEEEEJSI_SK_lSO_EEEvDpT0_,"",@"SHT_CUDA_INFO"
	.sectionflags	@""
	.align	4


	//----- nvinfo : EIATTR_CUDA_API_VERSION
	.align		4
        /*0000*/ 	.byte	0x04, 0x37
        /*0002*/ 	.short	(.L_202 - .L_201)
.L_201:
        /*0004*/ 	.word	0x00000082


	//----- nvinfo : EIATTR_KPARAM_INFO
	.align		4
.L_202:
        /*0008*/ 	.byte	0x04, 0x17
        /*000a*/ 	.short	(.L_204 - .L_203)
.L_203:
        /*000c*/ 	.word	0x00000000
        /*0010*/ 	.short	0x0003
        /*0012*/ 	.short	0x0020
        /*0014*/ 	.byte	0x00, 0xf0, 0x05, 0x00


	//----- nvinfo : EIATTR_KPARAM_INFO
	.align		4
.L_204:
        /*0018*/ 	.byte	0x04, 0x17
        /*001a*/ 	.short	(.L_206 - .L_205)
.L_205:
        /*001c*/ 	.word	0x00000000
        /*0020*/ 	.short	0x0002
        /*0022*/ 	.short	0x0018
        /*0024*/ 	.byte	0x00, 0xf0, 0x21, 0x00


	//----- nvinfo : EIATTR_KPARAM_INFO
	.align		4
.L_206:
        /*0028*/ 	.byte	0x04, 0x17
        /*002a*/ 	.short	(.L_208 - .L_207)
.L_207:
        /*002c*/ 	.word	0x00000000
        /*0030*/ 	.short	0x0001
        /*0032*/ 	.short	0x0010
        /*0034*/ 	.byte	0x00, 0xf5, 0x21, 0x00


	//----- nvinfo : EIATTR_KPARAM_INFO
	.align		4
.L_208:
        /*0038*/ 	.byte	0x04, 0x17
        /*003a*/ 	.short	(.L_210 - .L_209)
.L_209:
        /*003c*/ 	.word	0x00000000
        /*0040*/ 	.short	0x0000
        /*0042*/ 	.short	0x0000
        /*0044*/ 	.byte	0x00, 0xf0, 0x41, 0x00


	//----- nvinfo : EIATTR_SPARSE_MMA_MASK
	.align		4
.L_210:
        /*0048*/ 	.byte	0x03, 0x50
        /*004a*/ 	.short	0x0000


	//----- nvinfo : EIATTR_MAXREG_COUNT
	.align		4
        /*004c*/ 	.byte	0x03, 0x1b
        /*004e*/ 	.short	0x00ff


	//----- nvinfo : EIATTR_NUM_BARRIERS
	.align		4
        /*0050*/ 	.byte	0x02, 0x4c
        /*0052*/ 	.byte	0x01
	.zero		1


	//----- nvinfo : EIATTR_MERCURY_ISA_VERSION
	.align		4
        /*0054*/ 	.byte	0x03, 0x5f
        /*0056*/ 	.short	0x0101


	//----- nvinfo : EIATTR_COOP_GROUP_MASK_REGIDS
	.align		4
        /*0058*/ 	.byte	0x04, 0x29
        /*005a*/ 	.short	(.L_212 - .L_211)


	//   ....[0]....
.L_211:
        /*005c*/ 	.word	0xffffffff


	//   ....[1]....
        /*0060*/ 	.word	0xffffffff


	//   ....[2]....
        /*0064*/ 	.word	0xffffffff


	//   ....[3]....
        /*0068*/ 	.word	0xffffffff


	//   ....[4]....
        /*006c*/ 	.word	0xffffffff


	//   ....[5]....
        /*0070*/ 	.word	0xffffffff


	//   ....[6]....
        /*0074*/ 	.word	0xffffffff


	//   ....[7]....
        /*0078*/ 	.word	0xffffffff


	//   ....[8]....
        /*007c*/ 	.word	0xffffffff


	//   ....[9]....
        /*0080*/ 	.word	0xffffffff


	//   ....[10]....
        /*0084*/ 	.word	0xffffffff


	//   ....[11]....
        /*0088*/ 	.word	0xffffffff


	//   ....[12]....
        /*008c*/ 	.word	0xffffffff


	//   ....[13]....
        /*0090*/ 	.word	0xffffffff


	//   ....[14]....
        /*0094*/ 	.word	0xffffffff


	//   ....[15]....
        /*0098*/ 	.word	0xffffffff


	//   ....[16]....
        /*009c*/ 	.word	0xffffffff


	//   ....[17]....
        /*00a0*/ 	.word	0xffffffff


	//   ....[18]....
        /*00a4*/ 	.word	0xffffffff


	//   ....[19]....
        /*00a8*/ 	.word	0xffffffff


	//   ....[20]....
        /*00ac*/ 	.word	0xffffffff


	//   ....[21]....
        /*00b0*/ 	.word	0xffffffff


	//   ....[22]....
        /*00b4*/ 	.word	0xffffffff


	//   ....[23]....
        /*00b8*/ 	.word	0xffffffff


	//   ....[24]....
        /*00bc*/ 	.word	0xffffffff


	//   ....[25]....
        /*00c0*/ 	.word	0xffffffff


	//   ....[26]....
        /*00c4*/ 	.word	0xffffffff


	//   ....[27]....
        /*00c8*/ 	.word	0xffffffff


	//   ....[28]....
        /*00cc*/ 	.word	0xffffffff


	//   ....[29]....
        /*00d0*/ 	.word	0xffffffff


	//   ....[30]....
        /*00d4*/ 	.word	0xffffffff


	//   ....[31]....
        /*00d8*/ 	.word	0xffffffff


	//   ....[32]....
        /*00dc*/ 	.word	0xffffffff


	//   ....[33]....
        /*00e0*/ 	.word	0xffffffff


	//   ....[34]....
        /*00e4*/ 	.word	0xffffffff


	//   ....[35]....
        /*00e8*/ 	.word	0xffffffff


	//   ....[36]....
        /*00ec*/ 	.word	0xffffffff


	//   ....[37]....
        /*00f0*/ 	.word	0xffffffff


	//   ....[38]....
        /*00f4*/ 	.word	0xffffffff


	//   ....[39]....
        /*00f8*/ 	.word	0xffffffff


	//   ....[40]....
        /*00fc*/ 	.word	0xffffffff


	//   ....[41]....
        /*0100*/ 	.word	0xffffffff


	//   ....[42]....
        /*0104*/ 	.word	0xffffffff


	//   ....[43]....
        /*0108*/ 	.word	0xffffffff


	//   ....[44]....
        /*010c*/ 	.word	0xffffffff


	//   ....[45]....
        /*0110*/ 	.word	0xffffffff


	//   ....[46]....
        /*0114*/ 	.word	0xffffffff


	//   ....[47]....
        /*0118*/ 	.word	0xffffffff


	//   ....[48]....
        /*011c*/ 	.word	0xffffffff


	//   ....[49]....
        /*0120*/ 	.word	0xffffffff


	//   ....[50]....
        /*0124*/ 	.word	0xffffffff


	//   ....[51]....
        /*0128*/ 	.word	0xffffffff


	//   ....[52]....
        /*012c*/ 	.word	0xffffffff


	//   ....[53]....
        /*0130*/ 	.word	0xffffffff


	//   ....[54]....
        /*0134*/ 	.word	0xffffffff


	//   ....[55]....
        /*0138*/ 	.word	0xffffffff


	//   ....[56]....
        /*013c*/ 	.word	0xffffffff


	//   ....[57]....
        /*0140*/ 	.word	0xffffffff


	//   ....[58]....
        /*0144*/ 	.word	0xffffffff


	//   ....[59]....
        /*0148*/ 	.word	0xffffffff


	//----- nvinfo : EIATTR_COOP_GROUP_INSTR_OFFSETS
	.align		4
.L_212:
        /*014c*/ 	.byte	0x04, 0x28
        /*014e*/ 	.short	(.L_214 - .L_213)


	//   ....[0]....
.L_213:
        /*0150*/ 	.word	0x00000cb0


	//   ....[1]....
        /*0154*/ 	.word	0x00000ce0


	//   ....[2]....
        /*0158*/ 	.word	0x00000d00


	//   ....[3]....
        /*015c*/ 	.word	0x00000d10


	//   ....[4]....
        /*0160*/ 	.word	0x00000ea0


	//   ....[5]....
        /*0164*/ 	.word	0x00000ed0


	//   ....[6]....
        /*0168*/ 	.word	0x00000f00


	//   ....[7]....
        /*016c*/ 	.word	0x00000f20


	//   ....[8]....
        /*0170*/ 	.word	0x000010a0


	//   ....[9]....
        /*0174*/ 	.word	0x000010d0


	//   ....[10]....
        /*0178*/ 	.word	0x00001100


	//   ....[11]....
        /*017c*/ 	.word	0x00001120


	//   ....[12]....
        /*0180*/ 	.word	0x000012a0


	//   ....[13]....
        /*0184*/ 	.word	0x000012d0


	//   ....[14]....
        /*0188*/ 	.word	0x00001300


	//   ....[15]....
        /*018c*/ 	.word	0x00001320


	//   ....[16]....
        /*0190*/ 	.word	0x000014a0


	//   ....[17]....
        /*0194*/ 	.word	0x000014e0


	//   ....[18]....
        /*0198*/ 	.word	0x00001510


	//   ....[19]....
        /*019c*/ 	.word	0x00001520


	//   ....[20]....
        /*01a0*/ 	.word	0x00002280


	//   ....[21]....
        /*01a4*/ 	.word	0x00002290


	//   ....[22]....
        /*01a8*/ 	.word	0x000022a0


	//   ....[23]....
        /*01ac*/ 	.word	0x000022c0


	//   ....[24]....
        /*01b0*/ 	.word	0x00002440


	//   ....[25]....
        /*01b4*/ 	.word	0x00002480


	//   ....[26]....
        /*01b8*/ 	.word	0x000024b0


	//   ....[27]....
        /*01bc*/ 	.word	0x000024d0


	//   ....[28]....
        /*01c0*/ 	.word	0x00002650


	//   ....[29]....
        /*01c4*/ 	.word	0x00002690


	//   ....[30]....
        /*01c8*/ 	.word	0x000026c0


	//   ....[31]....
        /*01cc*/ 	.word	0x000026e0


	//   ....[32]....
        /*01d0*/ 	.word	0x00002860


	//   ....[33]....
        /*01d4*/ 	.word	0x000028a0


	//   ....[34]....
        /*01d8*/ 	.word	0x000028d0


	//   ....[35]....
        /*01dc*/ 	.word	0x000028f0


	//   ....[36]....
        /*01e0*/ 	.word	0x00002a70


	//   ....[37]....
        /*01e4*/ 	.word	0x00002ab0


	//   ....[38]....
        /*01e8*/ 	.word	0x00002ae0


	//   ....[39]....
        /*01ec*/ 	.word	0x00002b00


	//   ....[40]....
        /*01f0*/ 	.word	0x00004f40


	//   ....[41]....
        /*01f4*/ 	.word	0x00004f70


	//   ....[42]....
        /*01f8*/ 	.word	0x00004f90


	//   ....[43]....
        /*01fc*/ 	.word	0x00004fa0


	//   ....[44]....
        /*0200*/ 	.word	0x00005130


	//   ....[45]....
        /*0204*/ 	.word	0x00005160


	//   ....[46]....
        /*0208*/ 	.word	0x00005190


	//   ....[47]....
        /*020c*/ 	.word	0x000051b0


	//   ....[48]....
        /*0210*/ 	.word	0x00005330


	//   ....[49]....
        /*0214*/ 	.word	0x00005360


	//   ....[50]....
        /*0218*/ 	.word	0x00005390


	//   ....[51]....
        /*021c*/ 	.word	0x000053b0


	//   ....[52]....
        /*0220*/ 	.word	0x00005530


	//   ....[53]....
        /*0224*/ 	.word	0x00005560


	//   ....[54]....
        /*0228*/ 	.word	0x00005590


	//   ....[55]....
        /*022c*/ 	.word	0x000055b0


	//   ....[56]....
        /*0230*/ 	.word	0x00005730


	//   ....[57]....
        /*0234*/ 	.word	0x00005760


	//   ....[58]....
        /*0238*/ 	.word	0x00005790


	//   ....[59]....
        /*023c*/ 	.word	0x000057b0


	//----- nvinfo : EIATTR_VRC_CTA_INIT_COUNT
	.align		4
.L_214:
        /*0240*/ 	.byte	0x02, 0x4a
	.zero		1
	.zero		1


	//----- nvinfo : EIATTR_EXIT_INSTR_OFFSETS
	.align		4
        /*0244*/ 	.byte	0x04, 0x1c
        /*0246*/ 	.short	(.L_216 - .L_215)


	//   ....[0]....
.L_215:
        /*0248*/ 	.word	0x00000040


	//   ....[1]....
        /*024c*/ 	.word	0x00006450


	//   ....[2]....
        /*0250*/ 	.word	0x00006490


	//----- nvinfo : EIATTR_MAX_THREADS
	.align		4
.L_216:
        /*0254*/ 	.byte	0x04, 0x05
        /*0256*/ 	.short	(.L_218 - .L_217)
.L_217:
        /*0258*/ 	.word	0x00000100
        /*025c*/ 	.word	0x00000001
        /*0260*/ 	.word	0x00000001


	//----- nvinfo : EIATTR_CRS_STACK_SIZE
	.align		4
.L_218:
        /*0264*/ 	.byte	0x04, 0x1e
        /*0266*/ 	.short	(.L_220 - .L_219)
.L_219:
        /*0268*/ 	.word	0x00000000


	//----- nvinfo : EIATTR_CBANK_PARAM_SIZE
	.align		4
.L_220:
        /*026c*/ 	.byte	0x03, 0x19
        /*026e*/ 	.short	0x0021


	//----- nvinfo : EIATTR_PARAM_CBANK
	.align		4
        /*0270*/ 	.byte	0x04, 0x0a
        /*0272*/ 	.short	(.L_222 - .L_221)
	.align		4
.L_221:
        /*0274*/ 	.word	index@(.nv.constant0._ZN6thrust24THRUST_300001_SM_1000_NS8cuda_cub4core6detail13_kernel_agentINS1_8__reduce11ReduceAgentINS0_12zip_iteratorIN4cuda3std3__45tupleIJNS0_10device_ptrIdEENS0_17counting_iteratorIlNS0_11use_defaultESF_SF_EEEEEEEPNSB_IJdlEEESJ_lNS1_9__extrema9arg_max_fIdl11TComparatorEEEEJSI_SK_lSO_EEEvDpT0_)
        /*0278*/ 	.short	0x0380
        /*027a*/ 	.short	0x0021


	//----- nvinfo : EIATTR_SW_WAR
	.align		4
.L_222:
        /*027c*/ 	.byte	0x04, 0x36
        /*027e*/ 	.short	(.L_224 - .L_223)
.L_223:
        /*0280*/ 	.word	0x00000008
.L_224:


//--------------------- .nv.info._ZN6thrust24THRUST_300001_SM_1000_NS8cuda_cub4core6detail13_kernel_agentINS1_8__reduce11ReduceAgentIPN4cuda3std3__45tupleIJdlEEESC_SB_iNS1_9__extrema9arg_max_fIdl11TComparatorEEEEJSC_SC_iSG_EEEvDpT0_ --------------------------
	.section	.nv.info._ZN6thrust24THRUST_300001_SM_1000_NS8cuda_cub4core6detail13_kernel_agentINS1_8__reduce11ReduceAgentIPN4cuda3std3__45tupleIJdlEEESC_SB_iNS1_9__extrema9arg_max_fIdl11TComparatorEEEEJSC_SC_iSG_EEEvDpT0_,"",@"SHT_CUDA_INFO"
	.sectionflags	@""
	.align	4


	//----- nvinfo : EIATTR_CUDA_API_VERSION
	.align		4
        /*0000*/ 	.byte	0x04, 0x37
        /*0002*/ 	.short	(.L_226 - .L_225)
.L_225:
        /*0004*/ 	.word	0x00000082


	//----- nvinfo : EIATTR_KPARAM_INFO
	.align		4
.L_226:
        /*0008*/ 	.byte	0x04, 0x17
        /*000a*/ 	.short	(.L_228 - .L_227)
.L_227:
        /*000c*/ 	.word	0x00000000
        /*0010*/ 	.short	0x0003
        /*0012*/ 	.short	0x0014
        /*0014*/ 	.byte	0x00, 0xf0, 0x05, 0x00


	//----- nvinfo : EIATTR_KPARAM_INFO
	.align		4
.L_228:
        /*0018*/ 	.byte	0x04, 0x17
        /*001a*/ 	.short	(.L_230 - .L_229)
.L_229:
        /*001c*/ 	.word	0x00000000
        /*0020*/ 	.short	0x0002
        /*0022*/ 	.short	0x0010
        /*0024*/ 	.byte	0x00, 0xf0, 0x11, 0x00


	//----- nvinfo : EIATTR_KPARAM_INFO
	.align		4
.L_230:
        /*0028*/ 	.byte	0x04, 0x17
        /*002a*/ 	.short	(.L_232 - .L_231)
.L_231:
        /*002c*/ 	.word	0x00000000
        /*0030*/ 	.short	0x0001
        /*0032*/ 	.short	0x0008
        /*0034*/ 	.byte	0x00, 0xf5, 0x21, 0x00


	//----- nvinfo : EIATTR_KPARAM_INFO
	.align		4
.L_232:
        /*0038*/ 	.byte	0x04, 0x17
        /*003a*/ 	.short	(.L_234 - .L_233)
.L_233:
        /*003c*/ 	.word	0x00000000
        /*0040*/ 	.short	0x0000
        /*0042*/ 	.short	0x0000
        /*0044*/ 	.byte	0x00, 0xf5, 0x21, 0x00


	//----- nvinfo : EIATTR_SPARSE_MMA_MASK
	.align		4
.L_234:
        /*0048*/ 	.byte	0x03, 0x50
        /*004a*/ 	.short	0x0000


	//----- nvinfo : EIATTR_MAXREG_COUNT
	.align		4
        /*004c*/ 	.byte	0x03, 0x1b
        /*004e*/ 	.short	0x00ff


	//----- nvinfo : EIATTR_NUM_BARRIERS
	.align		4
        /*0050*/ 	.byte	0x02, 0x4c
        /*0052*/ 	.byte	0x01
	.zero		1


	//----- nvinfo : EIATTR_MERCURY_ISA_VERSION
	.align		4
        /*0054*/ 	.byte	0x03, 0x5f
        /*0056*/ 	.short	0x0101


	//----- nvinfo : EIATTR_COOP_GROUP_MASK_REGIDS
	.align		4
        /*0058*/ 	.byte	0x04, 0x29
        /*005a*/ 	.short	(.L_236 - .L_235)


	//   ....[0]....
.L_235:
        /*005c*/ 	.word	0xffffffff


	//   ....[1]....
        /*0060*/ 	.word	0xffffffff


	//   ....[2]....
        /*0064*/ 	.word	0xffffffff


	//   ....[3]....
        /*0068*/ 	.word	0xffffffff


	//   ....[4]....
        /*006c*/ 	.word	0xffffffff


	//   ....[5]....
        /*0070*/ 	.word	0xffffffff


	//   ....[6]....
        /*0074*/ 	.word	0xffffffff


	//   ....[7]....
        /*0078*/ 	.word	0xffffffff


	//   ....[8]....
        /*007c*/ 	.word	0xffffffff


	//   ....[9]....
        /*0080*/ 	.word	0xffffffff


	//   ....[10]....
        /*0084*/ 	.word	0xffffffff


	//   ....[11]....
        /*0088*/ 	.word	0xffffffff


	//   ....[12]....
        /*008c*/ 	.word	0xffffffff


	//   ....[13]....
        /*0090*/ 	.word	0xffffffff


	//   ....[14]....
        /*0094*/ 	.word	0xffffffff


	//   ....[15]....
        /*0098*/ 	.word	0xffffffff


	//   ....[16]....
        /*009c*/ 	.word	0xffffffff


	//   ....[17]....
        /*00a0*/ 	.word	0xffffffff


	//   ....[18]....
        /*00a4*/ 	.word	0xffffffff


	//   ....[19]....
        /*00a8*/ 	.word	0xffffffff


	//   ....[20]....
        /*00ac*/ 	.word	0xffffffff


	//   ....[21]....
        /*00b0*/ 	.word	0xffffffff


	//   ....[22]....
        /*00b4*/ 	.word	0xffffffff


	//   ....[23]....
        /*00b8*/ 	.word	0xffffffff


	//   ....[24]....
        /*00bc*/ 	.word	0xffffffff


	//   ....[25]....
        /*00c0*/ 	.word	0xffffffff


	//   ....[26]....
        /*00c4*/ 	.word	0xffffffff


	//   ....[27]....
        /*00c8*/ 	.word	0xffffffff


	//   ....[28]....
        /*00cc*/ 	.word	0xffffffff


	//   ....[29]....
        /*00d0*/ 	.word	0xffffffff


	//   ....[30]....
        /*00d4*/ 	.word	0xffffffff


	//   ....[31]....
        /*00d8*/ 	.word	0xffffffff


	//   ....[32]....
        /*00dc*/ 	.word	0xffffffff


	//   ....[33]....
        /*00e0*/ 	.word	0xffffffff


	//   ....[34]....
        /*00e4*/ 	.word	0xffffffff


	//   ....[35]....
        /*00e8*/ 	.word	0xffffffff


	//   ....[36]....
        /*00ec*/ 	.word	0xffffffff


	//   ....[37]....
        /*00f0*/ 	.word	0xffffffff


	//   ....[38]....
        /*00f4*/ 	.word	0xffffffff


	//   ....[39]....
        /*00f8*/ 	.word	0xffffffff


	//   ....[40]....
        /*00fc*/ 	.word	0xffffffff


	//   ....[41]....
        /*0100*/ 	.word	0xffffffff


	//   ....[42]....
        /*0104*/ 	.word	0xffffffff


	//   ....[43]....
        /*0108*/ 	.word	0xffffffff


	//   ....[44]....
        /*010c*/ 	.word	0xffffffff


	//   ....[45]....
        /*0110*/ 	.word	0xffffffff


	//   ....[46]....
        /*0114*/ 	.word	0xffffffff


	//   ....[47]....
        /*0118*/ 	.word	0xffffffff


	//   ....[48]....
        /*011c*/ 	.word	0xffffffff


	//   ....[49]....
        /*0120*/ 	.word	0xffffffff


	//   ....[50]....
        /*0124*/ 	.word	0xffffffff


	//   ....[51]....
        /*0128*/ 	.word	0xffffffff


	//   ....[52]....
        /*012c*/ 	.word	0xffffffff


	//   ....[53]....
        /*0130*/ 	.word	0xffffffff


	//   ....[54]....
        /*0134*/ 	.word	0xffffffff


	//   ....[55]....
        /*0138*/ 	.word	0xffffffff


	//   ....[56]....
        /*013c*/ 	.word	0xffffffff


	//   ....[57]....
        /*0140*/ 	.word	0xffffffff


	//   ....[58]....
        /*0144*/ 	.word	0xffffffff


	//   ....[59]....
        /*0148*/ 	.word	0xffffffff


	//----- nvinfo : EIATTR_COOP_GROUP_INSTR_OFFSETS
	.align		4
.L_236:
        /*014c*/ 	.byte	0x04, 0x28
        /*014e*/ 	.short	(.L_238 - .L_237)


	//   ....[0]....
.L_237:
        /*0150*/ 	.word	0x00000b70


	//   ....[1]....
        /*0154*/ 	.word	0x00000ba0


	//   ....[2]....
        /*0158*/ 	.word	0x00000bc0


	//   ....[3]....
        /*015c*/ 	.word	0x00000bd0


	//   ....[4]....
        /*0160*/ 	.word	0x00000d60


	//   ....[5]....
        /*0164*/ 	.word	0x00000d90


	//   ....[6]....
        /*0168*/ 	.word	0x00000dc0


	//   ....[7]....
        /*016c*/ 	.word	0x00000de0


	//   ....[8]....
        /*0170*/ 	.word	0x00000f60


	//   ....[9]....
        /*0174*/ 	.word	0x00000f90


	//   ....[10]....
        /*0178*/ 	.word	0x00000fc0


	//   ....[11]....
        /*017c*/ 	.word	0x00000fe0


	//   ....[12]....
        /*0180*/ 	.word	0x00001160


	//   ....[13]....
        /*0184*/ 	.word	0x00001190


	//   ....[14]....
        /*0188*/ 	.word	0x000011c0


	//   ....[15]....
        /*018c*/ 	.word	0x000011e0


	//   ....[16]....
        /*0190*/ 	.word	0x00001360


	//   ....[17]....
        /*0194*/ 	.word	0x000013a0


	//   ....[18]....
        /*0198*/ 	.word	0x000013d0


	//   ....[19]....
        /*019c*/ 	.word	0x000013e0


	//   ....[20]....
        /*01a0*/ 	.word	0x00002140


	//   ....[21]....
        /*01a4*/ 	.word	0x00002150


	//   ....[22]....
        /*01a8*/ 	.word	0x00002160


	//   ....[23]....
        /*01ac*/ 	.word	0x00002180


	//   ....[24]....
        /*01b0*/ 	.word	0x00002300


	//   ....[25]....
        /*01b4*/ 	.word	0x00002340


	//   ....[26]....
        /*01b8*/ 	.word	0x00002370


	//   ....[27]....
        /*01bc*/ 	.word	0x00002390


	//   ....[28]....
        /*01c0*/ 	.word	0x00002510


	//   ....[29]....
        /*01c4*/ 	.word	0x00002550


	//   ....[30]....
        /*01c8*/ 	.word	0x00002580


	//   ....[31]....
        /*01cc*/ 	.word	0x000025a0


	//   ....[32]....
        /*01d0*/ 	.word	0x00002720


	//   ....[33]....
        /*01d4*/ 	.word	0x00002760


	//   ....[34]....
        /*01d8*/ 	.word	0x00002790


	//   ....[35]....
        /*01dc*/ 	.word	0x000027b0


	//   ....[36]....
        /*01e0*/ 	.word	0x00002930


	//   ....[37]....
        /*01e4*/ 	.word	0x00002970


	//   ....[38]....
        /*01e8*/ 	.word	0x000029b0


	//   ....[39]....
        /*01ec*/ 	.word	0x000029c0


	//   ....[40]....
        /*01f0*/ 	.word	0x00004d80


	//   ....[41]....
        /*01f4*/ 	.word	0x00004db0


	//   ....[42]....
        /*01f8*/ 	.word	0x00004dd0


	//   ....[43]....
        /*01fc*/ 	.word	0x00004de0


	//   ....[44]....
        /*0200*/ 	.word	0x00004f70


	//   ....[45]....
        /*0204*/ 	.word	0x00004fa0


	//   ....[46]....
        /*0208*/ 	.word	0x00004fd0


	//   ....[47]....
        /*020c*/ 	.word	0x00004ff0


	//   ....[48]....
        /*0210*/ 	.word	0x00005170


	//   ....[49]....
        /*0214*/ 	.word	0x000051a0


	//   ....[50]....
        /*0218*/ 	.word	0x000051d0


	//   ....[51]....
        /*021c*/ 	.word	0x000051f0


	//   ....[52]....
        /*0220*/ 	.word	0x00005370


	//   ....[53]....
        /*0224*/ 	.word	0x000053a0


	//   ....[54]....
        /*0228*/ 	.word	0x000053d0


	//   ....[55]....
        /*022c*/ 	.word	0x000053f0


	//   ....[56]....
        /*0230*/ 	.word	0x00005570


	//   ....[57]....
        /*0234*/ 	.word	0x000055a0


	//   ....[58]....
        /*0238*/ 	.word	0x000055d0


	//   ....[59]....
        /*023c*/ 	.word	0x000055f0


	//----- nvinfo : EIATTR_VRC_CTA_INIT_COUNT
	.align		4
.L_238:
        /*0240*/ 	.byte	0x02, 0x4a
	.zero		1
	.zero		1


	//----- nvinfo : EIATTR_EXIT_INSTR_OFFSETS
	.align		4
        /*0244*/ 	.byte	0x04, 0x1c
        /*0246*/ 	.short	(.L_240 - .L_239)


	//   ....[0]....
.L_239:
        /*0248*/ 	.word	0x00000030


	//   ....[1]....
        /*024c*/ 	.word	0x00006290


	//   ....[2]....
        /*0250*/ 	.word	0x000062d0


	//----- nvinfo : EIATTR_MAX_THREADS
	.align		4
.L_240:
        /*0254*/ 	.byte	0x04, 0x05
        /*0256*/ 	.short	(.L_242 - .L_241)
.L_241:
        /*0258*/ 	.word	0x00000100
        /*025c*/ 	.word	0x00000001
        /*0260*/ 	.word	0x00000001


	//----- nvinfo : EIATTR_CRS_STACK_SIZE
	.align		4
.L_242:
        /*0264*/ 	.byte	0x04, 0x1e
        /*0266*/ 	.short	(.L_244 - .L_243)
.L_243:
        /*0268*/ 	.word	0x00000000


	//----- nvinfo : EIATTR_CBANK_PARAM_SIZE
	.align		4
.L_244:
        /*026c*/ 	.byte	0x03, 0x19
        /*026e*/ 	.short	0x0015


	//----- nvinfo : EIATTR_PARAM_CBANK
	.align		4
        /*0270*/ 	.byte	0x04, 0x0a
        /*0272*/ 	.short	(.L_246 - .L_245)
	.align		4
.L_245:
        /*0274*/ 	.word	index@(.nv.constant0._ZN6thrust24THRUST_300001_SM_1000_NS8cuda_cub4core6detail13_kernel_agentINS1_8__reduce11ReduceAgentIPN4cuda3std3__45tupleIJdlEEESC_SB_iNS1_9__extrema9arg_max_fIdl11TComparatorEEEEJSC_SC_iSG_EEEvDpT0_)
        /*0278*/ 	.short	0x0380
        /*027a*/ 	.short	0x0015


	//----- nvinfo : EIATTR_SW_WAR
	.align		4
.L_246:
        /*027c*/ 	.byte	0x04, 0x36
        /*027e*/ 	.short	(.L_248 - .L_247)
.L_247:
        /*0280*/ 	.word	0x00000008
.L_248:


//--------------------- .nv.info._ZN6thrust24THRUST_300001_SM_1000_NS8cuda_cub4core6detail13_kernel_agentINS1_8__reduce10DrainAgentIiEEJN3cub18CUB_300001_SM_10009GridQueueIjEEiEEEvDpT0_ --------------------------
	.section	.nv.info._ZN6thrust24THRUST_300001_SM_1000_NS8cuda_cub4core6detail13_kernel_agentINS1_8__reduce10DrainAgentIiEEJN3cub18CUB_300001_SM_10009GridQueueIjEEiEEEvDpT0_,"",@"SHT_CUDA_INFO"
	.sectionflags	@""
	.align	4


	//----- nvinfo : EIATTR_CUDA_API_VERSION
	.align		4
        /*0000*/ 	.byte	0x04, 0x37
        /*0002*/ 	.short	(.L_250 - .L_249)
.L_249:
        /*0004*/ 	.word	0x00000082


	//----- nvinfo : EIATTR_KPARAM_INFO
	.align		4
.L_250:
        /*0008*/ 	.byte	0x04, 0x17
        /*000a*/ 	.short	(.L_252 - .L_251)
.L_251:
        /*000c*/ 	.word	0x00000000
        /*0010*/ 	.short	0x0001
        /*0012*/ 	.short	0x0008
        /*0014*/ 	.byte	0x00, 0xf0, 0x11, 0x00


	//----- nvinfo : EIATTR_KPARAM_INFO
	.align		4
.L_252:
        /*0018*/ 	.byte	0x04, 0x17
        /*001a*/ 	.short	(.L_254 - .L_253)
.L_253:
        /*001c*/ 	.word	0x00000000
        /*0020*/ 	.short	0x0000
        /*0022*/ 	.short	0x0000
        /*0024*/ 	.byte	0x00, 0xf0, 0x21, 0x00


	//----- nvinfo : EIATTR_SPARSE_MMA_MASK
	.align		4
.L_254:
        /*0028*/ 	.byte	0x03, 0x50
        /*002a*/ 	.short	0x0000


	//----- nvinfo : EIATTR_MAXREG_COUNT
	.align		4
        /*002c*/ 	.byte	0x03, 0x1b
        /*002e*/ 	.short	0x00ff


	//----- nvinfo : EIATTR_MERCURY_ISA_VERSION
	.align		4
        /*0030*/ 	.byte	0x03, 0x5f
        /*0032*/ 	.short	0x0101


	//----- nvinfo : EIATTR_VRC_CTA_INIT_COUNT
	.align		4
        /*0034*/ 	.byte	0x02, 0x4a
	.zero		1
	.zero		1


	//----- nvinfo : EIATTR_EXIT_INSTR_OFFSETS
	.align		4
        /*0038*/ 	.byte	0x04, 0x1c
        /*003a*/ 	.short	(.L_256 - .L_255)


	//   ....[0]....
.L_255:
        /*003c*/ 	.word	0x00000060


	//----- nvinfo : EIATTR_MAX_THREADS
	.align		4
.L_256:
        /*0040*/ 	.byte	0x04, 0x05
        /*0042*/ 	.short	(.L_258 - .L_257)
.L_257:
        /*0044*/ 	.word	0x00000001
        /*0048*/ 	.word	0x00000001
        /*004c*/ 	.word	0x00000001


	//----- nvinfo : EIATTR_CBANK_PARAM_SIZE
	.align		4
.L_258:
        /*0050*/ 	.byte	0x03, 0x19
        /*0052*/ 	.short	0x000c


	//----- nvinfo : EIATTR_PARAM_CBANK
	.align		4
        /*0054*/ 	.byte	0x04, 0x0a
        /*0056*/ 	.short	(.L_260 - .L_259)
	.align		4
.L_259:
        /*0058*/ 	.word	index@(.nv.constant0._ZN6thrust24THRUST_300001_SM_1000_NS8cuda_cub4core6detail13_kernel_agentINS1_8__reduce10DrainAgentIiEEJN3cub18CUB_300001_SM_10009GridQueueIjEEiEEEvDpT0_)
        /*005c*/ 	.short	0x0380
        /*005e*/ 	.short	0x000c


	//----- nvinfo : EIATTR_SW_WAR
	.align		4
.L_260:
        /*0060*/ 	.byte	0x04, 0x36
        /*0062*/ 	.short	(.L_262 - .L_261)
.L_261:
        /*0064*/ 	.word	0x00000008
.L_262:


//--------------------- .nv.info._ZN6thrust24THRUST_300001_SM_1000_NS8cuda_cub4core6detail13_kernel_agentINS1_8__reduce11ReduceAgentINS0_12zip_iteratorIN4cuda3std3__45tupleIJNS0_10device_ptrIdEENS0_17counting_iteratorIlNS0_11use_defaultESF_SF_EEEEEEEPNSB_IJdlEEESJ_iNS1_9__extrema9arg_max_fIdl11TComparatorEEEEJSI_SK_iN3cub18CUB_300001_SM_100013GridEvenShareIiEENSR_9GridQueueIjEESO_EEEvDpT0_ --------------------------
	.section	.nv.info._ZN6thrust24THRUST_300001_SM_1000_NS8cuda_cub4core6detail13_kernel_agentINS1_8__reduce11ReduceAgentINS0_12zip_iteratorIN4cuda3std3__45tupleIJNS0_10device_ptrIdEENS0_17counting_iteratorIlNS0_11use_defaultESF_SF_EEEEEEEPNSB_IJdlEEESJ_iNS1_9__extrema9arg_max_fIdl11TComparatorEEEEJSI_SK_iN3cub18CUB_300001_SM_100013GridEvenShareIiEENSR_9GridQueueIjEESO_EEEvDpT0_,"",@"SHT_CUDA_INFO"
	.sectionflags	@""
	.align	4


	//----- nvinfo : EIATTR_CUDA_API_VERSION
	.align		4
        /*0000*/ 	.byte	0x04, 0x37
        /*0002*/ 	.short	(.L_264 - .L_263)
.L_263:
        /*0004*/ 	.word	0x00000082


	//----- nvinfo : EIATTR_KPARAM_INFO
	.align		4
.L_264:
        /*0008*/ 	.byte	0x04, 0x17
        /*000a*/ 	.short	(.L_266 - .L_265)
.L_265:
        /*000c*/ 	.word	0x00000000
        /*0010*/ 	.short	0x0005
        /*0012*/ 	.short	0x0050
        /*0014*/ 	.byte	0x00, 0xf0, 0x05, 0x00


	//----- nvinfo : EIATTR_KPARAM_INFO
	.align		4
.L_266:
        /*0018*/ 	.byte	0x04, 0x17
        /*001a*/ 	.short	(.L_268 - .L_267)
.L_267:
        /*001c*/ 	.word	0x00000000
        /*0020*/ 	.short	0x0004
        /*0022*/ 	.short	0x0048
        /*0024*/ 	.byte	0x00, 0xf0, 0x21, 0x00


	//----- nvinfo : EIATTR_KPARAM_INFO
	.align		4
.L_268:
        /*0028*/ 	.byte	0x04, 0x17
        /*002a*/ 	.short	(.L_270 - .L_269)
.L_269:
        /*002c*/ 	.word	0x00000000
        /*0030*/ 	.short	0x0003
        /*0032*/ 	.short	0x001c
        /*0034*/ 	.byte	0x00, 0xf0, 0xa1, 0x00


	//----- nvinfo : EIATTR_KPARAM_INFO
	.align		4
.L_270:
        /*0038*/ 	.byte	0x04, 0x17
        /*003a*/ 	.short	(.L_272 - .L_271)
.L_271:
        /*003c*/ 	.word	0x00000000
        /*0040*/ 	.short	0x0002
        /*0042*/ 	.short	0x0018
        /*0044*/ 	.byte	0x00, 0xf0, 0x11, 0x00


	//----- nvinfo : EIATTR_KPARAM_INFO
	.align		4
.L_272:
        /*0048*/ 	.byte	0x04, 0x17
        /*004a*/ 	.short	(.L_274 - .L_273)
.L_273:
        /*004c*/ 	.word	0x00000000
        /*0050*/ 	.short	0x0001
        /*0052*/ 	.short	0x0010
        /*0054*/ 	.byte	0x00, 0xf5, 0x21, 0x00


	//----- nvinfo : EIATTR_KPARAM_INFO
	.align		4
.L_274:
        /*0058*/ 	.byte	0x04, 0x17
        /*005a*/ 	.short	(.L_276 - .L_275)
.L_275:
        /*005c*/ 	.word	0x00000000
        /*0060*/ 	.short	0x0000
        /*0062*/ 	.short	0x0000
        /*0064*/ 	.byte	0x00, 0xf0, 0x41, 0x00


	//----- nvinfo : EIATTR_SPARSE_MMA_MASK
	.align		4
.L_276:
        /*0068*/ 	.byte	0x03, 0x50
        /*006a*/ 	.short	0x0000


	//----- nvinfo : EIATTR_MAXREG_COUNT
	.align		4
        /*006c*/ 	.byte	0x03, 0x1b
        /*006e*/ 	.short	0x00ff


	//----- nvinfo : EIATTR_NUM_BARRIERS
	.align		4
        /*0070*/ 	.byte	0x02, 0x4c
        /*0072*/ 	.byte	0x01
	.zero		1


	//----- nvinfo : EIATTR_MERCURY_ISA_VERSION
	.align		4
        /*0074*/ 	.byte	0x03, 0x5f
        /*0076*/ 	.short	0x0101


	//----- nvinfo : EIATTR_COOP_GROUP_MASK_REGIDS
	.align		4
        /*0078*/ 	.byte	0x04, 0x29
        /*007a*/ 	.short	(.L_278 - .L_277)


	//   ....[0]....
.L_277:
        /*007c*/ 	.word	0xffffffff


	//   ....[1]....
        /*0080*/ 	.word	0xffffffff


	//   ....[2]....
        /*0084*/ 	.word	0xffffffff


	//   ....[3]....
        /*0088*/ 	.word	0xffffffff


	//   ....[4]....
        /*008c*/ 	.word	0xffffffff


	//   ....[5]....
        /*0090*/ 	.word	0xffffffff


	//   ....[6]....
        /*0094*/ 	.word	0xffffffff


	//   ....[7]....
        /*0098*/ 	.word	0xffffffff


	//   ....[8]....
        /*009c*/ 	.word	0xffffffff


	//   ....[9]....
        /*00a0*/ 	.word	0xffffffff


	//   ....[10]....
        /*00a4*/ 	.word	0xffffffff


	//   ....[11]....
        /*00a8*/ 	.word	0xffffffff


	//   ....[12]....
        /*00ac*/ 	.word	0xffffffff


	//   ....[13]....
        /*00b0*/ 	.word	0xffffffff


	//   ....[14]....
        /*00b4*/ 	.word	0xffffffff


	//   ....[15]....
        /*00b8*/ 	.word	0xffffffff


	//   ....[16]....
        /*00bc*/ 	.word	0xffffffff


	//   ....[17]....
        /*00c0*/ 	.word	0xffffffff


	//   ....[18]....
        /*00c4*/ 	.word	0xffffffff


	//   ....[19]....
        /*00c8*/ 	.word	0xffffffff


	//   ....[20]....
        /*00cc*/ 	.word	0xffffffff


	//   ....[21]....
        /*00d0*/ 	.word	0xffffffff


	//   ....[22]....
        /*00d4*/ 	.word	0xffffffff


	//   ....[23]....
        /*00d8*/ 	.word	0xffffffff


	//   ....[24]....
        /*00dc*/ 	.word	0xffffffff


	//   ....[25]....
        /*00e0*/ 	.word	0xffffffff


	//   ....[26]....
        /*00e4*/ 	.word	0xffffffff


	//   ....[27]....
        /*00e8*/ 	.word	0xffffffff


	//   ....[28]....
        /*00ec*/ 	.word	0xffffffff


	//   ....[29]....
        /*00f0*/ 	.word	0xffffffff


	//   ....[30]....
        /*00f4*/ 	.word	0xffffffff


	//   ....[31]....
        /*00f8*/ 	.word	0xffffffff


	//   ....[32]....
        /*00fc*/ 	.word	0xffffffff


	//   ....[33]....
        /*0100*/ 	.word	0xffffffff


	//   ....[34]....
        /*0104*/ 	.word	0xffffffff


	//   ....[35]....
        /*0108*/ 	.word	0xffffffff


	//   ....[36]....
        /*010c*/ 	.word	0xffffffff


	//   ....[37]....
        /*0110*/ 	.word	0xffffffff


	//   ....[38]....
        /*0114*/ 	.word	0xffffffff


	//   ....[39]....
        /*0118*/ 	.word	0xffffffff


	//   ....[40]....
        /*011c*/ 	.word	0xffffffff


	//   ....[41]....
        /*0120*/ 	.word	0xffffffff


	//   ....[42]....
        /*0124*/ 	.word	0xffffffff


	//   ....[43]....
        /*0128*/ 	.word	0xffffffff


	//   ....[44]....
        /*012c*/ 	.word	0xffffffff


	//   ....[45]....
        /*0130*/ 	.word	0xffffffff


	//   ....[46]....
        /*0134*/ 	.word	0xffffffff


	//   ....[47]....
        /*0138*/ 	.word	0xffffffff


	//   ....[48]....
        /*013c*/ 	.word	0xffffffff


	//   ....[49]....
        /*0140*/ 	.word	0xffffffff


	//   ....[50]....
        /*0144*/ 	.word	0xffffffff


	//   ....[51]....
        /*0148*/ 	.word	0xffffffff


	//   ....[52]....
        /*014c*/ 	.word	0xffffffff


	//   ....[53]....
        /*0150*/ 	.word	0xffffffff


	//   ....[54]....
        /*0154*/ 	.word	0xffffffff


	//   ....[55]....
        /*0158*/ 	.word	0xffffffff


	//   ....[56]....
        /*015c*/ 	.word	0xffffffff


	//   ....[57]....
        /*0160*/ 	.word	0xffffffff


	//   ....[58]....
        /*0164*/ 	.word	0xffffffff


	//   ....[59]....
        /*0168*/ 	.word	0xffffffff


	//----- nvinfo : EIATTR_COOP_GROUP_INSTR_OFFSETS
	.align		4
.L_278:
        /*016c*/ 	.byte	0x04, 0x28
        /*016e*/ 	.short	(.L_280 - .L_279)


	//   ....[0]....
.L_279:
        /*0170*/ 	.word	0x00000cd0


	//   ....[1]....
        /*0174*/ 	.word	0x00000d00


	//   ....[2]....
        /*0178*/ 	.word	0x00000d20


	//   ....[3]....
        /*017c*/ 	.word	0x00000d30


	//   ....[4]....
        /*0180*/ 	.word	0x00000ec0


	//   ....[5]....
        /*0184*/ 	.word	0x00000ef0


	//   ....[6]....
        /*0188*/ 	.word	0x00000f20


	//   ....[7]....
        /*018c*/ 	.word	0x00000f40


	//   ....[8]....
        /*0190*/ 	.word	0x000010c0


	//   ....[9]....
        /*0194*/ 	.word	0x00001100


	//   ....[10]....
        /*0198*/ 	.word	0x00001130


	//   ....[11]....
        /*019c*/ 	.word	0x00001140


	//   ....[12]....
        /*01a0*/ 	.word	0x000012c0


	//   ....[13]....
        /*01a4*/ 	.word	0x000012f0


	//   ....[14]....
        /*01a8*/ 	.word	0x00001320


	//   ....[15]....
        /*01ac*/ 	.word	0x00001340


	//   ....[16]....
        /*01b0*/ 	.word	0x000014c0


	//   ....[17]....
        /*01b4*/ 	.word	0x000014f0


	//   ....[18]....
        /*01b8*/ 	.word	0x00001520


	//   ....[19]....
        /*01bc*/ 	.word	0x00001540


	//   ....[20]....
        /*01c0*/ 	.word	0x000022b0


	//   ....[21]....
        /*01c4*/ 	.word	0x000022c0


	//   ....[22]....
        /*01c8*/ 	.word	0x000022d0


	//   ....[23]....
        /*01cc*/ 	.word	0x000022f0


	//   ....[24]....
        /*01d0*/ 	.word	0x00002470


	//   ....[25]....
        /*01d4*/ 	.word	0x000024b0


	//   ....[26]....
        /*01d8*/ 	.word	0x000024e0


	//   ....[27]....
        /*01dc*/ 	.word	0x00002500


	//   ....[28]....
        /*01e0*/ 	.word	0x00002680


	//   ....[29]....
        /*01e4*/ 	.word	0x000026c0


	//   ....[30]....
        /*01e8*/ 	.word	0x000026f0


	//   ....[31]....
        /*01ec*/ 	.word	0x00002710


	//   ....[32]....
        /*01f0*/ 	.word	0x00002890


	//   ....[33]....
        /*01f4*/ 	.word	0x000028d0


	//   ....[34]....
        /*01f8*/ 	.word	0x00002900


	//   ....[35]....
        /*01fc*/ 	.word	0x00002920


	//   ....[36]....
        /*0200*/ 	.word	0x00002aa0


	//   ....[37]....
        /*0204*/ 	.word	0x00002ae0


	//   ....[38]....
        /*0208*/ 	.word	0x00002b10


	//   ....[39]....
        /*020c*/ 	.word	0x00002b30


	//   ....[40]....
        /*0210*/ 	.word	0x000051f0


	//   ....[41]....
        /*0214*/ 	.word	0x00005220


	//   ....[42]....
        /*0218*/ 	.word	0x00005240


	//   ....[43]....
        /*021c*/ 	.word	0x00005250


	//   ....[44]....
        /*0220*/ 	.word	0x000053e0


	//   ....[45]....
        /*0224*/ 	.word	0x00005410


	//   ....[46]....
        /*0228*/ 	.word	0x00005440


	//   ....[47]....
        /*022c*/ 	.word	0x00005460


	//   ....[48]....
        /*0230*/ 	.word	0x000055e0


	//   ....[49]....
        /*0234*/ 	.word	0x00005610


	//   ....[50]....
        /*0238*/ 	.word	0x00005640


	//   ....[51]....
        /*023c*/ 	.word	0x00005660


	//   ....[52]....
        /*0240*/ 	.word	0x000057e0


	//   ....[53]....
        /*0244*/ 	.word	0x00005810


	//   ....[54]....
        /*0248*/ 	.word	0x00005840


	//   ....[55]....
        /*024c*/ 	.word	0x00005860


	//   ....[56]....
        /*0250*/ 	.word	0x000059e0


	//   ....[57]....
        /*0254*/ 	.word	0x00005a10


	//   ....[58]....
        /*0258*/ 	.word	0x00005a40


	//   ....[59]....
        /*025c*/ 	.word	0x00005a60


	//----- nvinfo : EIATTR_VRC_CTA_INIT_COUNT
	.align		4
.L_280:
        /*0260*/ 	.byte	0x02, 0x4a
	.zero		1
	.zero		1


	//----- nvinfo : EIATTR_EXIT_INSTR_OFFSETS
	.align		4
        /*0264*/ 	.byte	0x04, 0x1c
        /*0266*/ 	.short	(.L_282 - .L_281)


	//   ....[0]....
.L_281:
        /*0268*/ 	.word	0x00006710


	//   ....[1]....
        /*026c*/ 	.word	0x00006770


	//----- nvinfo : EIATTR_MAX_THREADS
	.align		4
.L_282:
        /*0270*/ 	.byte	0x04, 0x05
        /*0272*/ 	.short	(.L_284 - .L_283)
.L_283:
        /*0274*/ 	.word	0x00000100
        /*0278*/ 	.word	0x00000001
        /*027c*/ 	.word	0x00000001


	//----- nvinfo : EIATTR_CRS_STACK_SIZE
	.align		4
.L_284:
        /*0280*/ 	.byte	0x04, 0x1e
        /*0282*/ 	.short	(.L_286 - .L_285)
.L_285:
        /*0284*/ 	.word	0x00000000


	//----- nvinfo : EIATTR_CBANK_PARAM_SIZE
	.align		4
.L_286:
        /*0288*/ 	.byte	0x03, 0x19
        /*028a*/ 	.short	0x0051


	//----- nvinfo : EIATTR_PARAM_CBANK
	.align		4
        /*028c*/ 	.byte	0x04, 0x0a
        /*028e*/ 	.short	(.L_288 - .L_287)
	.align		4
.L_287:
        /*0290*/ 	.word	index@(.nv.constant0._ZN6thrust24THRUST_300001_SM_1000_NS8cuda_cub4core6detail13_kernel_agentINS1_8__reduce11ReduceAgentINS0_12zip_iteratorIN4cuda3std3__45tupleIJNS0_10device_ptrIdEENS0_17counting_iteratorIlNS0_11use_defaultESF_SF_EEEEEEEPNSB_IJdlEEESJ_iNS1_9__extrema9arg_max_fIdl11TComparatorEEEEJSI_SK_iN3cub18CUB_300001_SM_100013GridEvenShareIiEENSR_9GridQueueIjEESO_EEEvDpT0_)
        /*0294*/ 	.short	0x0380
        /*0296*/ 	.short	0x0051


	//----- nvinfo : EIATTR_SW_WAR
	.align		4
.L_288:
        /*0298*/ 	.byte	0x04, 0x36
        /*029a*/ 	.short	(.L_290 - .L_289)
.L_289:
        /*029c*/ 	.word	0x00000008
.L_290:


//--------------------- .nv.info._ZN6thrust24THRUST_300001_SM_1000_NS8cuda_cub4core6detail13_kernel_agentINS1_8__reduce11ReduceAgentINS0_12zip_iteratorIN4cuda3std3__45tupleIJNS0_10device_ptrIdEENS0_17counting_iteratorIlNS0_11use_defaultESF_SF_EEEEEEEPNSB_IJdlEEESJ_iNS1_9__extrema9arg_max_fIdl11TComparatorEEEEJSI_SK_iSO_EEEvDpT0_ --------------------------
	.section	.nv.info._ZN6thrust24THRUST_300001_SM_1000_NS8cuda_cub4core6detail13_kernel_agentINS1_8__reduce11ReduceAgentINS0_12zip_iteratorIN4cuda3std3__45tupleIJNS0_10device_ptrIdEENS0_17counting_iteratorIlNS0_11use_defaultESF_SF_EEEEEEEPNSB_IJdlEEESJ_iNS1_9__extrema9arg_max_fIdl11TComparatorEEEEJSI_SK_iSO_EEEvDpT0_,"",@"SHT_CUDA_INFO"
	.sectionflags	@""
	.align	4


	//----- nvinfo : EIATTR_CUDA_API_VERSION
	.align		4
        /*0000*/ 	.byte	0x04, 0x37
        /*0002*/ 	.short	(.L_292 - .L_291)
.L_291:
        /*0004*/ 	.word	0x00000082


	//----- nvinfo : EIATTR_KPARAM_INFO
	.align		4
.L_292:
        /*0008*/ 	.byte	0x04, 0x17
        /*000a*/ 	.short	(.L_294 - .L_293)
.L_293:
        /*000c*/ 	.word	0x00000000
        /*0010*/ 	.short	0x0003
        /*0012*/ 	.short	0x001c
        /*0014*/ 	.byte	0x00, 0xf0, 0x05, 0x00


	//----- nvinfo : EIATTR_KPARAM_INFO
	.align		4
.L_294:
        /*0018*/ 	.byte	0x04, 0x17
        /*001a*/ 	.short	(.L_296 - .L_295)
.L_295:
        /*001c*/ 	.word	0x00000000
        /*0020*/ 	.short	0x0002
        /*0022*/ 	.short	0x0018
        /*0024*/ 	.byte	0x00, 0xf0, 0x11, 0x00


	//----- nvinfo : EIATTR_KPARAM_INFO
	.align		4
.L_296:
        /*0028*/ 	.byte	0x04, 0x17
        /*002a*/ 	.short	(.L_298 - .L_297)
.L_297:
        /*002c*/ 	.word	0x00000000
        /*0030*/ 	.short	0x0001
        /*0032*/ 	.short	0x0010
        /*0034*/ 	.byte	0x00, 0xf5, 0x21, 0x00


	//----- nvinfo : EIATTR_KPARAM_INFO
	.align		4
.L_298:
        /*0038*/ 	.byte	0x04, 0x17
        /*003a*/ 	.short	(.L_300 - .L_299)
.L_299:
        /*003c*/ 	.word	0x00000000
        /*0040*/ 	.short	0x0000
        /*0042*/ 	.short	0x0000
        /*0044*/ 	.byte	0x00, 0xf0, 0x41, 0x00


	//----- nvinfo : EIATTR_SPARSE_MMA_MASK
	.align		4
.L_300:
        /*0048*/ 	.byte	0x03, 0x50
        /*004a*/ 	.short	0x0000


	//----- nvinfo : EIATTR_MAXREG_COUNT
	.align		4
        /*004c*/ 	.byte	0x03, 0x1b
        /*004e*/ 	.short	0x00ff


	//----- nvinfo : EIATTR_NUM_BARRIERS
	.align		4
        /*0050*/ 	.byte	0x02, 0x4c
        /*0052*/ 	.byte	0x01
	.zero		1


	//----- nvinfo : EIATTR_MERCURY_ISA_VERSION
	.align		4
        /*0054*/ 	.byte	0x03, 0x5f
        /*0056*/ 	.short	0x0101


	//----- nvinfo : EIATTR_COOP_GROUP_MASK_REGIDS
	.align		4
        /*0058*/ 	.byte	0x04, 0x29
        /*005a*/ 	.short	(.L_302 - .L_301)


	//   ....[0]....
.L_301:
        /*005c*/ 	.word	0xffffffff


	//   ....[1]....
        /*0060*/ 	.word	0xffffffff


	//   ....[2]....
        /*0064*/ 	.word	0xffffffff


	//   ....[3]....
        /*0068*/ 	.word	0xffffffff


	//   ....[4]....
        /*006c*/ 	.word	0xffffffff


	//   ....[5]....
        /*0070*/ 	.word	0xffffffff


	//   ....[6]....
        /*0074*/ 	.word	0xffffffff


	//   ....[7]....
        /*0078*/ 	.word	0xffffffff


	//   ....[8]....
        /*007c*/ 	.word	0xffffffff


	//   ....[9]....
        /*0080*/ 	.word	0xffffffff


	//   ....[10]....
        /*0084*/ 	.word	0xffffffff


	//   ....[11]....
        /*0088*/ 	.word	0xffffffff


	//   ....[12]....
        /*008c*/ 	.word	0xffffffff


	//   ....[13]....
        /*0090*/ 	.word	0xffffffff


	//   ....[14]....
        /*0094*/ 	.word	0xffffffff


	//   ....[15]....
        /*0098*/ 	.word	0xffffffff


	//   ....[16]....
        /*009c*/ 	.word	0xffffffff


	//   ....[17]....
        /*00a0*/ 	.word	0xffffffff


	//   ....[18]....
        /*00a4*/ 	.word	0xffffffff


	//   ....[19]....
        /*00a8*/ 	.word	0xffffffff


	//   ....[20]....
        /*00ac*/ 	.word	0xffffffff


	//   ....[21]....
        /*00b0*/ 	.word	0xffffffff


	//   ....[22]....
        /*00b4*/ 	.word	0xffffffff


	//   ....[23]....
        /*00b8*/ 	.word	0xffffffff


	//   ....[24]....
        /*00bc*/ 	.word	0xffffffff


	//   ....[25]....
        /*00c0*/ 	.word	0xffffffff


	//   ....[26]....
        /*00c4*/ 	.word	0xffffffff


	//   ....[27]....
        /*00c8*/ 	.word	0xffffffff


	//   ....[28]....
        /*00cc*/ 	.word	0xffffffff


	//   ....[29]....
        /*00d0*/ 	.word	0xffffffff


	//   ....[30]....
        /*00d4*/ 	.word	0xffffffff


	//   ....[31]....
        /*00d8*/ 	.word	0xffffffff


	//   ....[32]....
        /*00dc*/ 	.word	0xffffffff


	//   ....[33]....
        /*00e0*/ 	.word	0xffffffff


	//   ....[34]....
        /*00e4*/ 	.word	0xffffffff


	//   ....[35]....
        /*00e8*/ 	.word	0xffffffff


	//   ....[36]....
        /*00ec*/ 	.word	0xffffffff


	//   ....[37]....
        /*00f0*/ 	.word	0xffffffff


	//   ....[38]....
        /*00f4*/ 	.word	0xffffffff


	//   ....[39]....
        /*00f8*/ 	.word	0xffffffff


	//   ....[40]....
        /*00fc*/ 	.word	0xffffffff


	//   ....[41]....
        /*0100*/ 	.word	0xffffffff


	//   ....[42]....
        /*0104*/ 	.word	0xffffffff


	//   ....[43]....
        /*0108*/ 	.word	0xffffffff


	//   ....[44]....
        /*010c*/ 	.word	0xffffffff


	//   ....[45]....
        /*0110*/ 	.word	0xffffffff


	//   ....[46]....
        /*0114*/ 	.word	0xffffffff


	//   ....[47]....
        /*0118*/ 	.word	0xffffffff


	//   ....[48]....
        /*011c*/ 	.word	0xffffffff


	//   ....[49]....
        /*0120*/ 	.word	0xffffffff


	//   ....[50]....
        /*0124*/ 	.word	0xffffffff


	//   ....[51]....
        /*0128*/ 	.word	0xffffffff


	//   ....[52]....
        /*012c*/ 	.word	0xffffffff


	//   ....[53]....
        /*0130*/ 	.word	0xffffffff


	//   ....[54]....
        /*0134*/ 	.word	0xffffffff


	//   ....[55]....
        /*0138*/ 	.word	0xffffffff


	//   ....[56]....
        /*013c*/ 	.word	0xffffffff


	//   ....[57]....
        /*0140*/ 	.word	0xffffffff


	//   ....[58]....
        /*0144*/ 	.word	0xffffffff


	//   ....[59]....
        /*0148*/ 	.word	0xffffffff


	//----- nvinfo : EIATTR_COOP_GROUP_INSTR_OFFSETS
	.align		4
.L_302:
        /*014c*/ 	.byte	0x04, 0x28
        /*014e*/ 	.short	(.L_304 - .L_303)


	//   ....[0]....
.L_303:
        /*0150*/ 	.word	0x00000c90


	//   ....[1]....
        /*0154*/ 	.word	0x00000cc0


	//   ....[2]....
        /*0158*/ 	.word	0x00000ce0


	//   ....[3]....
        /*015c*/ 	.word	0x00000cf0


	//   ....[4]....
        /*0160*/ 	.word	0x00000e80


	//   ....[5]....
        /*0164*/ 	.word	0x00000eb0


	//   ....[6]....
        /*0168*/ 	.word	0x00000ee0


	//   ....[7]....
        /*016c*/ 	.word	0x00000f00


	//   ....[8]....
        /*0170*/ 	.word	0x00001080


	//   ....[9]....
        /*0174*/ 	.word	0x000010b0


	//   ....[10]....
        /*0178*/ 	.word	0x000010e0


	//   ....[11]....
        /*017c*/ 	.word	0x00001100


	//   ....[12]....
        /*0180*/ 	.word	0x00001280


	//   ....[13]....
        /*0184*/ 	.word	0x000012b0


	//   ....[14]....
        /*0188*/ 	.word	0x000012e0


	//   ....[15]....
        /*018c*/ 	.word	0x00001300


	//   ....[16]....
        /*0190*/ 	.word	0x00001480


	//   ....[17]....
        /*0194*/ 	.word	0x000014b0


	//   ....[18]....
        /*0198*/ 	.word	0x000014e0


	//   ....[19]....
        /*019c*/ 	.word	0x00001500


	//   ....[20]....
        /*01a0*/ 	.word	0x00002260


	//   ....[21]....
        /*01a4*/ 	.word	0x00002270


	//   ....[22]....
        /*01a8*/ 	.word	0x00002280


	//   ....[23]....
        /*01ac*/ 	.word	0x000022a0


	//   ....[24]....
        /*01b0*/ 	.word	0x00002420


	//   ....[25]....
        /*01b4*/ 	.word	0x00002460


	//   ....[26]....
        /*01b8*/ 	.word	0x00002490


	//   ....[27]....
        /*01bc*/ 	.word	0x000024b0


	//   ....[28]....
        /*01c0*/ 	.word	0x00002630


	//   ....[29]....
        /*01c4*/ 	.word	0x00002670


	//   ....[30]....
        /*01c8*/ 	.word	0x000026a0


	//   ....[31]....
        /*01cc*/ 	.word	0x000026c0


	//   ....[32]....
        /*01d0*/ 	.word	0x00002840


	//   ....[33]....
        /*01d4*/ 	.word	0x00002880


	//   ....[34]....
        /*01d8*/ 	.word	0x000028b0


	//   ....[35]....
        /*01dc*/ 	.word	0x000028d0


	//   ....[36]....
        /*01e0*/ 	.word	0x00002a50


	//   ....[37]....
        /*01e4*/ 	.word	0x00002a90


	//   ....[38]....
        /*01e8*/ 	.word	0x00002ac0


	//   ....[39]....
        /*01ec*/ 	.word	0x00002ae0


	//   ....[40]....
        /*01f0*/ 	.word	0x00004f90


	//   ....[41]....
        /*01f4*/ 	.word	0x00004fc0


	//   ....[42]....
        /*01f8*/ 	.word	0x00004fe0


	//   ....[43]....
        /*01fc*/ 	.word	0x00004ff0


	//   ....[44]....
        /*0200*/ 	.word	0x00005180


	//   ....[45]....
        /*0204*/ 	.word	0x000051b0


	//   ....[46]....
        /*0208*/ 	.word	0x000051e0


	//   ....[47]....
        /*020c*/ 	.word	0x00005200


	//   ....[48]....
        /*0210*/ 	.word	0x00005380


	//   ....[49]....
        /*0214*/ 	.word	0x000053b0


	//   ....[50]....
        /*0218*/ 	.word	0x000053e0


	//   ....[51]....
        /*021c*/ 	.word	0x00005400


	//   ....[52]....
        /*0220*/ 	.word	0x00005580


	//   ....[53]....
        /*0224*/ 	.word	0x000055c0


	//   ....[54]....
        /*0228*/ 	.word	0x000055f0


	//   ....[55]....
        /*022c*/ 	.word	0x00005600


	//   ....[56]....
        /*0230*/ 	.word	0x00005780


	//   ....[57]....
        /*0234*/ 	.word	0x000057b0


	//   ....[58]....
        /*0238*/ 	.word	0x000057e0


	//   ....[59]....
        /*023c*/ 	.word	0x00005800


	//----- nvinfo : EIATTR_VRC_CTA_INIT_COUNT
	.align		4
.L_304:
        /*0240*/ 	.byte	0x02, 0x4a
	.zero		1
	.zero		1


	//----- nvinfo : EIATTR_EXIT_INSTR_OFFSETS
	.align		4
        /*0244*/ 	.byte	0x04, 0x1c
        /*0246*/ 	.short	(.L_306 - .L_305)


	//   ....[0]....
.L_305:
        /*0248*/ 	.word	0x00000030


	//   ....[1]....
        /*024c*/ 	.word	0x000064a0


	//   ....[2]....
        /*0250*/ 	.word	0x000064e0


	//----- nvinfo : EIATTR_MAX_THREADS
	.align		4
.L_306:
        /*0254*/ 	.byte	0x04, 0x05
        /*0256*/ 	.short	(.L_308 - .L_307)
.L_307:
        /*0258*/ 	.word	0x00000100
        /*025c*/ 	.word	0x00000001
        /*0260*/ 	.word	0x00000001


	//----- nvinfo : EIATTR_CRS_STACK_SIZE
	.align		4
.L_308:
        /*0264*/ 	.byte	0x04, 0x1e
        /*0266*/ 	.short	(.L_310 - .L_309)
.L_309:
        /*0268*/ 	.word	0x00000000


	//----- nvinfo : EIATTR_CBANK_PARAM_SIZE
	.align		4
.L_310:
        /*026c*/ 	.byte	0x03, 0x19
        /*026e*/ 	.short	0x001d


	//----- nvinfo : EIATTR_PARAM_CBANK
	.align		4
        /*0270*/ 	.byte	0x04, 0x0a
        /*0272*/ 	.short	(.L_312 - .L_311)
	.align		4
.L_311:
        /*0274*/ 	.word	index@(.nv.constant0._ZN6thrust24THRUST_300001_SM_1000_NS8cuda_cub4core6detail13_kernel_agentINS1_8__reduce11ReduceAgentINS0_12zip_iteratorIN4cuda3std3__45tupleIJNS0_10device_ptrIdEENS0_17counting_iteratorIlNS0_11use_defaultESF_SF_EEEEEEEPNSB_IJdlEEESJ_iNS1_9__extrema9arg_max_fIdl11TComparatorEEEEJSI_SK_iSO_EEEvDpT0_)
        /*0278*/ 	.short	0x0380
        /*027a*/ 	.short	0x001d


	//----- nvinfo : EIATTR_SW_WAR
	.align		4
.L_312:
        /*027c*/ 	.byte	0x04, 0x36
        /*027e*/ 	.short	(.L_314 - .L_313)
.L_313:
        /*0280*/ 	.word	0x00000008
.L_314:


//--------------------- .nv.info._Z8DelUpperPdS_ii --------------------------
	.section	.nv.info._Z8DelUpperPdS_ii,"",@"SHT_CUDA_INFO"
	.sectionflags	@""
	.align	4


	//----- nvinfo : EIATTR_CUDA_API_VERSION
	.align		4
        /*0000*/ 	.byte	0x04, 0x37
        /*0002*/ 	.short	(.L_316 - .L_315)
.L_315:
        /*0004*/ 	.word	0x00000082


	//----- nvinfo : EIATTR_KPARAM_INFO
	.align		4
.L_316:
        /*0008*/ 	.byte	0x04, 0x17
        /*000a*/ 	.short	(.L_318 - .L_317)
.L_317:
        /*000c*/ 	.word	0x00000000
        /*0010*/ 	.short	0x0003
        /*0012*/ 	.short	0x0014
        /*0014*/ 	.byte	0x00, 0xf0, 0x11, 0x00


	//----- nvinfo : EIATTR_KPARAM_INFO
	.align		4
.L_318:
        /*0018*/ 	.byte	0x04, 0x17
        /*001a*/ 	.short	(.L_320 - .L_319)
.L_319:
        /*001c*/ 	.word	0x00000000
        /*0020*/ 	.short	0x0002
        /*0022*/ 	.short	0x0010
        /*0024*/ 	.byte	0x00, 0xf0, 0x11, 0x00


	//----- nvinfo : EIATTR_KPARAM_INFO
	.align		4
.L_320:
        /*0028*/ 	.byte	0x04, 0x17
        /*002a*/ 	.short	(.L_322 - .L_321)
.L_321:
        /*002c*/ 	.word	0x00000000
        /*0030*/ 	.short	0x0001
        /*0032*/ 	.short	0x0008
        /*0034*/ 	.byte	0x00, 0xf5, 0x21, 0x00


	//----- nvinfo : EIATTR_KPARAM_INFO
	.align		4
.L_322:
        /*0038*/ 	.byte	0x04, 0x17
        /*003a*/ 	.short	(.L_324 - .L_323)
.L_323:
        /*003c*/ 	.word	0x00000000
        /*0040*/ 	.short	0x0000
        /*0042*/ 	.short	0x0000
        /*0044*/ 	.byte	0x00, 0xf5, 0x21, 0x00


	//----- nvinfo : EIATTR_SPARSE_MMA_MASK
	.align		4
.L_324:
        /*0048*/ 	.byte	0x03, 0x50
        /*004a*/ 	.short	0x0000


	//----- nvinfo : EIATTR_MAXREG_COUNT
	.align		4
        /*004c*/ 	.byte	0x03, 0x1b
        /*004e*/ 	.short	0x00ff


	//----- nvinfo : EIATTR_MERCURY_ISA_VERSION
	.align		4
        /*0050*/ 	.byte	0x03, 0x5f
        /*0052*/ 	.short	0x0101


	//----- nvinfo : EIATTR_VRC_CTA_INIT_COUNT
	.align		4
        /*0054*/ 	.byte	0x02, 0x4a
	.zero		1
	.zero		1


	//----- nvinfo : EIATTR_EXIT_INSTR_OFFSETS
	.align		4
        /*0058*/ 	.byte	0x04, 0x1c
        /*005a*/ 	.short	(.L_326 - .L_325)


	//   ....[0]....
.L_325:
        /*005c*/ 	.word	0x000000f0


	//   ....[1]....
        /*0060*/ 	.word	0x00000a30


	//----- nvinfo : EIATTR_CRS_STACK_SIZE
	.align		4
.L_326:
        /*0064*/ 	.byte	0x04, 0x1e
        /*0066*/ 	.short	(.L_328 - .L_327)
.L_327:
        /*0068*/ 	.word	0x00000000


	//----- nvinfo : EIATTR_CBANK_PARAM_SIZE
	.align		4
.L_328:
        /*006c*/ 	.byte	0x03, 0x19
        /*006e*/ 	.short	0x0018


	//----- nvinfo : EIATTR_PARAM_CBANK
	.align		4
        /*0070*/ 	.byte	0x04, 0x0a
        /*0072*/ 	.short	(.L_330 - .L_329)
	.align		4
.L_329:
        /*0074*/ 	.word	index@(.nv.constant0._Z8DelUpperPdS_ii)
        /*0078*/ 	.short	0x0380
        /*007a*/ 	.short	0x0018


	//----- nvinfo : EIATTR_SW_WAR
	.align		4
.L_330:
        /*007c*/ 	.byte	0x04, 0x36
        /*007e*/ 	.short	(.L_332 - .L_331)
.L_331:
        /*0080*/ 	.word	0x00000008
.L_332:


//--------------------- .nv.info._Z8DelLowerPdS_ii --------------------------
	.section	.nv.info._Z8DelLowerPdS_ii,"",@"SHT_CUDA_INFO"
	.sectionflags	@""
	.align	4


	//----- nvinfo : EIATTR_CUDA_API_VERSION
	.align		4
        /*0000*/ 	.byte	0x04, 0x37
        /*0002*/ 	.short	(.L_334 - .L_333)
.L_333:
        /*0004*/ 	.word	0x00000082


	//----- nvinfo : EIATTR_KPARAM_INFO
	.align		4
.L_334:
        /*0008*/ 	.byte	0x04, 0x17
        /*000a*/ 	.short	(.L_336 - .L_335)
.L_335:
        /*000c*/ 	.word	0x00000000
        /*0010*/ 	.short	0x0003
        /*0012*/ 	.short	0x0014
        /*0014*/ 	.byte	0x00, 0xf0, 0x11, 0x00


	//----- nvinfo : EIATTR_KPARAM_INFO
	.align		4
.L_336:
        /*0018*/ 	.byte	0x04, 0x17
        /*001a*/ 	.short	(.L_338 - .L_337)
.L_337:
        /*001c*/ 	.word	0x00000000
        /*0020*/ 	.short	0x0002
        /*0022*/ 	.short	0x0010
        /*0024*/ 	.byte	0x00, 0xf0, 0x11, 0x00


	//----- nvinfo : EIATTR_KPARAM_INFO
	.align		4
.L_338:
        /*0028*/ 	.byte	0x04, 0x17
        /*002a*/ 	.short	(.L_340 - .L_339)
.L_339:
        /*002c*/ 	.word	0x00000000
        /*0030*/ 	.short	0x0001
        /*0032*/ 	.short	0x0008
        /*0034*/ 	.byte	0x00, 0xf5, 0x21, 0x00


	//----- nvinfo : EIATTR_KPARAM_INFO
	.align		4
.L_340:
        /*0038*/ 	.byte	0x04, 0x17
        /*003a*/ 	.short	(.L_342 - .L_341)
.L_341:
        /*003c*/ 	.word	0x00000000
        /*0040*/ 	.short	0x0000
        /*0042*/ 	.short	0x0000
        /*0044*/ 	.byte	0x00, 0xf5, 0x21, 0x00


	//----- nvinfo : EIATTR_SPARSE_MMA_MASK
	.align		4
.L_342:
        /*0048*/ 	.byte	0x03, 0x50
        /*004a*/ 	.short	0x0000


	//----- nvinfo : EIATTR_MAXREG_COUNT
	.align		4
        /*004c*/ 	.byte	0x03, 0x1b
        /*004e*/ 	.short	0x00ff


	//----- nvinfo : EIATTR_MERCURY_ISA_VERSION
	.align		4
        /*0050*/ 	.byte	0x03, 0x5f
        /*0052*/ 	.short	0x0101


	//----- nvinfo : EIATTR_VRC_CTA_INIT_COUNT
	.align		4
        /*0054*/ 	.byte	0x02, 0x4a
	.zero		1
	.zero		1


	//----- nvinfo : EIATTR_EXIT_INSTR_OFFSETS
	.align		4
        /*0058*/ 	.byte	0x04, 0x1c
        /*005a*/ 	.short	(.L_344 - .L_343)


	//   ....[0]....
.L_343:
        /*005c*/ 	.word	0x000000b0


	//   ....[1]....
        /*0060*/ 	.word	0x00001140


	//----- nvinfo : EIATTR_CRS_STACK_SIZE
	.align		4
.L_344:
        /*0064*/ 	.byte	0x04, 0x1e
        /*0066*/ 	.short	(.L_346 - .L_345)
.L_345:
        /*0068*/ 	.word	0x00000000


	//----- nvinfo : EIATTR_CBANK_PARAM_SIZE
	.align		4
.L_346:
        /*006c*/ 	.byte	0x03, 0x19
        /*006e*/ 	.short	0x0018


	//----- nvinfo : EIATTR_PARAM_CBANK
	.align		4
        /*0070*/ 	.byte	0x04, 0x0a
        /*0072*/ 	.short	(.L_348 - .L_347)
	.align		4
.L_347:
        /*0074*/ 	.word	index@(.nv.constant0._Z8DelLowerPdS_ii)
        /*0078*/ 	.short	0x0380
        /*007a*/ 	.short	0x0018


	//----- nvinfo : EIATTR_SW_WAR
	.align		4
.L_348:
        /*007c*/ 	.byte	0x04, 0x36
        /*007e*/ 	.short	(.L_350 - .L_349)
.L_349:
        /*0080*/ 	.word	0x00000008
.L_350:


//--------------------- .nv.info._Z6DividePdS_i   --------------------------
	.section	.nv.info._Z6DividePdS_i,"",@"SHT_CUDA_INFO"
	.sectionflags	@""
	.align	4


	//----- nvinfo : EIATTR_CUDA_API_VERSION
	.align		4
        /*0000*/ 	.byte	0x04, 0x37
        /*0002*/ 	.short	(.L_352 - .L_351)
.L_351:
        /*0004*/ 	.word	0x00000082


	//----- nvinfo : EIATTR_KPARAM_INFO
	.align		4
.L_352:
        /*0008*/ 	.byte	0x04, 0x17
        /*000a*/ 	.short	(.L_354 - .L_353)
.L_353:
        /*000c*/ 	.word	0x00000000
        /*0010*/ 	.short	0x0002
        /*0012*/ 	.short	0x0010
        /*0014*/ 	.byte	0x00, 0xf0, 0x11, 0x00


	//----- nvinfo : EIATTR_KPARAM_INFO
	.align		4
.L_354:
        /*0018*/ 	.byte	0x04, 0x17
        /*001a*/ 	.short	(.L_356 - .L_355)
.L_355:
        /*001c*/ 	.word	0x00000000
        /*0020*/ 	.short	0x0001
        /*0022*/ 	.short	0x0008
        /*0024*/ 	.byte	0x00, 0xf5, 0x21, 0x00


	//----- nvinfo : EIATTR_KPARAM_INFO
	.align		4
.L_356:
        /*0028*/ 	.byte	0x04, 0x17
        /*002a*/ 	.short	(.L_358 - .L_357)
.L_357:
        /*002c*/ 	.word	0x00000000
        /*0030*/ 	.short	0x0000
        /*0032*/ 	.short	0x0000
        /*0034*/ 	.byte	0x00, 0xf5, 0x21, 0x00


	//----- nvinfo : EIATTR_SPARSE_MMA_MASK
	.align		4
.L_358:
        /*0038*/ 	.byte	0x03, 0x50
        /*003a*/ 	.short	0x0000


	//----- nvinfo : EIATTR_MAXREG_COUNT
	.align		4
        /*003c*/ 	.byte	0x03, 0x1b
        /*003e*/ 	.short	0x00ff


	//----- nvinfo : EIATTR_MERCURY_ISA_VERSION
	.align		4
        /*0040*/ 	.byte	0x03, 0x5f
        /*0042*/ 	.short	0x0101


	//----- nvinfo : EIATTR_VRC_CTA_INIT_COUNT
	.align		4
        /*0044*/ 	.byte	0x02, 0x4a
	.zero		1
	.zero		1


	//----- nvinfo : EIATTR_EXIT_INSTR_OFFSETS
	.align		4
        /*0048*/ 	.byte	0x04, 0x1c
        /*004a*/ 	.short	(.L_360 - .L_359)


	//   ....[0]....
.L_359:
        /*004c*/ 	.word	0x000000d0


	//   ....[1]....
        /*0050*/ 	.word	0x00001180


	//----- nvinfo : EIATTR_CRS_STACK_SIZE
	.align		4
.L_360:
        /*0054*/ 	.byte	0x04, 0x1e
        /*0056*/ 	.short	(.L_362 - .L_361)
.L_361:
        /*0058*/ 	.word	0x00000000


	//----- nvinfo : EIATTR_CBANK_PARAM_SIZE
	.align		4
.L_362:
        /*005c*/ 	.byte	0x03, 0x19
        /*005e*/ 	.short	0x0014


	//----- nvinfo : EIATTR_PARAM_CBANK
	.align		4
        /*0060*/ 	.byte	0x04, 0x0a
        /*0062*/ 	.short	(.L_364 - .L_363)
	.align		4
.L_363:
        /*0064*/ 	.word	index@(.nv.constant0._Z6DividePdS_i)
        /*0068*/ 	.short	0x0380
        /*006a*/ 	.short	0x0014


	//----- nvinfo : EIATTR_SW_WAR
	.align		4
.L_364:
        /*006c*/ 	.byte	0x04, 0x36
        /*006e*/ 	.short	(.L_366 - .L_365)
.L_365:
        /*0070*/ 	.word	0x00000008
.L_366:


//--------------------- .nv.info._Z9SwapLinesPdS_iii --------------------------
	.section	.nv.info._Z9SwapLinesPdS_iii,"",@"SHT_CUDA_INFO"
	.sectionflags	@""
	.align	4


	//----- nvinfo : EIATTR_CUDA_API_VERSION
	.align		4
        /*0000*/ 	.byte	0x04, 0x37
        /*0002*/ 	.short	(.L_368 - .L_367)
.L_367:
        /*0004*/ 	.word	0x00000082


	//----- nvinfo : EIATTR_KPARAM_INFO
	.align		4
.L_368:
        /*0008*/ 	.byte	0x04, 0x17
        /*000a*/ 	.short	(.L_370 - .L_369)
.L_369:
        /*000c*/ 	.word	0x00000000
        /*0010*/ 	.short	0x0004
        /*0012*/ 	.short	0x0018
        /*0014*/ 	.byte	0x00, 0xf0, 0x11, 0x00


	//----- nvinfo : EIATTR_KPARAM_INFO
	.align		4
.L_370:
        /*0018*/ 	.byte	0x04, 0x17
        /*001a*/ 	.short	(.L_372 - .L_371)
.L_371:
        /*001c*/ 	.word	0x00000000
        /*0020*/ 	.short	0x0003
        /*0022*/ 	.short	0x0014
        /*0024*/ 	.byte	0x00, 0xf0, 0x11, 0x00


	//----- nvinfo : EIATTR_KPARAM_INFO
	.align		4
.L_372:
        /*0028*/ 	.byte	0x04, 0x17
        /*002a*/ 	.short	(.L_374 - .L_373)
.L_373:
        /*002c*/ 	.word	0x00000000
        /*0030*/ 	.short	0x0002
        /*0032*/ 	.short	0x0010
        /*0034*/ 	.byte	0x00, 0xf0, 0x11, 0x00


	//----- nvinfo : EIATTR_KPARAM_INFO
	.align		4
.L_374:
        /*0038*/ 	.byte	0x04, 0x17
        /*003a*/ 	.short	(.L_376 - .L_375)
.L_375:
        /*003c*/ 	.word	0x00000000
        /*0040*/ 	.short	0x0001
        /*0042*/ 	.short	0x0008
        /*0044*/ 	.byte	0x00, 0xf5, 0x21, 0x00


	//----- nvinfo : EIATTR_KPARAM_INFO
	.align		4
.L_376:
        /*0048*/ 	.byte	0x04, 0x17
        /*004a*/ 	.short	(.L_378 - .L_377)
.L_377:
        /*004c*/ 	.word	0x00000000
        /*0050*/ 	.short	0x0000
        /*0052*/ 	.short	0x0000
        /*0054*/ 	.byte	0x00, 0xf5, 0x21, 0x00


	//----- nvinfo : EIATTR_SPARSE_MMA_MASK
	.align		4
.L_378:
        /*0058*/ 	.byte	0x03, 0x50
        /*005a*/ 	.short	0x0000


	//----- nvinfo : EIATTR_MAXREG_COUNT
	.align		4
        /*005c*/ 	.byte	0x03, 0x1b
        /*005e*/ 	.short	0x00ff


	//----- nvinfo : EIATTR_MERCURY_ISA_VERSION
	.align		4
        /*0060*/ 	.byte	0x03, 0x5f
        /*0062*/ 	.short	0x0101


	//----- nvinfo : EIATTR_VRC_CTA_INIT_COUNT
	.align		4
        /*0064*/ 	.byte	0x02, 0x4a
	.zero		1
	.zero		1


	//----- nvinfo : EIATTR_EXIT_INSTR_OFFSETS
	.align		4
        /*0068*/ 	.byte	0x04, 0x1c
        /*006a*/ 	.short	(.L_380 - .L_379)


	//   ....[0]....
.L_379:
        /*006c*/ 	.word	0x00000090


	//   ....[1]....
        /*0070*/ 	.word	0x00000440


	//   ....[2]....
        /*0074*/ 	.word	0x00000870


	//----- nvinfo : EIATTR_CRS_STACK_SIZE
	.align		4
.L_380:
        /*0078*/ 	.byte	0x04, 0x1e
        /*007a*/ 	.short	(.L_382 - .L_381)
.L_381:
        /*007c*/ 	.word	0x00000000


	//----- nvinfo : EIATTR_CBANK_PARAM_SIZE
	.align		4
.L_382:
        /*0080*/ 	.byte	0x03, 0x19
        /*0082*/ 	.short	0x001c


	//----- nvinfo : EIATTR_PARAM_CBANK
	.align		4
        /*0084*/ 	.byte	0x04, 0x0a
        /*0086*/ 	.short	(.L_384 - .L_383)
	.align		4
.L_383:
        /*0088*/ 	.word	index@(.nv.constant0._Z9SwapLinesPdS_iii)
        /*008c*/ 	.short	0x0380
        /*008e*/ 	.short	0x001c


	//----- nvinfo : EIATTR_SW_WAR
	.align		4
.L_384:
        /*0090*/ 	.byte	0x04, 0x36
        /*0092*/ 	.short	(.L_386 - .L_385)
.L_385:
        /*0094*/ 	.word	0x00000008
.L_386:


//--------------------- .nv.callgraph             --------------------------
	.section	.nv.callgraph,"",@"SHT_CUDA_CALLGRAPH"
	.align	4
	.sectionentsize	8
	.align		4
        /*0000*/ 	.word	0x00000000
	.align		4
        /*0004*/ 	.word	0xffffffff
	.align		4
        /*0008*/ 	.word	0x00000000
	.align		4
        /*000c*/ 	.word	0xfffffffe
	.align		4
        /*0010*/ 	.word	0x00000000
	.align		4
        /*0014*/ 	.word	0xfffffffd
	.align		4
        /*0018*/ 	.word	0x00000000
	.align		4
        /*001c*/ 	.word	0xfffffffc


//--------------------- .nv.constant4             --------------------------
	.section	.nv.constant4,"a",@progbits
	.align	8
	.align		8
.nv.constant4:
        /*0000*/ 	.dword	_ZN34_INTERNAL_14f254e4_4_k_cu_b01736eb4cuda3std3__45__cpo5beginE
	.align		8
        /*0008*/ 	.dword	_ZN34_INTERNAL_14f254e4_4_k_cu_b01736eb4cuda3std3__45__cpo3endE
	.align		8
        /*0010*/ 	.dword	_ZN34_INTERNAL_14f254e4_4_k_cu_b01736eb4cuda3std3__45__cpo6cbeginE
	.align		8
        /*0018*/ 	.dword	_ZN34_INTERNAL_14f254e4_4_k_cu_b01736eb4cuda3std3__45__cpo4cendE
	.align		8
        /*0020*/ 	.dword	_ZN34_INTERNAL_14f254e4_4_k_cu_b01736eb4cuda3std3__45__cpo6rbeginE
	.align		8
        /*0028*/ 	.dword	_ZN34_INTERNAL_14f254e4_4_k_cu_b01736eb4cuda3std3__45__cpo4rendE
	.align		8
        /*0030*/ 	.dword	_ZN34_INTERNAL_14f254e4_4_k_cu_b01736eb4cuda3std3__45__cpo7crbeginE
	.align		8
        /*0038*/ 	.dword	_ZN34_INTERNAL_14f254e4_4_k_cu_b01736eb4cuda3std3__45__cpo5crendE
	.align		8
        /*0040*/ 	.dword	_ZN34_INTERNAL_14f254e4_4_k_cu_b01736eb4cuda3std3__436_GLOBAL__N__14f254e4_4_k_cu_b01736eb6ignoreE
	.align		8
        /*0048*/ 	.dword	_ZN34_INTERNAL_14f254e4_4_k_cu_b01736eb4cuda3std3__419piecewise_constructE
	.align		8
        /*0050*/ 	.dword	_ZN34_INTERNAL_14f254e4_4_k_cu_b01736eb4cuda3std3__48in_placeE
	.align		8
        /*0058*/ 	.dword	_ZN34_INTERNAL_14f254e4_4_k_cu_b01736eb4cuda3std3__420unreachable_sentinelE
	.align		8
        /*0060*/ 	.dword	_ZN34_INTERNAL_14f254e4_4_k_cu_b01736eb4cuda3std3__47nulloptE
	.align		8
        /*0068*/ 	.dword	_ZN34_INTERNAL_14f254e4_4_k_cu_b01736eb4cuda3std3__48unexpectE
	.align		8
        /*0070*/ 	.dword	_ZN34_INTERNAL_14f254e4_4_k_cu_b01736eb4cuda3std6ranges3__45__cpo4swapE
	.align		8
        /*0078*/ 	.dword	_ZN34_INTERNAL_14f254e4_4_k_cu_b01736eb4cuda3std6ranges3__45__cpo9iter_moveE
	.align		8
        /*0080*/ 	.dword	_ZN34_INTERNAL_14f254e4_4_k_cu_b01736eb4cuda3std6ranges3__45__cpo5beginE
	.align		8
        /*0088*/ 	.dword	_ZN34_INTERNAL_14f254e4_4_k_cu_b01736eb4cuda3std6ranges3__45__cpo3endE
	.align		8
        /*0090*/ 	.dword	_ZN34_INTERNAL_14f254e4_4_k_cu_b01736eb4cuda3std6ranges3__45__cpo6cbeginE
	.align		8
        /*0098*/ 	.dword	_ZN34_INTERNAL_14f254e4_4_k_cu_b01736eb4cuda3std6ranges3__45__cpo4cendE
	.align		8
        /*00a0*/ 	.dword	_ZN34_INTERNAL_14f254e4_4_k_cu_b01736eb4cuda3std6ranges3__45__cpo7advanceE
	.align		8
        /*00a8*/ 	.dword	_ZN34_INTERNAL_14f254e4_4_k_cu_b01736eb4cuda3std6ranges3__45__cpo9iter_swapE
	.align		8
        /*00b0*/ 	.dword	_ZN34_INTERNAL_14f254e4_4_k_cu_b01736eb4cuda3std6ranges3__45__cpo4nextE
	.align		8
        /*00b8*/ 	.dword	_ZN34_INTERNAL_14f254e4_4_k_cu_b01736eb4cuda3std6ranges3__45__cpo4prevE
	.align		8
        /*00c0*/ 	.dword	_ZN34_INTERNAL_14f254e4_4_k_cu_b01736eb4cuda3std6ranges3__45__cpo4dataE
	.align		8
        /*00c8*/ 	.dword	_ZN34_INTERNAL_14f254e4_4_k_cu_b01736eb4cuda3std6ranges3__45__cpo5cdataE
	.align		8
        /*00d0*/ 	.dword	_ZN34_INTERNAL_14f254e4_4_k_cu_b01736eb4cuda3std6ranges3__45__cpo4sizeE
	.align		8
        /*00d8*/ 	.dword	_ZN34_INTERNAL_14f254e4_4_k_cu_b01736eb4cuda3std6ranges3__45__cpo5ssizeE
	.align		8
        /*00e0*/ 	.dword	_ZN34_INTERNAL_14f254e4_4_k_cu_b01736eb4cuda3std6ranges3__45__cpo8distanceE
	.align		8
        /*00e8*/ 	.dword	_ZN34_INTERNAL_14f254e4_4_k_cu_b01736eb6thrust24THRUST_300001_SM_1000_NS8cuda_cub3parE
	.align		8
        /*00f0*/ 	.dword	_ZN34_INTERNAL_14f254e4_4_k_cu_b01736eb6thrust24THRUST_300001_SM_1000_NS8cuda_cub10par_nosyncE
	.align		8
        /*00f8*/ 	.dword	_ZN34_INTERNAL_14f254e4_4_k_cu_b01736eb6thrust24THRUST_300001_SM_1000_NS6system6detail10sequential3seqE
	.align		8
        /*0100*/ 	.dword	_ZN34_INTERNAL_14f254e4_4_k_cu_b01736eb6thrust24THRUST_300001_SM_1000_NS6system3cpp3parE
	.align		8
        /*0108*/ 	.dword	_ZN34_INTERNAL_14f254e4_4_k_cu_b01736eb6thrust24THRUST_300001_SM_1000_NS12placeholders2_1E
	.align		8
        /*0110*/ 	.dword	_ZN34_INTERNAL_14f254e4_4_k_cu_b01736eb6thrust24THRUST_300001_SM_1000_NS12placeholders2_2E
	.align		8
        /*0118*/ 	.dword	_ZN34_INTERNAL_14f254e4_4_k_cu_b01736eb6thrust24THRUST_300001_SM_1000_NS12placeholders2_3E
	.align		8
        /*0120*/ 	.dword	_ZN34_INTERNAL_14f254e4_4_k_cu_b01736eb6thrust24THRUST_300001_SM_1000_NS12placeholders2_4E
	.align		8
        /*0128*/ 	.dword	_ZN34_INTERNAL_14f254e4_4_k_cu_b01736eb6thrust24THRUST_300001_SM_1000_NS12placeholders2_5E
	.align		8
        /*0130*/ 	.dword	_ZN34_INTERNAL_14f254e4_4_k_cu_b01736eb6thrust24THRUST_300001_SM_1000_NS12placeholders2_6E
	.align		8
        /*0138*/ 	.dword	_ZN34_INTERNAL_14f254e4_4_k_cu_b01736eb6thrust24THRUST_300001_SM_1000_NS12placeholders2_7E
	.align		8
        /*0140*/ 	.dword	_ZN34_INTERNAL_14f254e4_4_k_cu_b01736eb6thrust24THRUST_300001_SM_1000_NS12placeholders2_8E
	.align		8
        /*0148*/ 	.dword	_ZN34_INTERNAL_14f254e4_4_k_cu_b01736eb6thrust24THRUST_300001_SM_1000_NS12placeholders2_9E
	.align		8
        /*0150*/ 	.dword	_ZN34_INTERNAL_14f254e4_4_k_cu_b01736eb6thrust24THRUST_300001_SM_1000_NS12placeholders3_10E
	.align		8
        /*0158*/ 	.dword	_ZN34_INTERNAL_14f254e4_4_k_cu_b01736eb6thrust24THRUST_300001_SM_1000_NS3seqE
	.align		8
        /*0160*/ 	.dword	_ZN34_INTERNAL_14f254e4_4_k_cu_b01736eb6thrust24THRUST_300001_SM_1000_NS6deviceE


//--------------------- .text._ZN3cub18CUB_300001_SM_10006detail11EmptyKernelIvEEvv --------------------------
	.section	.text._ZN3cub18CUB_300001_SM_10006detail11EmptyKernelIvEEvv,"ax",@progbits
	.align	128
        .global         _ZN3cub18CUB_300001_SM_10006detail11EmptyKernelIvEEvv
        .type           _ZN3cub18CUB_300001_SM_10006detail11EmptyKernelIvEEvv,@function
        .size           _ZN3cub18CUB_300001_SM_10006detail11EmptyKernelIvEEvv,(.L_x_765 - _ZN3cub18CUB_300001_SM_10006detail11EmptyKernelIvEEvv)
        .other          _ZN3cub18CUB_300001_SM_10006detail11EmptyKernelIvEEvv,@"STO_CUDA_ENTRY STV_DEFAULT"
_ZN3cub18CUB_300001_SM_10006detail11EmptyKernelIvEEvv:
.text._ZN3cub18CUB_300001_SM_10006detail11EmptyKernelIvEEvv:
[----:B------:R-:W-:Y:S01]  /*0000*/  LDC R1, c[0x0][0x37c] ;  /* 0x0000df00ff017b82 */ /* 0x000fe20000000800 */
[----:B------:R-:W-:Y:S05]  /*0010*/  EXIT ;  /* 0x000000000000794d */ /* 0x000fea0003800000 */
.L_x_0:
[----:B------:R-:W-:-:S00]  /*0020*/  BRA `(.L_x_0) ;  /* 0xfffffffc00fc7947 */ /* 0x000fc0000383ffff */
[----:B------:R-:W-:-:S00]  /*0030*/  NOP ;  /* 0x0000000000007918 */ /* 0x000fc00000000000 */
        /* <DEDUP_REMOVED lines=12> */
.L_x_765:


//--------------------- .text._ZN6thrust24THRUST_300001_SM_1000_NS8cuda_cub4core6detail13_kernel_agentINS1_8__reduce11ReduceAgentIPN4cuda3std3__45tupleIJdlEEESC_SB_lNS1_9__extrema9arg_max_fIdl11TComparatorEEEEJSC_SC_iSG_EEEvDpT0_ --------------------------
	.section	.text._ZN6thrust24THRUST_300001_SM_1000_NS8cuda_cub4core6detail13_kernel_agentINS1_8__reduce11ReduceAgentIPN4cuda3std3__45tupleIJdlEEESC_SB_lNS1_9__extrema9arg_max_fIdl11TComparatorEEEEJSC_SC_iSG_EEEvDpT0_,"ax",@progbits
	.align	128
        .global         _ZN6thrust24THRUST_300001_SM_1000_NS8cuda_cub4core6detail13_kernel_agentINS1_8__reduce11ReduceAgentIPN4cuda3std3__45tupleIJdlEEESC_SB_lNS1_9__extrema9arg_max_fIdl11TComparatorEEEEJSC_SC_iSG_EEEvDpT0_
        .type           _ZN6thrust24THRUST_300001_SM_1000_NS8cuda_cub4core6detail13_kernel_agentINS1_8__reduce11ReduceAgentIPN4cuda3std3__45tupleIJdlEEESC_SB_lNS1_9__extrema9arg_max_fIdl11TComparatorEEEEJSC_SC_iSG_EEEvDpT0_,@function
        .size           _ZN6thrust24THRUST_300001_SM_1000_NS8cuda_cub4core6detail13_kernel_agentINS1_8__reduce11ReduceAgentIPN4cuda3std3__45tupleIJdlEEESC_SB_lNS1_9__extrema9arg_max_fIdl11TComparatorEEEEJSC_SC_iSG_EEEvDpT0_,(.L_x_766 - _ZN6thrust24THRUST_300001_SM_1000_NS8cuda_cub4core6detail13_kernel_agentINS1_8__reduce11ReduceAgentIPN4cuda3std3__45tupleIJdlEEESC_SB_lNS1_9__extrema9arg_max_fIdl11TComparatorEEEEJSC_SC_iSG_EEEvDpT0_)
        .other          _ZN6thrust24THRUST_300001_SM_1000_NS8cuda_cub4core6detail13_kernel_agentINS1_8__reduce11ReduceAgentIPN4cuda3std3__45tupleIJdlEEESC_SB_lNS1_9__extrema9arg_max_fIdl11TComparatorEEEEJSC_SC_iSG_EEEvDpT0_,@"STO_CUDA_ENTRY STV_DEFAULT"
_ZN6thrust24THRUST_300001_SM_1000_NS8cuda_cub4core6detail13_kernel_agentINS1_8__reduce11ReduceAgentIPN4cuda3std3__45tupleIJdlEEESC_SB_lNS1_9__extrema9arg_max_fIdl11TComparatorEEEEJSC_SC_iSG_EEEvDpT0_:
.text._ZN6thrust24THRUST_300001_SM_1000_NS8cuda_cub4core6detail13_kernel_agentINS1_8__reduce11ReduceAgentIPN4cuda3std3__45tupleIJdlEEESC_SB_lNS1_9__extrema9arg_max_fIdl11TComparatorEEEEJSC_SC_iSG_EEEvDpT0_:
[----:B------:R-:W-:Y:S01]  /*0000*/  LDC R1, c[0x0][0x37c] ;  /* 0x0000df00ff017b82 */ /* 0x000fe20000000800 */
[----:B------:R-:W0:Y:S02]  /*0010*/  LDCU UR8, c[0x0][0x390] ;  /* 0x00007200ff0877ac */ /* 0x000e240008000800 */
[----:B0-----:R-:W-:-:S13]  /*0020*/  ISETP.NE.AND P0, PT, RZ, UR8, PT ;  /* 0x00000008ff007c0c */ /* 0x001fda000bf05270 */
[----:B------:R-:W-:Y:S05]  /*0030*/  @!P0 EXIT ;  /* 0x000000000000894d */ /* 0x000fea0003800000 */
[----:B------:R-:W-:Y:S01]  /*0040*/  UISETP.GT.AND UP0, UPT, UR8, 0x4ff, UPT ;  /* 0x000004ff0800788c */ /* 0x000fe2000bf04270 */
[----:B------:R-:W-:Y:S01]  /*0050*/  BSSY.RECONVERGENT B0, `(.L_x_1) ;  /* 0x00006c1000007945 */ /* 0x000fe20003800200 */
[----:B------:R-:W0:Y:S07]  /*0060*/  LDCU.64 UR10, c[0x0][0x358] ;  /* 0x00006b00ff0a77ac */ /* 0x000e2e0008000a00 */
[----:B------:R-:W-:Y:S05]  /*0070*/  BRA.U UP0, `(.L_x_2) ;  /* 0x0000003900807547 */ /* 0x000fea000b800000 */
[----:B------:R-:W1:Y:S01]  /*0080*/  S2R R0, SR_TID.X ;  /* 0x0000000000007919 */ /* 0x000e620000002100 */
[----:B------:R-:W2:Y:S01]  /*0090*/  LDCU UR4, c[0x0][0x390] ;  /* 0x00007200ff0477ac */ /* 0x000ea20008000800 */
[----:B------:R-:W-:Y:S01]  /*00a0*/  BSSY.RECONVERGENT B1, `(.L_x_3) ;  /* 0x000000b000017945 */ /* 0x000fe20003800200 */
[----:B------:R-:W-:Y:S02]  /*00b0*/  CS2R R14, SRZ ;  /* 0x00000000000e7805 */ /* 0x000fe4000001ff00 */
[----:B------:R-:W-:Y:S02]  /*00c0*/  CS2R R12, SRZ ;  /* 0x00000000000c7805 */ /* 0x000fe4000001ff00 */
[----:B-1----:R-:W-:Y:S01]  /*00d0*/  ISETP.GE.AND P0, PT, R0, UR8, PT ;  /* 0x0000000800007c0c */ /* 0x002fe2000bf06270 */
[----:B------:R-:W-:-:S12]  /*00e0*/  IMAD.MOV.U32 R19, RZ, RZ, R0 ;  /* 0x000000ffff137224 */ /* 0x000fd800078e0000 */
[----:B--2---:R-:W-:Y:S05]  /*00f0*/  @P0 BRA `(.L_x_4) ;  /* 0x0000000000140947 */ /* 0x004fea0003800000 */
[----:B------:R-:W1:Y:S02]  /*0100*/  LDC.64 R2, c[0x0][0x380] ;  /* 0x0000e000ff027b82 */ /* 0x000e640000000a00 */
[----:B-1----:R-:W-:-:S05]  /*0110*/  IMAD.WIDE.U32 R2, R0, 0x10, R2 ;  /* 0x0000001000027825 */ /* 0x002fca00078e0002 */
[----:B0-----:R1:W5:Y:S04]  /*0120*/  LDG.E.64.CONSTANT R14, desc[UR10][R2.64] ;  /* 0x0000000a020e7981 */ /* 0x001368000c1e9b00 */
[----:B------:R1:W5:Y:S01]  /*0130*/  LDG.E.64.CONSTANT R12, desc[UR10][R2.64+0x8] ;  /* 0x0000080a020c7981 */ /* 0x000362000c1e9b00 */
[----:B------:R-:W-:-:S07]  /*0140*/  VIADD R19, R0, 0x100 ;  /* 0x0000010000137836 */ /* 0x000fce0000000000 */
.L_x_4:
[----:B0-----:R-:W-:Y:S05]  /*0150*/  BSYNC.RECONVERGENT B1 ;  /* 0x0000000000017941 */ /* 0x001fea0003800200 */
.L_x_3:
[----:B------:R-:W-:Y:S01]  /*0160*/  ISETP.GE.AND P0, PT, R19, UR8, PT ;  /* 0x0000000813007c0c */ /* 0x000fe2000bf06270 */
[----:B------:R-:W-:-:S12]  /*0170*/  BSSY.RECONVERGENT B1, `(.L_x_5) ;  /* 0x0000099000017945 */ /* 0x000fd80003800200 */
[----:B------:R-:W-:Y:S05]  /*0180*/  @P0 BRA `(.L_x_6) ;  /* 0x00000008005c0947 */ /* 0x000fea0003800000 */
[----:B------:R-:W-:Y:S01]  /*0190*/  LOP3.LUT R4, RZ, R19, RZ, 0x33, !PT ;  /* 0x00000013ff047212 */ /* 0x000fe200078e33ff */
[----:B------:R-:W-:Y:S04]  /*01a0*/  BSSY.RECONVERGENT B2, `(.L_x_7) ;  /* 0x000002e000027945 */ /* 0x000fe80003800200 */
[----:B------:R-:W-:-:S05]  /*01b0*/  VIADD R4, R4, UR8 ;  /* 0x0000000804047c36 */ /* 0x000fca0008000000 */
[----:B-1----:R-:W-:-:S04]  /*01c0*/  LOP3.LUT R2, R4, 0x300, RZ, 0xc0, !PT ;  /* 0x0000030004027812 */ /* 0x002fc800078ec0ff */
[----:B------:R-:W-:-:S13]  /*01d0*/  ISETP.NE.AND P0, PT, R2, 0x300, PT ;  /* 0x000003000200780c */ /* 0x000fda0003f05270 */
[----:B------:R-:W-:Y:S05]  /*01e0*/  @!P0 BRA `(.L_x_8) ;  /* 0x0000000000a48947 */ /* 0x000fea0003800000 */
[----:B------:R-:W0:Y:S01]  /*01f0*/  LDC.64 R2, c[0x0][0x380] ;  /* 0x0000e000ff027b82 */ /* 0x000e220000000a00 */
[----:B------:R-:W-:-:S04]  /*0200*/  LEA.HI R5, R4, 0x1, RZ, 0x18 ;  /* 0x0000000104057811 */ /* 0x000fc800078fc0ff */
[----:B------:R-:W-:-:S05]  /*0210*/  LOP3.LUT R5, R5, 0x3, RZ, 0xc0, !PT ;  /* 0x0000000305057812 */ /* 0x000fca00078ec0ff */
[----:B------:R-:W-:Y:S02]  /*0220*/  IMAD.MOV R5, RZ, RZ, -R5 ;  /* 0x000000ffff057224 */ /* 0x000fe400078e0a05 */
[----:B0-----:R-:W-:-:S04]  /*0230*/  IMAD.WIDE.U32 R2, R19, 0x10, R2 ;  /* 0x0000001013027825 */ /* 0x001fc800078e0002 */
[----:B------:R-:W-:-:S07]  /*0240*/  IMAD.MOV.U32 R16, RZ, RZ, R2 ;  /* 0x000000ffff107224 */ /* 0x000fce00078e0002 */
.L_x_11:
[----:B------:R-:W-:-:S05]  /*0250*/  IMAD.MOV.U32 R2, RZ, RZ, R16 ;  /* 0x000000ffff027224 */ /* 0x000fca00078e0010 */
[----:B------:R-:W2:Y:S04]  /*0260*/  LDG.E.64.CONSTANT R8, desc[UR10][R2.64] ;  /* 0x0000000a02087981 */ /* 0x000ea8000c1e9b00 */
[----:B------:R-:W3:Y:S01]  /*0270*/  LDG.E.64.CONSTANT R10, desc[UR10][R2.64+0x8] ;  /* 0x0000080a020a7981 */ /* 0x000ee2000c1e9b00 */
[----:B------:R-:W-:Y:S01]  /*0280*/  VIADD R5, R5, 0x1 ;  /* 0x0000000105057836 */ /* 0x000fe20000000000 */
[----:B------:R-:W-:Y:S01]  /*0290*/  BSSY.RECONVERGENT B3, `(.L_x_9) ;  /* 0x000001b000037945 */ /* 0x000fe20003800200 */
[----:B-----5:R-:W-:Y:S01]  /*02a0*/  IMAD.MOV.U32 R21, RZ, RZ, R13 ;  /* 0x000000ffff157224 */ /* 0x020fe200078e000d */
[----:B------:R-:W-:Y:S01]  /*02b0*/  IADD3 R16, P3, PT, R2, 0x1000, RZ ;  /* 0x0000100002107810 */ /* 0x000fe20007f7e0ff */
[----:B------:R-:W-:Y:S01]  /*02c0*/  IMAD.MOV.U32 R17, RZ, RZ, R12 ;  /* 0x000000ffff117224 */ /* 0x000fe200078e000c */
[----:B------:R-:W-:Y:S01]  /*02d0*/  ISETP.NE.AND P2, PT, R5, RZ, PT ;  /* 0x000000ff0500720c */ /* 0x000fe20003f45270 */
[----:B------:R-:W-:-:S02]  /*02e0*/  IMAD.MOV.U32 R6, RZ, RZ, R14 ;  /* 0x000000ffff067224 */ /* 0x000fc400078e000e */
[----:B------:R-:W-:Y:S01]  /*02f0*/  IMAD.MOV.U32 R7, RZ, RZ, R15 ;  /* 0x000000ffff077224 */ /* 0x000fe200078e000f */
[----:B--2---:R-:W-:Y:S01]  /*0300*/  DSETP.GEU.AND P0, PT, |R14|, |R8|, PT ;  /* 0x400000080e00722a */ /* 0x004fe20003f0e200 */
[----:B------:R-:W-:Y:S02]  /*0310*/  IMAD.MOV.U32 R14, RZ, RZ, R8 ;  /* 0x000000ffff0e7224 */ /* 0x000fe400078e0008 */
[----:B---3--:R-:W-:Y:S02]  /*0320*/  IMAD.MOV.U32 R12, RZ, RZ, R10 ;  /* 0x000000ffff0c7224 */ /* 0x008fe400078e000a */
[----:B------:R-:W-:Y:S02]  /*0330*/  IMAD.MOV.U32 R13, RZ, RZ, R11 ;  /* 0x000000ffff0d7224 */ /* 0x000fe400078e000b */
[----:B------:R-:W-:-:S07]  /*0340*/  IMAD.MOV.U32 R15, RZ, RZ, R9 ;  /* 0x000000ffff0f7224 */ /* 0x000fce00078e0009 */
[----:B------:R-:W-:Y:S05]  /*0350*/  @!P0 BRA `(.L_x_10) ;  /* 0x0000000000388947 */ /* 0x000fea0003800000 */
[----:B------:R-:W-:Y:S01]  /*0360*/  DSETP.GEU.AND P0, PT, |R8|, |R6|, PT ;  /* 0x400000060800722a */ /* 0x000fe20003f0e200 */
[----:B------:R-:W-:Y:S02]  /*0370*/  IMAD.MOV.U32 R14, RZ, RZ, R6 ;  /* 0x000000ffff0e7224 */ /* 0x000fe400078e0006 */
[----:B------:R-:W-:Y:S02]  /*0380*/  IMAD.MOV.U32 R15, RZ, RZ, R7 ;  /* 0x000000ffff0f7224 */ /* 0x000fe400078e0007 */
[----:B------:R-:W-:Y:S02]  /*0390*/  IMAD.MOV.U32 R12, RZ, RZ, R17 ;  /* 0x000000ffff0c7224 */ /* 0x000fe400078e0011 */
[----:B------:R-:W-:-:S07]  /*03a0*/  IMAD.MOV.U32 R13, RZ, RZ, R21 ;  /* 0x000000ffff0d7224 */ /* 0x000fce00078e0015 */
[----:B------:R-:W-:Y:S05]  /*03b0*/  @!P0 BRA `(.L_x_10) ;  /* 0x0000000000208947 */ /* 0x000fea0003800000 */
[CC--:B------:R-:W-:Y:S02]  /*03c0*/  ISETP.GE.U32.AND P1, PT, R17.reuse, R10.reuse, PT ;  /* 0x0000000a1100720c */ /* 0x0c0fe40003f26070 */
[----:B------:R-:W-:Y:S02]  /*03d0*/  ISETP.LT.U32.AND P0, PT, R17, R10, PT ;  /* 0x0000000a1100720c */ /* 0x000fe40003f01070 */
[CC--:B------:R-:W-:Y:S02]  /*03e0*/  ISETP.GE.AND.EX P1, PT, R21.reuse, R11.reuse, PT, P1 ;  /* 0x0000000b1500720c */ /* 0x0c0fe40003f26310 */
[----:B------:R-:W-:Y:S02]  /*03f0*/  ISETP.LT.AND.EX P0, PT, R21, R11, PT, P0 ;  /* 0x0000000b1500720c */ /* 0x000fe40003f01300 */
[----:B------:R-:W-:Y:S02]  /*0400*/  FSEL R14, R6, R8, !P1 ;  /* 0x00000008060e7208 */ /* 0x000fe40004800000 */
[----:B------:R-:W-:-:S02]  /*0410*/  FSEL R15, R7, R9, !P1 ;  /* 0x00000009070f7208 */ /* 0x000fc40004800000 */
[----:B------:R-:W-:Y:S02]  /*0420*/  SEL R12, R17, R10, P0 ;  /* 0x0000000a110c7207 */ /* 0x000fe40000000000 */
[----:B------:R-:W-:-:S07]  /*0430*/  SEL R13, R21, R11, P0 ;  /* 0x0000000b150d7207 */ /* 0x000fce0000000000 */
.L_x_10:
[----:B------:R-:W-:Y:S05]  /*0440*/  BSYNC.RECONVERGENT B3 ;  /* 0x0000000000037941 */ /* 0x000fea0003800200 */
.L_x_9:
[----:B------:R-:W-:Y:S02]  /*0450*/  IMAD.X R3, RZ, RZ, R3, P3 ;  /* 0x000000ffff037224 */ /* 0x000fe400018e0603 */
[----:B------:R-:W-:Y:S01]  /*0460*/  VIADD R19, R19, 0x100 ;  /* 0x0000010013137836 */ /* 0x000fe20000000000 */
[----:B------:R-:W-:Y:S06]  /*0470*/  @P2 BRA `(.L_x_11) ;  /* 0xfffffffc00742947 */ /* 0x000fec000383ffff */
.L_x_8:
[----:B------:R-:W-:Y:S05]  /*0480*/  BSYNC.RECONVERGENT B2 ;  /* 0x0000000000027941 */ /* 0x000fea0003800200 */
.L_x_7:
[----:B------:R-:W0:Y:S01]  /*0490*/  LDC.64 R8, c[0x0][0x380] ;  /* 0x0000e000ff087b82 */ /* 0x000e220000000a00 */
[----:B------:R-:W-:-:S13]  /*04a0*/  ISETP.GE.U32.AND P0, PT, R4, 0x300, PT ;  /* 0x000003000400780c */ /* 0x000fda0003f06070 */
[----:B------:R-:W-:Y:S05]  /*04b0*/  @!P0 BRA `(.L_x_6) ;  /* 0x0000000400908947 */ /* 0x000fea0003800000 */
.L_x_20:
[----:B0-----:R-:W-:-:S05]  /*04c0*/  IMAD.WIDE R20, R19, 0x10, R8 ;  /* 0x0000001013147825 */ /* 0x001fca00078e0208 */
[----:B------:R-:W2:Y:S04]  /*04d0*/  LDG.E.64.CONSTANT R10, desc[UR10][R20.64] ;  /* 0x0000000a140a7981 */ /* 0x000ea8000c1e9b00 */
[----:B------:R-:W3:Y:S04]  /*04e0*/  LDG.E.64.CONSTANT R16, desc[UR10][R20.64+0x8] ;  /* 0x0000080a14107981 */ /* 0x000ee8000c1e9b00 */
[----:B-----5:R0:W5:Y:S04]  /*04f0*/  LDG.E.64.CONSTANT R6, desc[UR10][R20.64+0x1000] ;  /* 0x0010000a14067981 */ /* 0x020168000c1e9b00 */
[----:B------:R0:W5:Y:S01]  /*0500*/  LDG.E.64.CONSTANT R4, desc[UR10][R20.64+0x1008] ;  /* 0x0010080a14047981 */ /* 0x000162000c1e9b00 */
[----:B------:R-:W-:Y:S01]  /*0510*/  BSSY.RECONVERGENT B2, `(.L_x_12) ;  /* 0x0000015000027945 */ /* 0x000fe20003800200 */
[----:B--2---:R-:W-:Y:S01]  /*0520*/  DSETP.GEU.AND P0, PT, |R14|, |R10|, PT ;  /* 0x4000000a0e00722a */ /* 0x004fe20003f0e200 */
[----:B------:R-:W-:-:S02]  /*0530*/  IMAD.MOV.U32 R2, RZ, RZ, R10 ;  /* 0x000000ffff027224 */ /* 0x000fc400078e000a */
[----:B------:R-:W-:Y:S02]  /*0540*/  IMAD.MOV.U32 R3, RZ, RZ, R11 ;  /* 0x000000ffff037224 */ /* 0x000fe400078e000b */
[----:B---3--:R-:W-:Y:S02]  /*0550*/  IMAD.MOV.U32 R23, RZ, RZ, R16 ;  /* 0x000000ffff177224 */ /* 0x008fe400078e0010 */
[----:B------:R-:W-:-:S07]  /*0560*/  IMAD.MOV.U32 R25, RZ, RZ, R17 ;  /* 0x000000ffff197224 */ /* 0x000fce00078e0011 */
[----:B0-----:R-:W-:Y:S05]  /*0570*/  @!P0 BRA `(.L_x_13) ;  /* 0x0000000000388947 */ /* 0x001fea0003800000 */
[----:B------:R-:W-:Y:S01]  /*0580*/  DSETP.GEU.AND P0, PT, |R10|, |R14|, PT ;  /* 0x4000000e0a00722a */ /* 0x000fe20003f0e200 */
[----:B------:R-:W-:Y:S02]  /*0590*/  IMAD.MOV.U32 R23, RZ, RZ, R12 ;  /* 0x000000ffff177224 */ /* 0x000fe400078e000c */
[----:B------:R-:W-:Y:S02]  /*05a0*/  IMAD.MOV.U32 R25, RZ, RZ, R13 ;  /* 0x000000ffff197224 */ /* 0x000fe400078e000d */
[----:B------:R-:W-:Y:S02]  /*05b0*/  IMAD.MOV.U32 R2, RZ, RZ, R14 ;  /* 0x000000ffff027224 */ /* 0x000fe400078e000e */
[----:B------:R-:W-:-:S07]  /*05c0*/  IMAD.MOV.U32 R3, RZ, RZ, R15 ;  /* 0x000000ffff037224 */ /* 0x000fce00078e000f */
[----:B------:R-:W-:Y:S05]  /*05d0*/  @!P0 BRA `(.L_x_13) ;  /* 0x0000000000208947 */ /* 0x000fea0003800000 */
[CC--:B------:R-:W-:Y:S02]  /*05e0*/  ISETP.LT.U32.AND P1, PT, R12.reuse, R16.reuse, PT ;  /* 0x000000100c00720c */ /* 0x0c0fe40003f21070 */
[CC--:B------:R-:W-:Y:S02]  /*05f0*/  ISETP.GE.U32.AND P0, PT, R12.reuse, R16.reuse, PT ;  /* 0x000000100c00720c */ /* 0x0c0fe40003f06070 */
[CC--:B------:R-:W-:Y:S02]  /*0600*/  ISETP.LT.AND.EX P1, PT, R13.reuse, R17.reuse, PT, P1 ;  /* 0x000000110d00720c */ /* 0x0c0fe40003f21310 */
[CC--:B------:R-:W-:Y:S02]  /*0610*/  ISETP.GE.AND.EX P0, PT, R13.reuse, R17.reuse, PT, P0 ;  /* 0x000000110d00720c */ /* 0x0c0fe40003f06300 */
[----:B------:R-:W-:Y:S02]  /*0620*/  SEL R23, R12, R16, P1 ;  /* 0x000000100c177207 */ /* 0x000fe40000800000 */
[----:B------:R-:W-:-:S02]  /*0630*/  SEL R25, R13, R17, P1 ;  /* 0x000000110d197207 */ /* 0x000fc40000800000 */
[----:B------:R-:W-:Y:S02]  /*0640*/  FSEL R2, R14, R10, !P0 ;  /* 0x0000000a0e027208 */ /* 0x000fe40004000000 */
[----:B------:R-:W-:-:S07]  /*0650*/  FSEL R3, R15, R11, !P0 ;  /* 0x0000000b0f037208 */ /* 0x000fce0004000000 */
.L_x_13:
[----:B------:R-:W-:Y:S05]  /*0660*/  BSYNC.RECONVERGENT B2 ;  /* 0x0000000000027941 */ /* 0x000fea0003800200 */
.L_x_12:
[----:B------:R0:W5:Y:S04]  /*0670*/  LDG.E.64.CONSTANT R14, desc[UR10][R20.64+0x2000] ;  /* 0x0020000a140e7981 */ /* 0x000168000c1e9b00 */
[----:B------:R0:W5:Y:S04]  /*0680*/  LDG.E.64.CONSTANT R12, desc[UR10][R20.64+0x2008] ;  /* 0x0020080a140c7981 */ /* 0x000168000c1e9b00 */
[----:B------:R0:W5:Y:S04]  /*0690*/  LDG.E.64.CONSTANT R10, desc[UR10][R20.64+0x3000] ;  /* 0x0030000a140a7981 */ /* 0x000168000c1e9b00 */
[----:B------:R0:W5:Y:S02]  /*06a0*/  LDG.E.64.CONSTANT R16, desc[UR10][R20.64+0x3008] ;  /* 0x0030080a14107981 */ /* 0x000164000c1e9b00 */
[----:B-----5:R-:W-:Y:S01]  /*06b0*/  DSETP.GEU.AND P0, PT, |R2|, |R6|, PT ;  /* 0x400000060200722a */ /* 0x020fe20003f0e200 */
[----:B------:R-:W-:Y:S01]  /*06c0*/  BSSY.RECONVERGENT B2, `(.L_x_14) ;  /* 0x0000014000027945 */ /* 0x000fe20003800200 */
[----:B------:R-:W-:-:S02]  /*06d0*/  IMAD.MOV.U32 R26, RZ, RZ, R6 ;  /* 0x000000ffff1a7224 */ /* 0x000fc400078e0006 */
[----:B------:R-:W-:Y:S02]  /*06e0*/  IMAD.MOV.U32 R27, RZ, RZ, R7 ;  /* 0x000000ffff1b7224 */ /* 0x000fe400078e0007 */
[----:B------:R-:W-:Y:S02]  /*06f0*/  IMAD.MOV.U32 R29, RZ, RZ, R4 ;  /* 0x000000ffff1d7224 */ /* 0x000fe400078e0004 */
[----:B------:R-:W-:-:S06]  /*0700*/  IMAD.MOV.U32 R18, RZ, RZ, R5 ;  /* 0x000000ffff127224 */ /* 0x000fcc00078e0005 */
[----:B0-----:R-:W-:Y:S05]  /*0710*/  @!P0 BRA `(.L_x_15) ;  /* 0x0000000000388947 */ /* 0x001fea0003800000 */
        /* <DEDUP_REMOVED lines=14> */
.L_x_15:
[----:B------:R-:W-:Y:S05]  /*0800*/  BSYNC.RECONVERGENT B2 ;  /* 0x0000000000027941 */ /* 0x000fea0003800200 */
.L_x_14:
[----:B------:R-:W-:Y:S01]  /*0810*/  DSETP.GEU.AND P0, PT, |R26|, |R14|, PT ;  /* 0x4000000e1a00722a */ /* 0x000fe20003f0e200 */
[----:B------:R-:W-:Y:S01]  /*0820*/  BSSY.RECONVERGENT B2, `(.L_x_16) ;  /* 0x0000014000027945 */ /* 0x000fe20003800200 */
[----:B------:R-:W-:Y:S02]  /*0830*/  IMAD.MOV.U32 R2, RZ, RZ, R14 ;  /* 0x000000ffff027224 */ /* 0x000fe400078e000e */
[----:B------:R-:W-:Y:S02]  /*0840*/  IMAD.MOV.U32 R3, RZ, RZ, R15 ;  /* 0x000000ffff037224 */ /* 0x000fe400078e000f */
[----:B------:R-:W-:Y:S02]  /*0850*/  IMAD.MOV.U32 R5, RZ, RZ, R12 ;  /* 0x000000ffff057224 */ /* 0x000fe400078e000c */
[----:B------:R-:W-:-:S06]  /*0860*/  IMAD.MOV.U32 R7, RZ, RZ, R13 ;  /* 0x000000ffff077224 */ /* 0x000fcc00078e000d */
        /* <DEDUP_REMOVED lines=15> */
.L_x_17:
[----:B------:R-:W-:Y:S05]  /*0960*/  BSYNC.RECONVERGENT B2 ;  /* 0x0000000000027941 */ /* 0x000fea0003800200 */
.L_x_16:
        /* <DEDUP_REMOVED lines=21> */
.L_x_19:
[----:B------:R-:W-:Y:S05]  /*0ac0*/  BSYNC.RECONVERGENT B2 ;  /* 0x0000000000027941 */ /* 0x000fea0003800200 */
.L_x_18:
[----:B------:R-:W-:-:S05]  /*0ad0*/  VIADD R19, R19, 0x400 ;  /* 0x0000040013137836 */ /* 0x000fca0000000000 */
[----:B------:R-:W-:-:S13]  /*0ae0*/  ISETP.GE.AND P0, PT, R19, UR4, PT ;  /* 0x0000000413007c0c */ /* 0x000fda000bf06270 */
[----:B------:R-:W-:Y:S05]  /*0af0*/  @!P0 BRA `(.L_x_20) ;  /* 0xfffffff800708947 */ /* 0x000fea000383ffff */
.L_x_6:
[----:B------:R-:W-:Y:S05]  /*0b00*/  BSYNC.RECONVERGENT B1 ;  /* 0x0000000000017941 */ /* 0x000fea0003800200 */
.L_x_5:
[----:B------:R-:W2:Y:S02]  /*0b10*/  LDCU UR6, c[0x0][0x390] ;  /* 0x00007200ff0677ac */ /* 0x000ea40008000800 */
[----:B--2---:R-:W-:-:S09]  /*0b20*/  UISETP.GE.AND UP0, UPT, UR6, 0x100, UPT ;  /* 0x000001000600788c */ /* 0x004fd2000bf06270 */
[----:B------:R-:W-:Y:S05]  /*0b30*/  BRA.U !UP0, `(.L_x_21) ;  /* 0x0000001508507547 */ /* 0x000fea000b800000 */
[----:B0-----:R-:W0:Y:S01]  /*0b40*/  S2R R9, SR_LANEID ;  /* 0x0000000000097919 */ /* 0x001e220000000000 */
[----:B------:R-:W-:Y:S01]  /*0b50*/  BSSY.RECONVERGENT B1, `(.L_x_22) ;  /* 0x000001f000017945 */ /* 0x000fe20003800200 */
[----:B-----5:R-:W-:Y:S01]  /*0b60*/  IMAD.MOV.U32 R11, RZ, RZ, R12 ;  /* 0x000000ffff0b7224 */ /* 0x020fe200078e000c */
[----:B------:R2:W3:Y:S01]  /*0b70*/  SHFL.DOWN PT, R4, R14, 0x1, 0x1f ;  /* 0x08201f000e047f89 */ /* 0x0004e200000e0000 */
[----:B------:R-:W-:Y:S02]  /*0b80*/  IMAD.MOV.U32 R16, RZ, RZ, R13 ;  /* 0x000000ffff107224 */ /* 0x000fe400078e000d */
[----:B-1----:R-:W-:Y:S01]  /*0b90*/  IMAD.MOV.U32 R2, RZ, RZ, R14 ;  /* 0x000000ffff027224 */ /* 0x002fe200078e000e */
[----:B------:R2:W1:Y:S01]  /*0ba0*/  SHFL.DOWN PT, R5, R15, 0x1, 0x1f ;  /* 0x08201f000f057f89 */ /* 0x00046200000e0000 */
[----:B------:R-:W-:-:S03]  /*0bb0*/  IMAD.MOV.U32 R3, RZ, RZ, R15 ;  /* 0x000000ffff037224 */ /* 0x000fc600078e000f */
[----:B------:R2:W4:Y:S04]  /*0bc0*/  SHFL.DOWN PT, R7, R12, 0x1, 0x1f ;  /* 0x08201f000c077f89 */ /* 0x00052800000e0000 */
[----:B------:R2:W1:Y:S01]  /*0bd0*/  SHFL.DOWN PT, R17, R13, 0x1, 0x1f ;  /* 0x08201f000d117f89 */ /* 0x00046200000e0000 */
[----:B0-----:R-:W-:-:S13]  /*0be0*/  ISETP.GT.AND P0, PT, R9, 0x1e, PT ;  /* 0x0000001e0900780c */ /* 0x001fda0003f04270 */
[----:B-1234-:R-:W-:Y:S05]  /*0bf0*/  @P0 BRA `(.L_x_23) ;  /* 0x0000000000500947 */ /* 0x01efea0003800000 */
[----:B------:R-:W-:Y:S01]  /*0c00*/  DSETP.GEU.AND P0, PT, |R14|, |R4|, PT ;  /* 0x400000040e00722a */ /* 0x000fe20003f0e200 */
[----:B------:R-:W-:Y:S02]  /*0c10*/  IMAD.MOV.U32 R11, RZ, RZ, R7 ;  /* 0x000000ffff0b7224 */ /* 0x000fe400078e0007 */
[----:B------:R-:W-:Y:S02]  /*0c20*/  IMAD.MOV.U32 R16, RZ, RZ, R17 ;  /* 0x000000ffff107224 */ /* 0x000fe400078e0011 */
        /* <DEDUP_REMOVED lines=9> */
[CC--:B------:R-:W-:Y:S02]  /*0cc0*/  ISETP.LT.U32.AND P1, PT, R12.reuse, R7.reuse, PT ;  /* 0x000000070c00720c */ /* 0x0c0fe40003f21070 */
[C---:B------:R-:W-:Y:S02]  /*0cd0*/  ISETP.GE.U32.AND P0, PT, R12.reuse, R7, PT ;  /* 0x000000070c00720c */ /* 0x040fe40003f06070 */
[CC--:B------:R-:W-:Y:S02]  /*0ce0*/  ISETP.LT.AND.EX P1, PT, R13.reuse, R17.reuse, PT, P1 ;  /* 0x000000110d00720c */ /* 0x0c0fe40003f21310 */
[C---:B------:R-:W-:Y:S02]  /*0cf0*/  ISETP.GE.AND.EX P0, PT, R13.reuse, R17, PT, P0 ;  /* 0x000000110d00720c */ /* 0x040fe40003f06300 */
[----:B------:R-:W-:Y:S02]  /*0d00*/  SEL R11, R12, R7, P1 ;  /* 0x000000070c0b7207 */ /* 0x000fe40000800000 */
[----:B------:R-:W-:-:S02]  /*0d10*/  SEL R16, R13, R17, P1 ;  /* 0x000000110d107207 */ /* 0x000fc40000800000 */
[----:B------:R-:W-:Y:S02]  /*0d20*/  FSEL R2, R14, R4, !P0 ;  /* 0x000000040e027208 */ /* 0x000fe40004000000 */
[----:B------:R-:W-:-:S07]  /*0d30*/  FSEL R3, R15, R5, !P0 ;  /* 0x000000050f037208 */ /* 0x000fce0004000000 */
.L_x_23:
[----:B------:R-:W-:Y:S05]  /*0d40*/  BSYNC.RECONVERGENT B1 ;  /* 0x0000000000017941 */ /* 0x000fea0003800200 */
.L_x_22:
[----:B------:R-:W-:Y:S01]  /*0d50*/  ISETP.GT.AND P0, PT, R9, 0x1d, PT ;  /* 0x0000001d0900780c */ /* 0x000fe20003f04270 */
[----:B------:R0:W1:Y:S01]  /*0d60*/  SHFL.DOWN PT, R6, R2, 0x2, 0x1f ;  /* 0x08401f0002067f89 */ /* 0x00006200000e0000 */
[----:B------:R-:W-:Y:S01]  /*0d70*/  BSSY.RECONVERGENT B1, `(.L_x_24) ;  /* 0x000001d000017945 */ /* 0x000fe20003800200 */
[----:B------:R-:W-:Y:S02]  /*0d80*/  IMAD.MOV.U32 R8, RZ, RZ, R11 ;  /* 0x000000ffff087224 */ /* 0x000fe400078e000b */
[----:B------:R0:W2:Y:S01]  /*0d90*/  SHFL.DOWN PT, R7, R3, 0x2, 0x1f ;  /* 0x08401f0003077f89 */ /* 0x0000a200000e0000 */
[----:B------:R-:W-:Y:S02]  /*0da0*/  IMAD.MOV.U32 R10, RZ, RZ, R16 ;  /* 0x000000ffff0a7224 */ /* 0x000fe400078e0010 */
[----:B------:R-:W-:Y:S01]  /*0db0*/  IMAD.MOV.U32 R4, RZ, RZ, R2 ;  /* 0x000000ffff047224 */ /* 0x000fe200078e0002 */
[----:B------:R0:W3:Y:S01]  /*0dc0*/  SHFL.DOWN PT, R12, R11, 0x2, 0x1f ;  /* 0x08401f000b0c7f89 */ /* 0x0000e200000e0000 */
[----:B------:R-:W-:-:S03]  /*0dd0*/  IMAD.MOV.U32 R5, RZ, RZ, R3 ;  /* 0x000000ffff057224 */ /* 0x000fc600078e0003 */
[----:B------:R0:W4:Y:S01]  /*0de0*/  SHFL.DOWN PT, R13, R16, 0x2, 0x1f ;  /* 0x08401f00100d7f89 */ /* 0x00012200000e0000 */
[----:B------:R-:W-:Y:S05]  /*0df0*/  @P0 BRA `(.L_x_25) ;  /* 0x0000000000500947 */ /* 0x000fea0003800000 */
[----:B-12---:R-:W-:Y:S01]  /*0e00*/  DSETP.GEU.AND P0, PT, |R2|, |R6|, PT ;  /* 0x400000060200722a */ /* 0x006fe20003f0e200 */
[----:B---3--:R-:W-:Y:S02]  /*0e10*/  IMAD.MOV.U32 R8, RZ, RZ, R12 ;  /* 0x000000ffff087224 */ /* 0x008fe400078e000c */
[----:B----4-:R-:W-:Y:S02]  /*0e20*/  IMAD.MOV.U32 R10, RZ, RZ, R13 ;  /* 0x000000ffff0a7224 */ /* 0x010fe400078e000d */
        /* <DEDUP_REMOVED lines=17> */
.L_x_25:
[----:B------:R-:W-:Y:S05]  /*0f40*/  BSYNC.RECONVERGENT B1 ;  /* 0x0000000000017941 */ /* 0x000fea0003800200 */
.L_x_24:
[----:B------:R-:W-:Y:S01]  /*0f50*/  ISETP.GT.AND P0, PT, R9, 0x1b, PT ;  /* 0x0000001b0900780c */ /* 0x000fe20003f04270 */
[----:B-1----:R1:W1:Y:S01]  /*0f60*/  SHFL.DOWN PT, R6, R4, 0x4, 0x1f ;  /* 0x08801f0004067f89 */ /* 0x00226200000e0000 */
[----:B------:R-:W-:Y:S01]  /*0f70*/  BSSY.RECONVERGENT B1, `(.L_x_26) ;  /* 0x000001d000017945 */ /* 0x000fe20003800200 */
[----:B0-----:R-:W-:Y:S02]  /*0f80*/  IMAD.MOV.U32 R11, RZ, RZ, R8 ;  /* 0x000000ffff0b7224 */ /* 0x001fe400078e0008 */
[----:B--2---:R0:W2:Y:S01]  /*0f90*/  SHFL.DOWN PT, R7, R5, 0x4, 0x1f ;  /* 0x08801f0005077f89 */ /* 0x0040a200000e0000 */
[----:B---3--:R-:W-:Y:S02]  /*0fa0*/  IMAD.MOV.U32 R12, RZ, RZ, R10 ;  /* 0x000000ffff0c7224 */ /* 0x008fe400078e000a */
[----:B------:R-:W-:Y:S01]  /*0fb0*/  IMAD.MOV.U32 R2, RZ, RZ, R4 ;  /* 0x000000ffff027224 */ /* 0x000fe200078e0004 */
[----:B----4-:R0:W3:Y:S01]  /*0fc0*/  SHFL.DOWN PT, R13, R8, 0x4, 0x1f ;  /* 0x08801f00080d7f89 */ /* 0x0100e200000e0000 */
        /* <DEDUP_REMOVED lines=23> */
.L_x_27:
[----:B------:R-:W-:Y:S05]  /*1140*/  BSYNC.RECONVERGENT B1 ;  /* 0x0000000000017941 */ /* 0x000fea0003800200 */
.L_x_26:
[----:B------:R-:W-:Y:S01]  /*1150*/  ISETP.GT.AND P0, PT, R9, 0x17, PT ;  /* 0x000000170900780c */ /* 0x000fe20003f04270 */
[----:B-1----:R1:W1:Y:S01]  /*1160*/  SHFL.DOWN PT, R6, R2, 0x8, 0x1f ;  /* 0x09001f0002067f89 */ /* 0x00226200000e0000 */
[----:B------:R-:W-:Y:S01]  /*1170*/  BSSY.RECONVERGENT B1, `(.L_x_28) ;  /* 0x000001d000017945 */ /* 0x000fe20003800200 */
[----:B0-----:R-:W-:Y:S02]  /*1180*/  IMAD.MOV.U32 R8, RZ, RZ, R11 ;  /* 0x000000ffff087224 */ /* 0x001fe400078e000b */
[----:B--2---:R0:W2:Y:S01]  /*1190*/  SHFL.DOWN PT, R7, R3, 0x8, 0x1f ;  /* 0x09001f0003077f89 */ /* 0x0040a200000e0000 */
[----:B------:R-:W-:Y:S02]  /*11a0*/  IMAD.MOV.U32 R10, RZ, RZ, R12 ;  /* 0x000000ffff0a7224 */ /* 0x000fe400078e000c */
[----:B------:R-:W-:Y:S01]  /*11b0*/  IMAD.MOV.U32 R4, RZ, RZ, R2 ;  /* 0x000000ffff047224 */ /* 0x000fe200078e0002 */
[----:B------:R0:W0:Y:S01]  /*11c0*/  SHFL.DOWN PT, R14, R11, 0x8, 0x1f ;  /* 0x09001f000b0e7f89 */ /* 0x00002200000e0000 */
[----:B------:R-:W-:-:S03]  /*11d0*/  IMAD.MOV.U32 R5, RZ, RZ, R3 ;  /* 0x000000ffff057224 */ /* 0x000fc600078e0003 */
[----:B---3--:R3:W0:Y:S01]  /*11e0*/  SHFL.DOWN PT, R13, R12, 0x8, 0x1f ;  /* 0x09001f000c0d7f89 */ /* 0x00862200000e0000 */
[----:B------:R-:W-:Y:S05]  /*11f0*/  @P0 BRA `(.L_x_29) ;  /* 0x0000000000500947 */ /* 0x000fea0003800000 */
[----:B-12---:R-:W-:Y:S01]  /*1200*/  DSETP.GEU.AND P0, PT, |R2|, |R6|, PT ;  /* 0x400000060200722a */ /* 0x006fe20003f0e200 */
[----:B0-----:R-:W-:Y:S02]  /*1210*/  IMAD.MOV.U32 R8, RZ, RZ, R14 ;  /* 0x000000ffff087224 */ /* 0x001fe400078e000e */
        /* <DEDUP_REMOVED lines=18> */
.L_x_29:
[----:B------:R-:W-:Y:S05]  /*1340*/  BSYNC.RECONVERGENT B1 ;  /* 0x0000000000017941 */ /* 0x000fea0003800200 */
.L_x_28:
[----:B------:R-:W-:Y:S01]  /*1350*/  ISETP.GT.AND P0, PT, R9, 0xf, PT ;  /* 0x0000000f0900780c */ /* 0x000fe20003f04270 */
[----:B-1----:R1:W1:Y:S01]  /*1360*/  SHFL.DOWN PT, R6, R4, 0x10, 0x1f ;  /* 0x0a001f0004067f89 */ /* 0x00226200000e0000 */
[----:B------:R-:W-:Y:S01]  /*1370*/  BSSY.RECONVERGENT B1, `(.L_x_30) ;  /* 0x000001d000017945 */ /* 0x000fe20003800200 */
[----:B0-----:R-:W-:Y:S02]  /*1380*/  IMAD.MOV.U32 R14, RZ, RZ, R8 ;  /* 0x000000ffff0e7224 */ /* 0x001fe400078e0008 */
[----:B--2---:R0:W2:Y:S01]  /*1390*/  SHFL.DOWN PT, R7, R5, 0x10, 0x1f ;  /* 0x0a001f0005077f89 */ /* 0x0040a200000e0000 */
[----:B----4-:R-:W-:Y:S02]  /*13a0*/  IMAD.MOV.U32 R15, RZ, RZ, R10 ;  /* 0x000000ffff0f7224 */ /* 0x010fe400078e000a */
[----:B------:R-:W-:Y:S01]  /*13b0*/  IMAD.MOV.U32 R2, RZ, RZ, R4 ;  /* 0x000000ffff027224 */ /* 0x000fe200078e0004 */
[----:B------:R0:W4:Y:S01]  /*13c0*/  SHFL.DOWN PT, R11, R8, 0x10, 0x1f ;  /* 0x0a001f00080b7f89 */ /* 0x00012200000e0000 */
[----:B------:R-:W-:-:S03]  /*13d0*/  IMAD.MOV.U32 R3, RZ, RZ, R5 ;  /* 0x000000ffff037224 */ /* 0x000fc600078e0005 */
[----:B------:R0:W0:Y:S01]  /*13e0*/  SHFL.DOWN PT, R13, R10, 0x10, 0x1f ;  /* 0x0a001f000a0d7f89 */ /* 0x00002200000e0000 */
[----:B------:R-:W-:Y:S05]  /*13f0*/  @P0 BRA `(.L_x_31) ;  /* 0x0000000000500947 */ /* 0x000fea0003800000 */
[----:B-12---:R-:W-:Y:S01]  /*1400*/  DSETP.GEU.AND P0, PT, |R4|, |R6|, PT ;  /* 0x400000060400722a */ /* 0x006fe20003f0e200 */
[----:B----4-:R-:W-:Y:S02]  /*1410*/  IMAD.MOV.U32 R14, RZ, RZ, R11 ;  /* 0x000000ffff0e7224 */ /* 0x010fe400078e000b */
[----:B0-----:R-:W-:Y:S02]  /*1420*/  IMAD.MOV.U32 R15, RZ, RZ, R13 ;  /* 0x000000ffff0f7224 */ /* 0x001fe400078e000d */
        /* <DEDUP_REMOVED lines=17> */
.L_x_31:
[----:B------:R-:W-:Y:S05]  /*1540*/  BSYNC.RECONVERGENT B1 ;  /* 0x0000000000017941 */ /* 0x000fea0003800200 */
.L_x_30:
[----:B------:R-:W-:Y:S01]  /*1550*/  ISETP.NE.AND P0, PT, R9, RZ, PT ;  /* 0x000000ff0900720c */ /* 0x000fe20003f05270 */
[----:B------:R-:W-:-:S12]  /*1560*/  BSSY.RECONVERGENT B1, `(.L_x_32) ;  /* 0x000000a000017945 */ /* 0x000fd80003800200 */
[----:B------:R-:W-:Y:S05]  /*1570*/  @P0 BRA `(.L_x_33) ;  /* 0x0000000000200947 */ /* 0x000fea0003800000 */
[----:B-1----:R-:W1:Y:S01]  /*1580*/  S2R R6, SR_CgaCtaId ;  /* 0x0000000000067919 */ /* 0x002e620000008800 */
[----:B0-----:R-:W-:Y:S02]  /*1590*/  MOV R5, 0x400 ;  /* 0x0000040000057802 */ /* 0x001fe40000000f00 */
[----:B------:R-:W-:-:S04]  /*15a0*/  SHF.R.U32.HI R4, RZ, 0x1, R0 ;  /* 0x00000001ff047819 */ /* 0x000fc80000011600 */
[----:B------:R-:W-:Y:S02]  /*15b0*/  LOP3.LUT R4, R4, 0x1f0, RZ, 0xc0, !PT ;  /* 0x000001f004047812 */ /* 0x000fe400078ec0ff */
[----:B-1----:R-:W-:-:S05]  /*15c0*/  LEA R5, R6, R5, 0x18 ;  /* 0x0000000506057211 */ /* 0x002fca00078ec0ff */
[----:B------:R-:W-:-:S05]  /*15d0*/  IMAD.IADD R5, R4, 0x1, R5 ;  /* 0x0000000104057824 */ /* 0x000fca00078e0205 */
[----:B------:R0:W-:Y:S04]  /*15e0*/  STS.64 [R5+0x10], R14 ;  /* 0x0000100e05007388 */ /* 0x0001e80000000a00 */
[----:B------:R0:W-:Y:S02]  /*15f0*/  STS.64 [R5+0x8], R2 ;  /* 0x0000080205007388 */ /* 0x0001e40000000a00 */
.L_x_33:
[----:B------:R-:W-:Y:S05]  /*1600*/  BSYNC.RECONVERGENT B1 ;  /* 0x0000000000017941 */ /* 0x000fea0003800200 */
.L_x_32:
[----:B------:R-:W-:Y:S01]  /*1610*/  BAR.SYNC.DEFER_BLOCKING 0x0 ;  /* 0x0000000000007b1d */ /* 0x000fe20000010000 */
[----:B------:R-:W-:-:S13]  /*1620*/  ISETP.NE.AND P1, PT, R0, RZ, PT ;  /* 0x000000ff0000720c */ /* 0x000fda0003f25270 */
[----:B------:R-:W-:Y:S05]  /*1630*/  @P1 BRA `(.L_x_34) ;  /* 0x0000005400881947 */ /* 0x000fea0003800000 */
[----:B0-----:R-:W0:Y:S01]  /*1640*/  S2R R5, SR_CgaCtaId ;  /* 0x0000000000057919 */ /* 0x001e220000008800 */
[----:B------:R-:W-:Y:S01]  /*1650*/  MOV R0, 0x400 ;  /* 0x0000040000007802 */ /* 0x000fe20000000f00 */
[----:B------:R-:W-:Y:S03]  /*1660*/  BSSY.RECONVERGENT B1, `(.L_x_35) ;  /* 0x000001a000017945 */ /* 0x000fe60003800200 */
[----:B0-----:R-:W-:-:S05]  /*1670*/  LEA R0, R5, R0, 0x18 ;  /* 0x0000000005007211 */ /* 0x001fca00078ec0ff */
[----:B------:R-:W0:Y:S04]  /*1680*/  LDS.64 R16, [R0+0x18] ;  /* 0x0000180000107984 */ /* 0x000e280000000a00 */
[----:B-12---:R-:W1:Y:S04]  /*1690*/  LDS.128 R4, [R0+0x20] ;  /* 0x0000200000047984 */ /* 0x006e680000000c00 */
[----:B---3--:R2:W3:Y:S04]  /*16a0*/  LDS.64 R12, [R0+0x80] ;  /* 0x00008000000c7984 */ /* 0x0084e80000000a00 */
[----:B----4-:R2:W4:Y:S01]  /*16b0*/  LDS.128 R8, [R0+0x30] ;  /* 0x0000300000087984 */ /* 0x0105220000000c00 */
[----:B0-----:R-:W-:Y:S01]  /*16c0*/  DSETP.GEU.AND P0, PT, |R2|, |R16|, PT ;  /* 0x400000100200722a */ /* 0x001fe20003f0e200 */
[----:B------:R-:W-:-:S02]  /*16d0*/  IMAD.MOV.U32 R24, RZ, RZ, R16 ;  /* 0x000000ffff187224 */ /* 0x000fc400078e0010 */
[----:B------:R-:W-:Y:S02]  /*16e0*/  IMAD.MOV.U32 R25, RZ, RZ, R17 ;  /* 0x000000ffff197224 */ /* 0x000fe400078e0011 */
[----:B-1----:R-:W-:Y:S02]  /*16f0*/  IMAD.MOV.U32 R26, RZ, RZ, R4 ;  /* 0x000000ffff1a7224 */ /* 0x002fe400078e0004 */
[----:B------:R-:W-:-:S07]  /*1700*/  IMAD.MOV.U32 R27, RZ, RZ, R5 ;  /* 0x000000ffff1b7224 */ /* 0x000fce00078e0005 */
[----:B--234-:R-:W-:Y:S05]  /*1710*/  @!P0 BRA `(.L_x_36) ;  /* 0x0000000000388947 */ /* 0x01cfea0003800000 */
        /* <DEDUP_REMOVED lines=14> */
.L_x_36:
[----:B------:R-:W-:Y:S05]  /*1800*/  BSYNC.RECONVERGENT B1 ;  /* 0x0000000000017941 */ /* 0x000fea0003800200 */
.L_x_35:
[----:B------:R0:W1:Y:S01]  /*1810*/  LDS.128 R16, [R0+0x40] ;  /* 0x0000400000107984 */ /* 0x0000620000000c00 */
[----:B------:R-:W-:Y:S01]  /*1820*/  DSETP.GEU.AND P0, PT, |R24|, |R6|, PT ;  /* 0x400000061800722a */ /* 0x000fe20003f0e200 */
[----:B------:R-:W-:Y:S01]  /*1830*/  BSSY.RECONVERGENT B1, `(.L_x_37) ;  /* 0x0000015000017945 */ /* 0x000fe20003800200 */
[----:B------:R-:W-:Y:S01]  /*1840*/  IMAD.MOV.U32 R4, RZ, RZ, R6 ;  /* 0x000000ffff047224 */ /* 0x000fe200078e0006 */
[----:B------:R0:W2:Y:S01]  /*1850*/  LDS.128 R20, [R0+0x50] ;  /* 0x0000500000147984 */ /* 0x0000a20000000c00 */
        /* <DEDUP_REMOVED lines=18> */
.L_x_38:
[----:B------:R-:W-:Y:S05]  /*1980*/  BSYNC.RECONVERGENT B1 ;  /* 0x0000000000017941 */ /* 0x000fea0003800200 */
.L_x_37:
[----:B------:R-:W-:Y:S01]  /*1990*/  DSETP.GEU.AND P0, PT, |R4|, |R10|, PT ;  /* 0x4000000a0400722a */ /* 0x000fe20003f0e200 */
[----:B------:R-:W-:Y:S01]  /*19a0*/  BSSY.RECONVERGENT B1, `(.L_x_39) ;  /* 0x0000014000017945 */ /* 0x000fe20003800200 */
[----:B------:R-:W-:Y:S02]  /*19b0*/  IMAD.MOV.U32 R2, RZ, RZ, R10 ;  /* 0x000000ffff027224 */ /* 0x000fe400078e000a */
[----:B------:R-:W-:Y:S02]  /*19c0*/  IMAD.MOV.U32 R3, RZ, RZ, R11 ;  /* 0x000000ffff037224 */ /* 0x000fe400078e000b */
[----:B-1----:R-:W-:Y:S02]  /*19d0*/  IMAD.MOV.U32 R27, RZ, RZ, R16 ;  /* 0x000000ffff1b7224 */ /* 0x002fe400078e0010 */
        /* <DEDUP_REMOVED lines=16> */
.L_x_40:
[----:B------:R-:W-:Y:S05]  /*1ae0*/  BSYNC.RECONVERGENT B1 ;  /* 0x0000000000017941 */ /* 0x000fea0003800200 */
.L_x_39:
[----:B------:R0:W1:Y:S01]  /*1af0*/  LDS.128 R8, [R0+0x60] ;  /* 0x0000600000087984 */ /* 0x0000620000000c00 */
[----:B------:R-:W-:Y:S01]  /*1b00*/  DSETP.GEU.AND P0, PT, |R2|, |R18|, PT ;  /* 0x400000120200722a */ /* 0x000fe20003f0e200 */
[----:B------:R-:W-:Y:S01]  /*1b10*/  BSSY.RECONVERGENT B1, `(.L_x_41) ;  /* 0x0000015000017945 */ /* 0x000fe20003800200 */
[----:B------:R-:W-:Y:S01]  /*1b20*/  IMAD.MOV.U32 R14, RZ, RZ, R18 ;  /* 0x000000ffff0e7224 */ /* 0x000fe200078e0012 */
[----:B------:R0:W3:Y:S01]  /*1b30*/  LDS.128 R4, [R0+0x70] ;  /* 0x0000700000047984 */ /* 0x0000e20000000c00 */
[----:B------:R-:W-:Y:S02]  /*1b40*/  IMAD.MOV.U32 R15, RZ, RZ, R19 ;  /* 0x000000ffff0f7224 */ /* 0x000fe400078e0013 */
[----:B--2---:R-:W-:Y:S02]  /*1b50*/  IMAD.MOV.U32 R17, RZ, RZ, R20 ;  /* 0x000000ffff117224 */ /* 0x004fe400078e0014 */
        /* <DEDUP_REMOVED lines=16> */
.L_x_42:
[----:B------:R-:W-:Y:S05]  /*1c60*/  BSYNC.RECONVERGENT B1 ;  /* 0x0000000000017941 */ /* 0x000fea0003800200 */
.L_x_41:
        /* <DEDUP_REMOVED lines=21> */
.L_x_44:
[----:B------:R-:W-:Y:S05]  /*1dc0*/  BSYNC.RECONVERGENT B1 ;  /* 0x0000000000017941 */ /* 0x000fea0003800200 */
.L_x_43:
[----:B------:R-:W-:Y:S01]  /*1dd0*/  DSETP.GEU.AND P0, PT, |R2|, |R10|, PT ;  /* 0x4000000a0200722a */ /* 0x000fe20003f0e200 */
[----:B------:R-:W-:Y:S01]  /*1de0*/  BSSY.RECONVERGENT B1, `(.L_x_45) ;  /* 0x0000014000017945 */ /* 0x000fe20003800200 */
[----:B------:R-:W-:Y:S02]  /*1df0*/  IMAD.MOV.U32 R8, RZ, RZ, R10 ;  /* 0x000000ffff087224 */ /* 0x000fe400078e000a */
[----:B------:R-:W-:Y:S02]  /*1e00*/  IMAD.MOV.U32 R9, RZ, RZ, R11 ;  /* 0x000000ffff097224 */ /* 0x000fe400078e000b */
[----:B---3--:R-:W-:Y:S02]  /*1e10*/  IMAD.MOV.U32 R17, RZ, RZ, R4 ;  /* 0x000000ffff117224 */ /* 0x008fe400078e0004 */
        /* <DEDUP_REMOVED lines=16> */
.L_x_46:
[----:B------:R-:W-:Y:S05]  /*1f20*/  BSYNC.RECONVERGENT B1 ;  /* 0x0000000000017941 */ /* 0x000fea0003800200 */
.L_x_45:
        /* <DEDUP_REMOVED lines=19> */
[----:B------:R-:W-:Y:S01]  /*2060*/  SEL R15, R0, R13, P2 ;  /* 0x0000000d000f7207 */ /* 0x000fe20001000000 */
[----:B------:R-:W-:Y:S06]  /*2070*/  BRA `(.L_x_34) ;  /* 0x0000004800f87947 */ /* 0x000fec0003800000 */
.L_x_21:
[----:B------:R-:W2:Y:S01]  /*2080*/  S2R R4, SR_LANEID ;  /* 0x0000000000047919 */ /* 0x000ea20000000000 */
[----:B-1----:R-:W-:Y:S01]  /*2090*/  LOP3.LUT R2, R0, 0x3e0, RZ, 0xc0, !PT ;  /* 0x000003e000027812 */ /* 0x002fe200078ec0ff */
[----:B------:R-:W-:Y:S01]  /*20a0*/  BSSY.RECONVERGENT B1, `(.L_x_47) ;  /* 0x0000024000017945 */ /* 0x000fe20003800200 */
[----:B-----5:R-:W-:Y:S02]  /*20b0*/  IMAD.MOV.U32 R16, RZ, RZ, R12 ;  /* 0x000000ffff107224 */ /* 0x020fe400078e000c */
[----:B------:R-:W-:Y:S02]  /*20c0*/  IMAD.MOV.U32 R18, RZ, RZ, R13 ;  /* 0x000000ffff127224 */ /* 0x000fe400078e000d */
[----:B------:R-:W-:Y:S01]  /*20d0*/  VIADD R3, R2, 0x20 ;  /* 0x0000002002037836 */ /* 0x000fe20000000000 */
[----:B------:R-:W-:-:S04]  /*20e0*/  LOP3.LUT R2, RZ, R2, RZ, 0x33, !PT ;  /* 0x00000002ff027212 */ /* 0x000fc800078e33ff */
[----:B------:R-:W-:Y:S01]  /*20f0*/  ISETP.GT.AND P0, PT, R3, UR6, PT ;  /* 0x0000000603007c0c */ /* 0x000fe2000bf04270 */
[----:B------:R-:W-:Y:S02]  /*2100*/  VIADD R2, R2, UR6 ;  /* 0x0000000602027c36 */ /* 0x000fe40008000000 */
[----:B------:R-:W-:-:S03]  /*2110*/  IMAD.MOV.U32 R3, RZ, RZ, R15 ;  /* 0x000000ffff037224 */ /* 0x000fc600078e000f */
[----:B------:R-:W-:Y:S01]  /*2120*/  SEL R5, R2, 0x1f, P0 ;  /* 0x0000001f02057807 */ /* 0x000fe20000000000 */
[----:B------:R-:W-:-:S04]  /*2130*/  IMAD.MOV.U32 R2, RZ, RZ, R14 ;  /* 0x000000ffff027224 */ /* 0x000fc800078e000e */
[----:B------:R1:W3:Y:S04]  /*2140*/  SHFL.DOWN PT, R6, R14, 0x1, R5 ;  /* 0x082000000e067989 */ /* 0x0002e800000e0005 */
[----:B------:R1:W4:Y:S04]  /*2150*/  SHFL.DOWN PT, R7, R15, 0x1, R5 ;  /* 0x082000000f077989 */ /* 0x00032800000e0005 */
[----:B0-----:R1:W0:Y:S01]  /*2160*/  SHFL.DOWN PT, R9, R12, 0x1, R5 ;  /* 0x082000000c097989 */ /* 0x00122200000e0005 */
[----:B--2---:R-:W-:-:S03]  /*2170*/  ISETP.GE.AND P0, PT, R4, R5, PT ;  /* 0x000000050400720c */ /* 0x004fc60003f06270 */
[----:B------:R1:W2:Y:S10]  /*2180*/  SHFL.DOWN PT, R11, R13, 0x1, R5 ;  /* 0x082000000d0b7989 */ /* 0x0002b400000e0005 */
[----:B-1----:R-:W-:Y:S05]  /*2190*/  @P0 BRA `(.L_x_48) ;  /* 0x0000000000500947 */ /* 0x002fea0003800000 */
[----:B---34-:R-:W-:Y:S01]  /*21a0*/  DSETP.GEU.AND P0, PT, |R14|, |R6|, PT ;  /* 0x400000060e00722a */ /* 0x018fe20003f0e200 */
[----:B0-----:R-:W-:Y:S02]  /*21b0*/  IMAD.MOV.U32 R16, RZ, RZ, R9 ;  /* 0x000000ffff107224 */ /* 0x001fe400078e0009 */
[----:B--2---:R-:W-:Y:S02]  /*21c0*/  IMAD.MOV.U32 R18, RZ, RZ, R11 ;  /* 0x000000ffff127224 */ /* 0x004fe400078e000b */
        /* <DEDUP_REMOVED lines=17> */
.L_x_48:
[----:B------:R-:W-:Y:S05]  /*22e0*/  BSYNC.RECONVERGENT B1 ;  /* 0x0000000000017941 */ /* 0x000fea0003800200 */
.L_x_47:
[----:B---3--:R-:W-:Y:S01]  /*22f0*/  VIADD R6, R4, 0x2 ;  /* 0x0000000204067836 */ /* 0x008fe20000000000 */
[----:B------:R1:W3:Y:S01]  /*2300*/  SHFL.DOWN PT, R8, R2, 0x2, R5 ;  /* 0x0840000002087989 */ /* 0x0002e200000e0005 */
[----:B------:R-:W-:Y:S01]  /*2310*/  BSSY.RECONVERGENT B1, `(.L_x_49) ;  /* 0x000001e000017945 */ /* 0x000fe20003800200 */
[----:B------:R-:W-:Y:S02]  /*2320*/  IMAD.MOV.U32 R10, RZ, RZ, R16 ;  /* 0x000000ffff0a7224 */ /* 0x000fe400078e0010 */
[----:B------:R-:W-:Y:S01]  /*2330*/  ISETP.GT.AND P0, PT, R6, R5, PT ;  /* 0x000000050600720c */ /* 0x000fe20003f04270 */
[----:B0-----:R1:W0:Y:S01]  /*2340*/  SHFL.DOWN PT, R9, R3, 0x2, R5 ;  /* 0x0840000003097989 */ /* 0x00122200000e0005 */
[----:B------:R-:W-:Y:S02]  /*2350*/  IMAD.MOV.U32 R12, RZ, RZ, R18 ;  /* 0x000000ffff0c7224 */ /* 0x000fe400078e0012 */
[----:B------:R-:W-:Y:S01]  /*2360*/  IMAD.MOV.U32 R6, RZ, RZ, R2 ;  /* 0x000000ffff067224 */ /* 0x000fe200078e0002 */
[----:B--2---:R1:W2:Y:S01]  /*2370*/  SHFL.DOWN PT, R11, R16, 0x2, R5 ;  /* 0x08400000100b7989 */ /* 0x0042a200000e0005 */
[----:B----4-:R-:W-:-:S03]  /*2380*/  IMAD.MOV.U32 R7, RZ, RZ, R3 ;  /* 0x000000ffff077224 */ /* 0x010fc600078e0003 */
[----:B------:R1:W4:Y:S04]  /*2390*/  SHFL.DOWN PT, R13, R18, 0x2, R5 ;  /* 0x08400000120d7989 */ /* 0x00032800000e0005 */
[----:B------:R-:W-:Y:S05]  /*23a0*/  @P0 BRA `(.L_x_50) ;  /* 0x0000000000500947 */ /* 0x000fea0003800000 */
[----:B0--3--:R-:W-:Y:S01]  /*23b0*/  DSETP.GEU.AND P0, PT, |R2|, |R8|, PT ;  /* 0x400000080200722a */ /* 0x009fe20003f0e200 */
[----:B--2---:R-:W-:Y:S02]  /*23c0*/  IMAD.MOV.U32 R10, RZ, RZ, R11 ;  /* 0x000000ffff0a7224 */ /* 0x004fe400078e000b */
        /* <DEDUP_REMOVED lines=18> */
.L_x_50:
[----:B------:R-:W-:Y:S05]  /*24f0*/  BSYNC.RECONVERGENT B1 ;  /* 0x0000000000017941 */ /* 0x000fea0003800200 */
.L_x_49:
[----:B-1----:R-:W-:Y:S01]  /*2500*/  VIADD R2, R4, 0x4 ;  /* 0x0000000404027836 */ /* 0x002fe20000000000 */
[----:B---3--:R1:W3:Y:S01]  /*2510*/  SHFL.DOWN PT, R8, R6, 0x4, R5 ;  /* 0x0880000006087989 */ /* 0x0082e200000e0005 */
[----:B------:R-:W-:Y:S01]  /*2520*/  BSSY.RECONVERGENT B1, `(.L_x_51) ;  /* 0x000001e000017945 */ /* 0x000fe20003800200 */
[----:B------:R-:W-:Y:S02]  /*2530*/  IMAD.MOV.U32 R14, RZ, RZ, R10 ;  /* 0x000000ffff0e7224 */ /* 0x000fe400078e000a */
[----:B------:R-:W-:Y:S01]  /*2540*/  ISETP.GT.AND P0, PT, R2, R5, PT ;  /* 0x000000050200720c */ /* 0x000fe20003f04270 */
[----:B0-----:R1:W0:Y:S01]  /*2550*/  SHFL.DOWN PT, R9, R7, 0x4, R5 ;  /* 0x0880000007097989 */ /* 0x00122200000e0005 */
[----:B------:R-:W-:Y:S02]  /*2560*/  IMAD.MOV.U32 R16, RZ, RZ, R12 ;  /* 0x000000ffff107224 */ /* 0x000fe400078e000c */
[----:B------:R-:W-:Y:S01]  /*2570*/  IMAD.MOV.U32 R2, RZ, RZ, R6 ;  /* 0x000000ffff027224 */ /* 0x000fe200078e0006 */
[----:B--2---:R1:W2:Y:S01]  /*2580*/  SHFL.DOWN PT, R11, R10, 0x4, R5 ;  /* 0x088000000a0b7989 */ /* 0x0042a200000e0005 */
[----:B------:R-:W-:-:S03]  /*2590*/  IMAD.MOV.U32 R3, RZ, RZ, R7 ;  /* 0x000000ffff037224 */ /* 0x000fc600078e0007 */
[----:B----4-:R1:W4:Y:S04]  /*25a0*/  SHFL.DOWN PT, R13, R12, 0x4, R5 ;  /* 0x088000000c0d7989 */ /* 0x01032800000e0005 */
        /* <DEDUP_REMOVED lines=21> */
.L_x_52:
[----:B------:R-:W-:Y:S05]  /*2700*/  BSYNC.RECONVERGENT B1 ;  /* 0x0000000000017941 */ /* 0x000fea0003800200 */
.L_x_51:
        /* <DEDUP_REMOVED lines=32> */
.L_x_54:
[----:B------:R-:W-:Y:S05]  /*2910*/  BSYNC.RECONVERGENT B1 ;  /* 0x0000000000017941 */ /* 0x000fea0003800200 */
.L_x_53:
        /* <DEDUP_REMOVED lines=32> */
.L_x_56:
[----:B------:R-:W-:Y:S05]  /*2b20*/  BSYNC.RECONVERGENT B1 ;  /* 0x0000000000017941 */ /* 0x000fea0003800200 */
.L_x_55:
[----:B------:R-:W-:Y:S01]  /*2b30*/  ISETP.NE.AND P0, PT, R4, RZ, PT ;  /* 0x000000ff0400720c */ /* 0x000fe20003f05270 */
[----:B------:R-:W-:-:S12]  /*2b40*/  BSSY.RECONVERGENT B1, `(.L_x_57) ;  /* 0x000000a000017945 */ /* 0x000fd80003800200 */
[----:B------:R-:W-:Y:S05]  /*2b50*/  @P0 BRA `(.L_x_58) ;  /* 0x0000000000200947 */ /* 0x000fea0003800000 */
[----:B-1----:R-:W1:Y:S01]  /*2b60*/  S2R R6, SR_CgaCtaId ;  /* 0x0000000000067919 */ /* 0x002e620000008800 */
[----:B------:R-:W-:Y:S02]  /*2b70*/  MOV R5, 0x400 ;  /* 0x0000040000057802 */ /* 0x000fe40000000f00 */
[----:B------:R-:W-:-:S04]  /*2b80*/  SHF.R.U32.HI R4, RZ, 0x1, R0 ;  /* 0x00000001ff047819 */ /* 0x000fc80000011600 */
[----:B------:R-:W-:Y:S02]  /*2b90*/  LOP3.LUT R4, R4, 0x1f0, RZ, 0xc0, !PT ;  /* 0x000001f004047812 */ /* 0x000fe400078ec0ff */
[----:B-1----:R-:W-:-:S05]  /*2ba0*/  LEA R5, R6, R5, 0x18 ;  /* 0x0000000506057211 */ /* 0x002fca00078ec0ff */
[----:B------:R-:W-:-:S05]  /*2bb0*/  IMAD.IADD R5, R4, 0x1, R5 ;  /* 0x0000000104057824 */ /* 0x000fca00078e0205 */
[----:B------:R1:W-:Y:S04]  /*2bc0*/  STS.64 [R5+0x10], R14 ;  /* 0x0000100e05007388 */ /* 0x0003e80000000a00 */
[----:B------:R1:W-:Y:S02]  /*2bd0*/  STS.64 [R5+0x8], R2 ;  /* 0x0000080205007388 */ /* 0x0003e40000000a00 */
.L_x_58:
[----:B------:R-:W-:Y:S05]  /*2be0*/  BSYNC.RECONVERGENT B1 ;  /* 0x0000000000017941 */ /* 0x000fea0003800200 */
.L_x_57:
[----:B------:R-:W-:Y:S01]  /*2bf0*/  BAR.SYNC.DEFER_BLOCKING 0x0 ;  /* 0x0000000000007b1d */ /* 0x000fe20000010000 */
[----:B------:R-:W-:-:S13]  /*2c00*/  ISETP.NE.AND P1, PT, R0, RZ, PT ;  /* 0x000000ff0000720c */ /* 0x000fda0003f25270 */
[----:B------:R-:W-:Y:S05]  /*2c10*/  @P1 BRA `(.L_x_34) ;  /* 0x0000004000101947 */ /* 0x000fea0003800000 */
[----:B------:R-:W-:Y:S01]  /*2c20*/  UISETP.GE.AND UP0, UPT, UR6, 0x21, UPT ;  /* 0x000000210600788c */ /* 0x000fe2000bf06270 */
[----:B--2---:R-:W-:Y:S02]  /*2c30*/  IMAD.MOV.U32 R11, RZ, RZ, R14 ;  /* 0x000000ffff0b7224 */ /* 0x004fe400078e000e */
[----:B---3--:R-:W-:Y:S02]  /*2c40*/  IMAD.MOV.U32 R8, RZ, RZ, R15 ;  /* 0x000000ffff087224 */ /* 0x008fe400078e000f */
[----:B------:R-:W-:Y:S02]  /*2c50*/  IMAD.MOV.U32 R4, RZ, RZ, R2 ;  /* 0x000000ffff047224 */ /* 0x000fe400078e0002 */
[----:B-1----:R-:W-:Y:S02]  /*2c60*/  IMAD.MOV.U32 R5, RZ, RZ, R3 ;  /* 0x000000ffff057224 */ /* 0x002fe400078e0003 */
[----:B------:R-:W-:Y:S05]  /*2c70*/  BRA.U !UP0, `(.L_x_59) ;  /* 0x00000001086c7547 */ /* 0x000fea000b800000 */
[----:B------:R-:W1:Y:S01]  /*2c80*/  S2UR UR5, SR_CgaCtaId ;  /* 0x00000000000579c3 */ /* 0x000e620000008800 */
[----:B------:R-:W-:Y:S01]  /*2c90*/  UMOV UR4, 0x400 ;  /* 0x0000040000047882 */ /* 0x000fe20000000000 */
[----:B------:R-:W-:Y:S01]  /*2ca0*/  BSSY.RECONVERGENT B1, `(.L_x_59) ;  /* 0x0000018000017945 */ /* 0x000fe20003800200 */
[----:B-1----:R-:W-:-:S09]  /*2cb0*/  ULEA UR4, UR5, UR4, 0x18 ;  /* 0x0000000405047291 */ /* 0x002fd2000f8ec0ff */
[----:B------:R-:W1:Y:S04]  /*2cc0*/  LDS.64 R6, [UR4+0x18] ;  /* 0x00001804ff067984 */ /* 0x000e680008000a00 */
[----:B----4-:R-:W2:Y:S01]  /*2cd0*/  LDS.64 R12, [UR4+0x20] ;  /* 0x00002004ff0c7984 */ /* 0x010ea20008000a00 */
[----:B-1----:R-:W-:Y:S01]  /*2ce0*/  DSETP.GEU.AND P0, PT, |R2|, |R6|, PT ;  /* 0x400000060200722a */ /* 0x002fe20003f0e200 */
[----:B------:R-:W-:Y:S02]  /*2cf0*/  IMAD.MOV.U32 R4, RZ, RZ, R6 ;  /* 0x000000ffff047224 */ /* 0x000fe400078e0006 */
[----:B------:R-:W-:Y:S02]  /*2d00*/  IMAD.MOV.U32 R5, RZ, RZ, R7 ;  /* 0x000000ffff057224 */ /* 0x000fe400078e0007 */
[----:B--2---:R-:W-:-:S02]  /*2d10*/  IMAD.MOV.U32 R11, RZ, RZ, R12 ;  /* 0x000000ffff0b7224 */ /* 0x004fc400078e000c */
        /* <DEDUP_REMOVED lines=16> */
.L_x_60:
[----:B------:R-:W-:Y:S05]  /*2e20*/  BSYNC.RECONVERGENT B1 ;  /* 0x0000000000017941 */ /* 0x000fea0003800200 */
.L_x_59:
[----:B------:R-:W-:Y:S01]  /*2e30*/  UISETP.GE.AND UP0, UPT, UR6, 0x41, UPT ;  /* 0x000000410600788c */ /* 0x000fe2000bf06270 */
[----:B0-----:R-:W-:Y:S02]  /*2e40*/  IMAD.MOV.U32 R9, RZ, RZ, R11 ;  /* 0x000000ffff097224 */ /* 0x001fe400078e000b */
[----:B------:R-:W-:Y:S02]  /*2e50*/  IMAD.MOV.U32 R0, RZ, RZ, R8 ;  /* 0x000000ffff007224 */ /* 0x000fe400078e0008 */
[----:B------:R-:W-:Y:S02]  /*2e60*/  IMAD.MOV.U32 R2, RZ, RZ, R4 ;  /* 0x000000ffff027224 */ /* 0x000fe400078e0004 */
[----:B------:R-:W-:Y:S02]  /*2e70*/  IMAD.MOV.U32 R3, RZ, RZ, R5 ;  /* 0x000000ffff037224 */ /* 0x000fe400078e0005 */
[----:B------:R-:W-:Y:S05]  /*2e80*/  BRA.U !UP0, `(.L_x_61) ;  /* 0x00000001086c7547 */ /* 0x000fea000b800000 */
[----:B------:R-:W0:Y:S01]  /*2e90*/  S2UR UR5, SR_CgaCtaId ;  /* 0x00000000000579c3 */ /* 0x000e220000008800 */
[----:B------:R-:W-:Y:S01]  /*2ea0*/  UMOV UR4, 0x400 ;  /* 0x0000040000047882 */ /* 0x000fe20000000000 */
[----:B------:R-:W-:Y:S01]  /*2eb0*/  BSSY.RECONVERGENT B1, `(.L_x_61) ;  /* 0x0000018000017945 */ /* 0x000fe20003800200 */
[----:B0-----:R-:W-:-:S09]  /*2ec0*/  ULEA UR4, UR5, UR4, 0x18 ;  /* 0x0000000405047291 */ /* 0x001fd2000f8ec0ff */
[----:B------:R-:W0:Y:S04]  /*2ed0*/  LDS.64 R6, [UR4+0x28] ;  /* 0x00002804ff067984 */ /* 0x000e280008000a00 */
[----:B----4-:R-:W1:Y:S01]  /*2ee0*/  LDS.64 R12, [UR4+0x30] ;  /* 0x00003004ff0c7984 */ /* 0x010e620008000a00 */
[----:B0-----:R-:W-:Y:S01]  /*2ef0*/  DSETP.GEU.AND P0, PT, |R4|, |R6|, PT ;  /* 0x400000060400722a */ /* 0x001fe20003f0e200 */
[----:B------:R-:W-:Y:S02]  /*2f00*/  IMAD.MOV.U32 R2, RZ, RZ, R6 ;  /* 0x000000ffff027224 */ /* 0x000fe400078e0006 */
[----:B------:R-:W-:Y:S02]  /*2f10*/  IMAD.MOV.U32 R3, RZ, RZ, R7 ;  /* 0x000000ffff037224 */ /* 0x000fe400078e0007 */
[----:B-1----:R-:W-:-:S02]  /*2f20*/  IMAD.MOV.U32 R9, RZ, RZ, R12 ;  /* 0x000000ffff097224 */ /* 0x002fc400078e000c */
        /* <DEDUP_REMOVED lines=16> */
.L_x_62:
[----:B------:R-:W-:Y:S05]  /*3030*/  BSYNC.RECONVERGENT B1 ;  /* 0x0000000000017941 */ /* 0x000fea0003800200 */
.L_x_61:
[----:B------:R-:W-:Y:S01]  /*3040*/  UISETP.GE.AND UP0, UPT, UR6, 0x61, UPT ;  /* 0x000000610600788c */ /* 0x000fe2000bf06270 */
[----:B------:R-:W-:Y:S02]  /*3050*/  IMAD.MOV.U32 R11, RZ, RZ, R9 ;  /* 0x000000ffff0b7224 */ /* 0x000fe400078e0009 */
        /* <DEDUP_REMOVED lines=30> */
.L_x_64:
[----:B------:R-:W-:Y:S05]  /*3240*/  BSYNC.RECONVERGENT B1 ;  /* 0x0000000000017941 */ /* 0x000fea0003800200 */
.L_x_63:
        /* <DEDUP_REMOVED lines=32> */
.L_x_66:
[----:B------:R-:W-:Y:S05]  /*3450*/  BSYNC.RECONVERGENT B1 ;  /* 0x0000000000017941 */ /* 0x000fea0003800200 */
.L_x_65:
        /* <DEDUP_REMOVED lines=32> */
.L_x_68:
[----:B------:R-:W-:Y:S05]  /*3660*/  BSYNC.RECONVERGENT B1 ;  /* 0x0000000000017941 */ /* 0x000fea0003800200 */
.L_x_67:
        /* <DEDUP_REMOVED lines=32> */
.L_x_70:
[----:B------:R-:W-:Y:S05]  /*3870*/  BSYNC.RECONVERGENT B1 ;  /* 0x0000000000017941 */ /* 0x000fea0003800200 */
.L_x_69:
[----:B------:R-:W-:Y:S01]  /*3880*/  UISETP.GE.AND UP0, UPT, UR6, 0xe1, UPT ;  /* 0x000000e10600788c */ /* 0x000fe2000bf06270 */
[----:B------:R-:W-:Y:S02]  /*3890*/  IMAD.MOV.U32 R14, RZ, RZ, R9 ;  /* 0x000000ffff0e7224 */ /* 0x000fe400078e0009 */
[----:B------:R-:W-:Y:S02]  /*38a0*/  IMAD.MOV.U32 R15, RZ, RZ, R0 ;  /* 0x000000ffff0f7224 */ /* 0x000fe400078e0000 */
[----:B------:R-:W-:Y:S02]  /*38b0*/  IMAD.MOV.U32 R2, RZ, RZ, R6 ;  /* 0x000000ffff027224 */ /* 0x000fe400078e0006 */
[----:B------:R-:W-:Y:S02]  /*38c0*/  IMAD.MOV.U32 R3, RZ, RZ, R7 ;  /* 0x000000ffff037224 */ /* 0x000fe400078e0007 */
[----:B------:R-:W-:Y:S05]  /*38d0*/  BRA.U !UP0, `(.L_x_34) ;  /* 0x0000003108e07547 */ /* 0x000fea000b800000 */
[----:B------:R-:W0:Y:S01]  /*38e0*/  S2UR UR5, SR_CgaCtaId ;  /* 0x00000000000579c3 */ /* 0x000e220000008800 */
[----:B------:R-:W-:Y:S02]  /*38f0*/  UMOV UR4, 0x400 ;  /* 0x0000040000047882 */ /* 0x000fe40000000000 */
[----:B0-----:R-:W-:-:S09]  /*3900*/  ULEA UR4, UR5, UR4, 0x18 ;  /* 0x0000000405047291 */ /* 0x001fd2000f8ec0ff */
[----:B------:R-:W0:Y:S04]  /*3910*/  LDS.64 R4, [UR4+0x78] ;  /* 0x00007804ff047984 */ /* 0x000e280008000a00 */
[----:B------:R-:W1:Y:S01]  /*3920*/  LDS.64 R10, [UR4+0x80] ;  /* 0x00008004ff0a7984 */ /* 0x000e620008000a00 */
        /* <DEDUP_REMOVED lines=21> */
.L_x_2:
[----:B------:R-:W1:Y:S01]  /*3a80*/  S2R R0, SR_TID.X ;  /* 0x0000000000007919 */ /* 0x000e620000002100 */
[----:B------:R-:W1:Y:S02]  /*3a90*/  LDC.64 R2, c[0x0][0x380] ;  /* 0x0000e000ff027b82 */ /* 0x000e640000000a00 */
[----:B-1----:R-:W-:-:S05]  /*3aa0*/  IMAD.WIDE.U32 R18, R0, 0x10, R2 ;  /* 0x0000001000127825 */ /* 0x002fca00078e0002 */
[----:B0-----:R-:W2:Y:S04]  /*3ab0*/  LDG.E.64.CONSTANT R20, desc[UR10][R18.64] ;  /* 0x0000000a12147981 */ /* 0x001ea8000c1e9b00 */
[----:B------:R-:W2:Y:S04]  /*3ac0*/  LDG.E.64.CONSTANT R14, desc[UR10][R18.64+0x1000] ;  /* 0x0010000a120e7981 */ /* 0x000ea8000c1e9b00 */
[----:B------:R-:W3:Y:S04]  /*3ad0*/  LDG.E.64.CONSTANT R12, desc[UR10][R18.64+0x8] ;  /* 0x0000080a120c7981 */ /* 0x000ee8000c1e9b00 */
[----:B------:R-:W3:Y:S04]  /*3ae0*/  LDG.E.64.CONSTANT R10, desc[UR10][R18.64+0x1008] ;  /* 0x0010080a120a7981 */ /* 0x000ee8000c1e9b00 */
[----:B------:R-:W4:Y:S04]  /*3af0*/  LDG.E.64.CONSTANT R8, desc[UR10][R18.64+0x2000] ;  /* 0x0020000a12087981 */ /* 0x000f28000c1e9b00 */
[----:B------:R-:W5:Y:S04]  /*3b00*/  LDG.E.64.CONSTANT R6, desc[UR10][R18.64+0x2008] ;  /* 0x0020080a12067981 */ /* 0x000f68000c1e9b00 */
[----:B------:R-:W5:Y:S04]  /*3b10*/  LDG.E.64.CONSTANT R4, desc[UR10][R18.64+0x3000] ;  /* 0x0030000a12047981 */ /* 0x000f68000c1e9b00 */
[----:B------:R-:W5:Y:S04]  /*3b20*/  LDG.E.64.CONSTANT R2, desc[UR10][R18.64+0x3008] ;  /* 0x0030080a12027981 */ /* 0x000f68000c1e9b00 */
[----:B------:R-:W5:Y:S04]  /*3b30*/  LDG.E.64.CONSTANT R16, desc[UR10][R18.64+0x4000] ;  /* 0x0040000a12107981 */ /* 0x000f68000c1e9b00 */
[----:B------:R-:W5:Y:S01]  /*3b40*/  LDG.E.64.CONSTANT R22, desc[UR10][R18.64+0x4008] ;  /* 0x0040080a12167981 */ /* 0x000f62000c1e9b00 */
[----:B------:R-:W-:Y:S01]  /*3b50*/  UISETP.GE.U32.AND UP0, UPT, UR8, 0xa00, UPT ;  /* 0x00000a000800788c */ /* 0x000fe2000bf06070 */
[----:B--2---:R-:W-:-:S14]  /*3b60*/  DSETP.GEU.AND P2, PT, |R20|, |R14|, PT ;  /* 0x4000000e1400722a */ /* 0x004fdc0003f4e200 */
[----:B---3--:R-:W-:-:S04]  /*3b70*/  @P2 ISETP.GE.U32.AND P0, PT, R12, R10, PT ;  /* 0x0000000a0c00220c */ /* 0x008fc80003f06070 */
[----:B------:R-:W-:-:S13]  /*3b80*/  @P2 ISETP.GE.AND.EX P0, PT, R13, R11, PT, P0 ;  /* 0x0000000b0d00220c */ /* 0x000fda0003f06300 */
[----:B------:R-:W-:-:S06]  /*3b90*/  @P2 DSETP.LT.OR P0, PT, |R14|, |R20|, !P0 ;  /* 0x400000140e00222a */ /* 0x000fcc0004701600 */
[----:B------:R-:W-:Y:S02]  /*3ba0*/  @P2 FSEL R20, R20, R14, P0 ;  /* 0x0000000e14142208 */ /* 0x000fe40000000000 */
[----:B------:R-:W-:Y:S02]  /*3bb0*/  @P2 FSEL R21, R21, R15, P0 ;  /* 0x0000000f15152208 */ /* 0x000fe40000000000 */
[----:B------:R-:W-:Y:S01]  /*3bc0*/  @P2 SEL R10, R12, R10, P0 ;  /* 0x0000000a0c0a2207 */ /* 0x000fe20000000000 */
[----:B------:R-:W-:Y:S01]  /*3bd0*/  @P2 IMAD.MOV.U32 R14, RZ, RZ, R20 ;  /* 0x000000ffff0e2224 */ /* 0x000fe200078e0014 */
[----:B------:R-:W-:Y:S01]  /*3be0*/  @P2 SEL R11, R13, R11, P0 ;  /* 0x0000000b0d0b2207 */ /* 0x000fe20000000000 */
[----:B------:R-:W-:-:S06]  /*3bf0*/  @P2 IMAD.MOV.U32 R15, RZ, RZ, R21 ;  /* 0x000000ffff0f2224 */ /* 0x000fcc00078e0015 */
[----:B----4-:R-:W-:-:S14]  /*3c00*/  DSETP.GEU.AND P1, PT, |R14|, |R8|, PT ;  /* 0x400000080e00722a */ /* 0x010fdc0003f2e200 */
[----:B-----5:R-:W-:-:S04]  /*3c10*/  @P1 ISETP.GE.U32.AND P0, PT, R10, R6, PT ;  /* 0x000000060a00120c */ /* 0x020fc80003f06070 */
        /* <DEDUP_REMOVED lines=8> */
[----:B------:R-:W-:-:S14]  /*3ca0*/  DSETP.GEU.AND P2, PT, |R8|, |R4|, PT ;  /* 0x400000040800722a */ /* 0x000fdc0003f4e200 */
[----:B------:R-:W-:-:S04]  /*3cb0*/  @P2 ISETP.GE.U32.AND P0, PT, R6, R2, PT ;  /* 0x000000020600220c */ /* 0x000fc80003f06070 */
        /* <DEDUP_REMOVED lines=15> */
[----:B------:R-:W-:Y:S01]  /*3db0*/  IMAD.MOV.U32 R2, RZ, RZ, RZ ;  /* 0x000000ffff027224 */ /* 0x000fe200078e00ff */
[----:B------:R-:W-:Y:S01]  /*3dc0*/  @P1 SEL R23, R3, R23, P0 ;  /* 0x0000001703171207 */ /* 0x000fe20000000000 */
[----:B------:R-:W-:Y:S02]  /*3dd0*/  IMAD.MOV.U32 R3, RZ, RZ, 0x500 ;  /* 0x00000500ff037424 */ /* 0x000fe400078e00ff */
[----:B------:R-:W-:Y:S02]  /*3de0*/  @P1 IMAD.MOV.U32 R16, RZ, RZ, R4 ;  /* 0x000000ffff101224 */ /* 0x000fe400078e0004 */
[----:B------:R-:W-:Y:S01]  /*3df0*/  @P1 IMAD.MOV.U32 R17, RZ, RZ, R5 ;  /* 0x000000ffff111224 */ /* 0x000fe200078e0005 */
[----:B------:R-:W-:Y:S06]  /*3e00*/  BRA.U !UP0, `(.L_x_71) ;  /* 0x0000000d08987547 */ /* 0x000fec000b800000 */
[----:B------:R-:W-:Y:S01]  /*3e10*/  UIADD3 UR9, UP0, UPT, UR8, -0xa00, URZ ;  /* 0xfffff60008097890 */ /* 0x000fe2000ff1e0ff */
[----:B------:R-:W-:Y:S02]  /*3e20*/  IMAD.MOV.U32 R3, RZ, RZ, 0x500 ;  /* 0x00000500ff037424 */ /* 0x000fe400078e00ff */
[----:B------:R-:W-:Y:S01]  /*3e30*/  IMAD.MOV.U32 R2, RZ, RZ, RZ ;  /* 0x000000ffff027224 */ /* 0x000fe200078e00ff */
[----:B------:R-:W-:Y:S02]  /*3e40*/  ULEA.HI.X.SX32 UR8, UR8, 0xffffffff, 0x1, UP0 ;  /* 0xffffffff08087891 */ /* 0x000fe400080f0eff */
[----:B------:R-:W-:Y:S02]  /*3e50*/  UIMAD.WIDE.U32 UR12, UR9, -0x33333333, URZ ;  /* 0xcccccccd090c78a5 */ /* 0x000fe4000f8e00ff */
[----:B------:R-:W-:Y:S02]  /*3e60*/  UIMAD.WIDE.U32 UR4, UR8, -0x33333333, URZ ;  /* 0xcccccccd080478a5 */ /* 0x000fe4000f8e00ff */
[----:B------:R-:W-:-:S02]  /*3e70*/  UISETP.GE.U32.AND UP1, UPT, UR9, 0x500, UPT ;  /* 0x000005000900788c */ /* 0x000fc4000bf26070 */
[----:B------:R-:W-:Y:S02]  /*3e80*/  UIMAD.WIDE.U32 UR4, UP0, UR9, -0x33333334, UR4 ;  /* 0xcccccccc090478a5 */ /* 0x000fe4000f800004 */
[----:B------:R-:W-:Y:S02]  /*3e90*/  UISETP.GE.U32.AND.EX UP1, UPT, UR8, URZ, UPT, UP1 ;  /* 0x000000ff0800728c */ /* 0x000fe4000bf26110 */
[----:B------:R-:W-:Y:S02]  /*3ea0*/  UIADD3.X UR7, UPT, UPT, URZ, URZ, URZ, UP0, !UPT ;  /* 0x000000ffff077290 */ /* 0x000fe400087fe4ff */
[----:B------:R-:W-:Y:S01]  /*3eb0*/  UIADD3 URZ, UP0, UPT, UR13, UR4, URZ ;  /* 0x000000040dff7290 */ /* 0x000fe2000ff1e0ff */
[----:B------:R-:W-:-:S03]  /*3ec0*/  UMOV UR6, UR5 ;  /* 0x0000000500067c82 */ /* 0x000fc60008000000 */
[----:B------:R-:W-:-:S04]  /*3ed0*/  UIMAD.WIDE.U32.X UR4, UR8, -0x33333334, UR6, UP0 ;  /* 0xcccccccc080478a5 */ /* 0x000fc800080e0406 */
[----:B------:R-:W-:-:S04]  /*3ee0*/  USHF.R.U64 UR6, UR4, 0xa, UR5 ;  /* 0x0000000a04067899 */ /* 0x000fc80008001205 */
[----:B------:R-:W-:-:S04]  /*3ef0*/  ULOP3.LUT UR7, UR6, 0x1, URZ, 0xc0, !UPT ;  /* 0x0000000106077892 */ /* 0x000fc8000f8ec0ff */
[----:B------:R-:W-:-:S04]  /*3f00*/  UISETP.NE.U32.AND UP0, UPT, UR7, 0x1, UPT ;  /* 0x000000010700788c */ /* 0x000fc8000bf05070 */
[----:B------:R-:W-:Y:S01]  /*3f10*/  UISETP.NE.U32.AND.EX UP0, UPT, URZ, URZ, UPT, UP0 ;  /* 0x000000ffff00728c */ /* 0x000fe2000bf05100 */
[----:B------:R-:W-:Y:S10]  /*3f20*/  BRA.U !UP1, `(.L_x_72) ;  /* 0x00000009093c7547 */ /* 0x000ff4000b800000 */
[----:B------:R-:W0:Y:S01]  /*3f30*/  LDCU.64 UR8, c[0x0][0x380] ;  /* 0x00007000ff0877ac */ /* 0x000e220008000a00 */
[----:B------:R-:W-:Y:S02]  /*3f40*/  IMAD.MOV.U32 R3, RZ, RZ, 0x500 ;  /* 0x00000500ff037424 */ /* 0x000fe400078e00ff */
[----:B------:R-:W-:Y:S01]  /*3f50*/  IMAD.MOV.U32 R2, RZ, RZ, RZ ;  /* 0x000000ffff027224 */ /* 0x000fe200078e00ff */
[----:B------:R-:W-:-:S04]  /*3f60*/  UIADD3 UR4, UP1, UPT, UR6, 0x1, URZ ;  /* 0x0000000106047890 */ /* 0x000fc8000ff3e0ff */
[----:B------:R-:W-:Y:S02]  /*3f70*/  ULEA.HI.X UR5, UR5, URZ, URZ, 0x16, UP1 ;  /* 0x000000ff05057291 */ /* 0x000fe400088fb4ff */
[----:B------:R-:W-:Y:S02]  /*3f80*/  ULOP3.LUT UR4, UR4, 0xfffffffe, URZ, 0xc0, !UPT ;  /* 0xfffffffe04047892 */ /* 0x000fe4000f8ec0ff */
[----:B------:R-:W-:Y:S01]  /*3f90*/  ULOP3.LUT UR5, UR5, 0x7fffff, URZ, 0xc0, !UPT ;  /* 0x007fffff05057892 */ /* 0x000fe2000f8ec0ff */
[----:B0-----:R-:W-:-:S04]  /*3fa0*/  LEA R6, P0, R0, UR8, 0x4 ;  /* 0x0000000800067c11 */ /* 0x001fc8000f8020ff */
[----:B------:R-:W-:Y:S02]  /*3fb0*/  IADD3 R6, P1, PT, R6, 0xe008, RZ ;  /* 0x0000e00806067810 */ /* 0x000fe40007f3e0ff */
[----:B------:R-:W-:-:S05]  /*3fc0*/  LEA.HI.X R5, R0, UR9, RZ, 0x4, P0 ;  /* 0x0000000900057c11 */ /* 0x000fca00080f24ff */
[----:B------:R-:W-:-:S07]  /*3fd0*/  IMAD.X R5, RZ, RZ, R5, P1 ;  /* 0x000000ffff057224 */ /* 0x000fce00008e0605 */
.L_x_73:
[----:B------:R-:W-:-:S05]  /*3fe0*/  IMAD.MOV.U32 R4, RZ, RZ, R6 ;  /* 0x000000ffff047224 */ /* 0x000fca00078e0006 */
[----:B------:R-:W2:Y:S04]  /*3ff0*/  LDG.E.64.CONSTANT R12, desc[UR10][R4.64+-0x9008] ;  /* 0xff6ff80a040c7981 */ /* 0x000ea8000c1e9b00 */
[----:B------:R-:W3:Y:S04]  /*4000*/  LDG.E.64.CONSTANT R8, desc[UR10][R4.64+-0x9000] ;  /* 0xff70000a04087981 */ /* 0x000ee8000c1e9b00 */
[----:B------:R-:W4:Y:S04]  /*4010*/  LDG.E.64.CONSTANT R10, desc[UR10][R4.64+-0x8008] ;  /* 0xff7ff80a040a7981 */ /* 0x000f28000c1e9b00 */
[----:B------:R-:W5:Y:S04]  /*4020*/  LDG.E.64.CONSTANT R6, desc[UR10][R4.64+-0x8000] ;  /* 0xff80000a04067981 */ /* 0x000f68000c1e9b00 */
[----:B------:R-:W5:Y:S04]  /*4030*/  LDG.E.64.CONSTANT R26, desc[UR10][R4.64+-0x7008] ;  /* 0xff8ff80a041a7981 */ /* 0x000f68000c1e9b00 */
[----:B------:R-:W5:Y:S04]  /*4040*/  LDG.E.64.CONSTANT R24, desc[UR10][R4.64+-0x7000] ;  /* 0xff90000a04187981 */ /* 0x000f68000c1e9b00 */
[----:B------:R-:W5:Y:S04]  /*4050*/  LDG.E.64.CONSTANT R20, desc[UR10][R4.64+-0x6008] ;  /* 0xff9ff80a04147981 */ /* 0x000f68000c1e9b00 */
[----:B------:R-:W5:Y:S01]  /*4060*/  LDG.E.64.CONSTANT R18, desc[UR10][R4.64+-0x6000] ;  /* 0xffa0000a04127981 */ /* 0x000f62000c1e9b00 */
[----:B--2---:R-:W-:-:S14]  /*4070*/  DSETP.GEU.AND P2, PT, |R16|, |R12|, PT ;  /* 0x4000000c1000722a */ /* 0x004fdc0003f4e200 */
[----:B---3--:R-:W-:-:S04]  /*4080*/  @P2 ISETP.GE.U32.AND P0, PT, R22, R8, PT ;  /* 0x000000081600220c */ /* 0x008fc80003f06070 */
[----:B------:R-:W-:-:S13]  /*4090*/  @P2 ISETP.GE.AND.EX P0, PT, R23, R9, PT, P0 ;  /* 0x000000091700220c */ /* 0x000fda0003f06300 */
[----:B------:R-:W-:-:S06]  /*40a0*/  @P2 DSETP.LT.OR P0, PT, |R12|, |R16|, !P0 ;  /* 0x400000100c00222a */ /* 0x000fcc0004701600 */
[----:B------:R-:W-:Y:S02]  /*40b0*/  @P2 FSEL R17, R17, R13, P0 ;  /* 0x0000000d11112208 */ /* 0x000fe40000000000 */
[----:B------:R-:W-:-:S03]  /*40c0*/  @P2 FSEL R14, R16, R12, P0 ;  /* 0x0000000c100e2208 */ /* 0x000fc60000000000 */
[----:B------:R-:W-:Y:S02]  /*40d0*/  @P2 IMAD.MOV.U32 R13, RZ, RZ, R17 ;  /* 0x000000ffff0d2224 */ /* 0x000fe400078e0011 */
[----:B------:R-:W2:Y:S01]  /*40e0*/  LDG.E.64.CONSTANT R16, desc[UR10][R4.64+-0x5008] ;  /* 0xffaff80a04107981 */ /* 0x000ea2000c1e9b00 */
[----:B------:R-:W-:-:S03]  /*40f0*/  @P2 IMAD.MOV.U32 R12, RZ, RZ, R14 ;  /* 0x000000ffff0c2224 */ /* 0x000fc600078e000e */
[----:B------:R-:W3:Y:S03]  /*4100*/  LDG.E.64.CONSTANT R14, desc[UR10][R4.64+-0x5000] ;  /* 0xffb0000a040e7981 */ /* 0x000ee6000c1e9b00 */
[----:B----4-:R-:W-:Y:S01]  /*4110*/  DSETP.GEU.AND P1, PT, |R12|, |R10|, PT ;  /* 0x4000000a0c00722a */ /* 0x010fe20003f2e200 */
[----:B------:R-:W-:Y:S02]  /*4120*/  @P2 SEL R8, R22, R8, P0 ;  /* 0x0000000816082207 */ /* 0x000fe40000000000 */
[----:B------:R-:W-:Y:S02]  /*4130*/  @P2 SEL R9, R23, R9, P0 ;  /* 0x0000000917092207 */ /* 0x000fe40000000000 */
[----:B------:R-:W4:Y:S09]  /*4140*/  LDG.E.64.CONSTANT R22, desc[UR10][R4.64+-0x4008] ;  /* 0xffbff80a04167981 */ /* 0x000f32000c1e9b00 */
[----:B-----5:R-:W-:-:S04]  /*4150*/  @P1 ISETP.GE.U32.AND P0, PT, R8, R6, PT ;  /* 0x000000060800120c */ /* 0x020fc80003f06070 */
[----:B------:R-:W-:-:S13]  /*4160*/  @P1 ISETP.GE.AND.EX P0, PT, R9, R7, PT, P0 ;  /* 0x000000070900120c */ /* 0x000fda0003f06300 */
[----:B------:R-:W-:-:S06]  /*4170*/  @P1 DSETP.LT.OR P0, PT, |R10|, |R12|, !P0 ;  /* 0x4000000c0a00122a */ /* 0x000fcc0004701600 */
[----:B------:R-:W-:Y:S02]  /*4180*/  @P1 FSEL R12, R12, R10, P0 ;  /* 0x0000000a0c0c1208 */ /* 0x000fe40000000000 */
[----:B------:R-:W-:-:S03]  /*4190*/  @P1 FSEL R13, R13, R11, P0 ;  /* 0x0000000b0d0d1208 */ /* 0x000fc60000000000 */
[----:B------:R-:W-:Y:S02]  /*41a0*/  @P1 IMAD.MOV.U32 R10, RZ, RZ, R12 ;  /* 0x000000ffff0a1224 */ /* 0x000fe400078e000c */
[----:B------:R-:W-:Y:S02]  /*41b0*/  @P1 IMAD.MOV.U32 R11, RZ, RZ, R13 ;  /* 0x000000ffff0b1224 */ /* 0x000fe400078e000d */
[----:B------:R-:W5:Y:S04]  /*41c0*/  LDG.E.64.CONSTANT R12, desc[UR10][R4.64+-0x4000] ;  /* 0xffc0000a040c7981 */ /* 0x000f68000c1e9b00 */
[----:B------:R-:W-:Y:S01]  /*41d0*/  DSETP.GEU.AND P2, PT, |R10|, |R26|, PT ;  /* 0x4000001a0a00722a */ /* 0x000fe20003f4e200 */
[----:B------:R-:W-:Y:S02]  /*41e0*/  @P1 SEL R6, R8, R6, P0 ;  /* 0x0000000608061207 */ /* 0x000fe40000000000 */
[----:B------:R-:W-:-:S11]  /*41f0*/  @P1 SEL R7, R9, R7, P0 ;  /* 0x0000000709071207 */ /* 0x000fd60000000000 */
[----:B------:R-:W-:-:S04]  /*4200*/  @P2 ISETP.GE.U32.AND P0, PT, R6, R24, PT ;  /* 0x000000180600220c */ /* 0x000fc80003f06070 */
[----:B------:R-:W-:-:S13]  /*4210*/  @P2 ISETP.GE.AND.EX P0, PT, R7, R25, PT, P0 ;  /* 0x000000190700220c */ /* 0x000fda0003f06300 */
[----:B------:R-:W-:-:S06]  /*4220*/  @P2 DSETP.LT.OR P0, PT, |R26|, |R10|, !P0 ;  /* 0x4000000a1a00222a */ /* 0x000fcc0004701600 */
[----:B------:R-:W-:Y:S02]  /*4230*/  @P2 FSEL R8, R10, R26, P0 ;  /* 0x0000001a0a082208 */ /* 0x000fe40000000000 */
[----:B------:R-:W-:-:S03]  /*4240*/  @P2 FSEL R11, R11, R27, P0 ;  /* 0x0000001b0b0b2208 */ /* 0x000fc60000000000 */
[----:B------:R-:W-:Y:S02]  /*4250*/  @P2 IMAD.MOV.U32 R26, RZ, RZ, R8 ;  /* 0x000000ffff1a2224 */ /* 0x000fe400078e0008 */
[----:B------:R-:W-:Y:S01]  /*4260*/  @P2 IMAD.MOV.U32 R27, RZ, RZ, R11 ;  /* 0x000000ffff1b2224 */ /* 0x000fe200078e000b */
[----:B------:R-:W5:Y:S04]  /*4270*/  LDG.E.64.CONSTANT R8, desc[UR10][R4.64+-0x3000] ;  /* 0xffd0000a04087981 */ /* 0x000f68000c1e9b00 */
[----:B------:R-:W5:Y:S01]  /*4280*/  LDG.E.64.CONSTANT R10, desc[UR10][R4.64+-0x3008] ;  /* 0xffcff80a040a7981 */ /* 0x000f62000c1e9b00 */
        /* <DEDUP_REMOVED lines=10> */
[----:B------:R-:W5:Y:S01]  /*4330*/  LDG.E.64.CONSTANT R6, desc[UR10][R4.64+-0x2008] ;  /* 0xffdff80a04067981 */ /* 0x000f62000c1e9b00 */
[----:B------:R-:W-:Y:S02]  /*4340*/  @P1 SEL R18, R24, R18, P0 ;  /* 0x0000001218121207 */ /* 0x000fe40000000000 */
[----:B------:R-:W-:Y:S02]  /*4350*/  @P1 SEL R19, R25, R19, P0 ;  /* 0x0000001319131207 */ /* 0x000fe40000000000 */
        /* <DEDUP_REMOVED lines=8> */
[----:B------:R-:W-:Y:S02]  /*43e0*/  @P2 IMAD.MOV.U32 R17, RZ, RZ, R21 ;  /* 0x000000ffff112224 */ /* 0x000fe400078e0015 */
[----:B------:R-:W2:Y:S04]  /*43f0*/  LDG.E.64.CONSTANT R20, desc[UR10][R4.64+-0x1008] ;  /* 0xffeff80a04147981 */ /* 0x000ea8000c1e9b00 */
[----:B----4-:R-:W-:Y:S01]  /*4400*/  DSETP.GEU.AND P1, PT, |R16|, |R22|, PT ;  /* 0x400000161000722a */ /* 0x010fe20003f2e200 */
[----:B------:R-:W-:Y:S02]  /*4410*/  @P2 SEL R14, R18, R14, P0 ;  /* 0x0000000e120e2207 */ /* 0x000fe40000000000 */
[----:B------:R-:W-:-:S02]  /*4420*/  @P2 SEL R15, R19, R15, P0 ;  /* 0x0000000f130f2207 */ /* 0x000fc40000000000 */
[----:B------:R-:W3:Y:S09]  /*4430*/  LDG.E.64.CONSTANT R18, desc[UR10][R4.64+-0x1000] ;  /* 0xfff0000a04127981 */ /* 0x000ef2000c1e9b00 */
[----:B-----5:R-:W-:-:S04]  /*4440*/  @P1 ISETP.GE.U32.AND P0, PT, R14, R12, PT ;  /* 0x0000000c0e00120c */ /* 0x020fc80003f06070 */
[----:B------:R-:W-:Y:S01]  /*4450*/  @P1 ISETP.GE.AND.EX P0, PT, R15, R13, PT, P0 ;  /* 0x0000000d0f00120c */ /* 0x000fe20003f06300 */
[----:B------:R-:W-:Y:S02]  /*4460*/  IMAD.MOV.U32 R26, RZ, RZ, R22 ;  /* 0x000000ffff1a7224 */ /* 0x000fe400078e0016 */
[----:B------:R-:W-:-:S10]  /*4470*/  IMAD.MOV.U32 R27, RZ, RZ, R23 ;  /* 0x000000ffff1b7224 */ /* 0x000fd400078e0017 */
[----:B------:R-:W-:Y:S01]  /*4480*/  @P1 DSETP.LT.OR P0, PT, |R22|, |R16|, !P0 ;  /* 0x400000101600122a */ /* 0x000fe20004701600 */
[----:B------:R-:W4:Y:S05]  /*4490*/  LDG.E.64.CONSTANT R22, desc[UR10][R4.64] ;  /* 0x0000000a04167981 */ /* 0x000f2a000c1e9b00 */
        /* <DEDUP_REMOVED lines=14> */
[----:B------:R-:W-:-:S06]  /*4580*/  @P2 IMAD.MOV.U32 R11, RZ, RZ, R27 ;  /* 0x000000ffff0b2224 */ /* 0x000fcc00078e001b */
        /* <DEDUP_REMOVED lines=10> */
[----:B------:R-:W-:Y:S02]  /*4630*/  @P1 SEL R24, R8, R24, P0 ;  /* 0x0000001808181207 */ /* 0x000fe40000000000 */
[----:B------:R-:W-:Y:S01]  /*4640*/  @P1 SEL R25, R9, R25, P0 ;  /* 0x0000001909191207 */ /* 0x000fe20000000000 */
[----:B------:R-:W-:-:S04]  /*4650*/  UIADD3 UR4, UP1, UPT, UR4, -0x2, URZ ;  /* 0xfffffffe04047890 */ /* 0x000fc8000ff3e0ff */
[----:B------:R-:W-:Y:S02]  /*4660*/  UIADD3.X UR5, UPT, UPT, UR5, -0x1, URZ, UP1, !UPT ;  /* 0xffffffff05057890 */ /* 0x000fe40008ffe4ff */
[----:B------:R-:W-:-:S04]  /*4670*/  UISETP.NE.U32.AND UP1, UPT, UR4, URZ, UPT ;  /* 0x000000ff0400728c */ /* 0x000fc8000bf25070 */
[----:B------:R-:W-:Y:S01]  /*4680*/  UISETP.NE.AND.EX UP1, UPT, UR5, URZ, UPT, UP1 ;  /* 0x000000ff0500728c */ /* 0x000fe2000bf25310 */
[----:B--2---:R-:W-:-:S14]  /*4690*/  DSETP.GEU.AND P2, PT, |R6|, |R20|, PT ;  /* 0x400000140600722a */ /* 0x004fdc0003f4e200 */
[----:B---3--:R-:W-:-:S04]  /*46a0*/  @P2 ISETP.GE.U32.AND P0, PT, R24, R18, PT ;  /* 0x000000121800220c */ /* 0x008fc80003f06070 */
[----:B------:R-:W-:-:S13]  /*46b0*/  @P2 ISETP.GE.AND.EX P0, PT, R25, R19, PT, P0 ;  /* 0x000000131900220c */ /* 0x000fda0003f06300 */
[----:B------:R-:W-:-:S06]  /*46c0*/  @P2 DSETP.LT.OR P0, PT, |R20|, |R6|, !P0 ;  /* 0x400000061400222a */ /* 0x000fcc0004701600 */
[----:B------:R-:W-:Y:S02]  /*46d0*/  @P2 FSEL R6, R6, R20, P0 ;  /* 0x0000001406062208 */ /* 0x000fe40000000000 */
[----:B------:R-:W-:-:S03]  /*46e0*/  @P2 FSEL R7, R7, R21, P0 ;  /* 0x0000001507072208 */ /* 0x000fc60000000000 */
[----:B------:R-:W-:Y:S02]  /*46f0*/  @P2 IMAD.MOV.U32 R20, RZ, RZ, R6 ;  /* 0x000000ffff142224 */ /* 0x000fe400078e0006 */
[----:B------:R-:W-:-:S06]  /*4700*/  @P2 IMAD.MOV.U32 R21, RZ, RZ, R7 ;  /* 0x000000ffff152224 */ /* 0x000fcc00078e0007 */
[----:B-----5:R-:W-:Y:S01]  /*4710*/  DSETP.GEU.AND P1, PT, |R20|, |R16|, PT ;  /* 0x400000101400722a */ /* 0x020fe20003f2e200 */
[----:B------:R-:W-:Y:S02]  /*4720*/  @P2 SEL R18, R24, R18, P0 ;  /* 0x0000001218122207 */ /* 0x000fe40000000000 */
[----:B------:R-:W-:-:S11]  /*4730*/  @P2 SEL R19, R25, R19, P0 ;  /* 0x0000001319132207 */ /* 0x000fd60000000000 */
[----:B----4-:R-:W-:-:S04]  /*4740*/  @P1 ISETP.GE.U32.AND P0, PT, R18, R22, PT ;  /* 0x000000161200120c */ /* 0x010fc80003f06070 */
[----:B------:R-:W-:Y:S02]  /*4750*/  @P1 ISETP.GE.AND.EX P0, PT, R19, R23, PT, P0 ;  /* 0x000000171300120c */ /* 0x000fe40003f06300 */
[----:B------:R-:W-:-:S05]  /*4760*/  IADD3 R6, P2, PT, R4, 0xa000, RZ ;  /* 0x0000a00004067810 */ /* 0x000fca0007f5e0ff */
[----:B------:R-:W-:-:S06]  /*4770*/  IMAD.X R5, RZ, RZ, R5, P2 ;  /* 0x000000ffff057224 */ /* 0x000fcc00010e0605 */
[----:B------:R-:W-:Y:S01]  /*4780*/  @P1 DSETP.LT.OR P0, PT, |R16|, |R20|, !P0 ;  /* 0x400000141000122a */ /* 0x000fe20004701600 */
[----:B------:R-:W-:-:S05]  /*4790*/  IADD3 R3, P2, PT, R3, 0xa00, RZ ;  /* 0x00000a0003037810 */ /* 0x000fca0007f5e0ff */
[----:B------:R-:W-:Y:S02]  /*47a0*/  @P1 FSEL R4, R20, R16, P0 ;  /* 0x0000001014041208 */ /* 0x000fe40000000000 */
[----:B------:R-:W-:Y:S01]  /*47b0*/  @P1 FSEL R21, R21, R17, P0 ;  /* 0x0000001115151208 */ /* 0x000fe20000000000 */
[----:B------:R-:W-:Y:S01]  /*47c0*/  IMAD.X R2, RZ, RZ, R2, P2 ;  /* 0x000000ffff027224 */ /* 0x000fe200010e0602 */
[----:B------:R-:W-:Y:S01]  /*47d0*/  @P1 SEL R22, R18, R22, P0 ;  /* 0x0000001612161207 */ /* 0x000fe20000000000 */
[----:B------:R-:W-:Y:S01]  /*47e0*/  @P1 IMAD.MOV.U32 R16, RZ, RZ, R4 ;  /* 0x000000ffff101224 */ /* 0x000fe200078e0004 */
[----:B------:R-:W-:Y:S01]  /*47f0*/  @P1 SEL R23, R19, R23, P0 ;  /* 0x0000001713171207 */ /* 0x000fe20000000000 */
[----:B------:R-:W-:Y:S01]  /*4800*/  @P1 IMAD.MOV.U32 R17, RZ, RZ, R21 ;  /* 0x000000ffff111224 */ /* 0x000fe200078e0015 */
[----:B------:R-:W-:Y:S06]  /*4810*/  BRA.U UP1, `(.L_x_73) ;  /* 0xfffffff501f07547 */ /* 0x000fec000b83ffff */
.L_x_72:
[----:B------:R-:W-:Y:S05]  /*4820*/  BRA.U !UP0, `(.L_x_71) ;  /* 0x0000000508107547 */ /* 0x000fea000b800000 */
[----:B------:R-:W0:Y:S02]  /*4830*/  LDC.64 R4, c[0x0][0x380] ;  /* 0x0000e000ff047b82 */ /* 0x000e240000000a00 */
[----:B0-----:R-:W-:-:S03]  /*4840*/  IMAD.WIDE.U32 R4, R0, 0x10, R4 ;  /* 0x0000001000047825 */ /* 0x001fc600078e0004 */
[----:B------:R-:W-:-:S04]  /*4850*/  LEA R24, P0, R3, R4, 0x4 ;  /* 0x0000000403187211 */ /* 0x000fc800078020ff */
[----:B------:R-:W-:-:S05]  /*4860*/  LEA.HI.X R25, R3, R5, R2, 0x4, P0 ;  /* 0x0000000503197211 */ /* 0x000fca00000f2402 */
[----:B------:R-:W2:Y:S04]  /*4870*/  LDG.E.64.CONSTANT R20, desc[UR10][R24.64] ;  /* 0x0000000a18147981 */ /* 0x000ea8000c1e9b00 */
[----:B------:R-:W3:Y:S04]  /*4880*/  LDG.E.64.CONSTANT R18, desc[UR10][R24.64+0x8] ;  /* 0x0000080a18127981 */ /* 0x000ee8000c1e9b00 */
[----:B------:R-:W4:Y:S04]  /*4890*/  LDG.E.64.CONSTANT R14, desc[UR10][R24.64+0x1000] ;  /* 0x0010000a180e7981 */ /* 0x000f28000c1e9b00 */
[----:B------:R-:W5:Y:S04]  /*48a0*/  LDG.E.64.CONSTANT R12, desc[UR10][R24.64+0x1008] ;  /* 0x0010080a180c7981 */ /* 0x000f68000c1e9b00 */
        /* <DEDUP_REMOVED lines=16> */
[----:B------:R-:W-:-:S11]  /*49b0*/  @P2 SEL R19, R23, R19, P0 ;  /* 0x0000001317132207 */ /* 0x000fd60000000000 */
[----:B-----5:R-:W-:-:S04]  /*49c0*/  @P1 ISETP.GE.U32.AND P0, PT, R18, R12, PT ;  /* 0x0000000c1200120c */ /* 0x020fc80003f06070 */
        /* <DEDUP_REMOVED lines=27> */
[----:B------:R-:W-:Y:S02]  /*4b80*/  @P1 SEL R5, R9, R5, P0 ;  /* 0x0000000509051207 */ /* 0x000fe40000000000 */
[----:B------:R-:W-:-:S05]  /*4b90*/  IADD3 R3, P1, PT, R3, 0x500, RZ ;  /* 0x0000050003037810 */ /* 0x000fca0007f3e0ff */
[----:B------:R-:W-:Y:S01]  /*4ba0*/  IMAD.X R2, RZ, RZ, R2, P1 ;  /* 0x000000ffff027224 */ /* 0x000fe200008e0602 */
[----:B--2---:R-:W-:-:S14]  /*4bb0*/  DSETP.GEU.AND P2, PT, |R6|, |R16|, PT ;  /* 0x400000100600722a */ /* 0x004fdc0003f4e200 */
[----:B------:R-:W-:-:S04]  /*4bc0*/  @P2 ISETP.GE.U32.AND P0, PT, R4, R26, PT ;  /* 0x0000001a0400220c */ /* 0x000fc80003f06070 */
[----:B------:R-:W-:-:S13]  /*4bd0*/  @P2 ISETP.GE.AND.EX P0, PT, R5, R27, PT, P0 ;  /* 0x0000001b0500220c */ /* 0x000fda0003f06300 */
[----:B------:R-:W-:-:S06]  /*4be0*/  @P2 DSETP.LT.OR P0, PT, |R16|, |R6|, !P0 ;  /* 0x400000061000222a */ /* 0x000fcc0004701600 */
[----:B------:R-:W-:Y:S02]  /*4bf0*/  @P2 FSEL R6, R6, R16, P0 ;  /* 0x0000001006062208 */ /* 0x000fe40000000000 */
[----:B------:R-:W-:Y:S02]  /*4c00*/  @P2 FSEL R7, R7, R17, P0 ;  /* 0x0000001107072208 */ /* 0x000fe40000000000 */
[----:B------:R-:W-:Y:S02]  /*4c10*/  @P2 SEL R26, R4, R26, P0 ;  /* 0x0000001a041a2207 */ /* 0x000fe40000000000 */
[----:B------:R-:W-:Y:S01]  /*4c20*/  @P2 SEL R27, R5, R27, P0 ;  /* 0x0000001b051b2207 */ /* 0x000fe20000000000 */
[----:B------:R-:W-:Y:S02]  /*4c30*/  @P2 IMAD.MOV.U32 R16, RZ, RZ, R6 ;  /* 0x000000ffff102224 */ /* 0x000fe400078e0006 */
[----:B------:R-:W-:Y:S02]  /*4c40*/  @P2 IMAD.MOV.U32 R17, RZ, RZ, R7 ;  /* 0x000000ffff112224 */ /* 0x000fe400078e0007 */
[----:B------:R-:W-:-:S02]  /*4c50*/  IMAD.MOV.U32 R22, RZ, RZ, R26 ;  /* 0x000000ffff167224 */ /* 0x000fc400078e001a */
[----:B------:R-:W-:-:S07]  /*4c60*/  IMAD.MOV.U32 R23, RZ, RZ, R27 ;  /* 0x000000ffff177224 */ /* 0x000fce00078e001b */
.L_x_71:
[----:B------:R-:W0:Y:S02]  /*4c70*/  LDCU UR4, c[0x0][0x390] ;  /* 0x00007200ff0477ac */ /* 0x000e240008000800 */
[----:B0-----:R-:W-:Y:S02]  /*4c80*/  USHF.R.S32.HI UR5, URZ, 0x1f, UR4 ;  /* 0x0000001fff057899 */ /* 0x001fe40008011404 */
[----:B------:R-:W-:-:S04]  /*4c90*/  ISETP.GE.U32.AND P0, PT, R3, UR4, PT ;  /* 0x0000000403007c0c */ /* 0x000fc8000bf06070 */
[----:B------:R-:W-:-:S13]  /*4ca0*/  ISETP.GE.AND.EX P0, PT, R2, UR5, PT, P0 ;  /* 0x0000000502007c0c */ /* 0x000fda000bf06300 */
[----:B------:R-:W-:Y:S05]  /*4cb0*/  @P0 BRA `(.L_x_74) ;  /* 0x00000008009c0947 */ /* 0x000fea0003800000 */
[----:B------:R-:W-:Y:S01]  /*4cc0*/  IADD3 R21, PT, PT, -R3, UR4, RZ ;  /* 0x0000000403157c10 */ /* 0x000fe2000fffe1ff */
[----:B------:R-:W-:Y:S03]  /*4cd0*/  BSSY.RECONVERGENT B1, `(.L_x_74) ;  /* 0x00000a5000017945 */ /* 0x000fe60003800200 */
[----:B------:R-:W-:-:S13]  /*4ce0*/  ISETP.GE.AND P0, PT, R0, R21, PT ;  /* 0x000000150000720c */ /* 0x000fda0003f06270 */
[----:B------:R-:W-:Y:S05]  /*4cf0*/  @P0 BRA `(.L_x_75) ;  /* 0x0000000800880947 */ /* 0x000fea0003800000 */
[----:B------:R-:W-:Y:S01]  /*4d00*/  LOP3.LUT R12, RZ, R0, RZ, 0x33, !PT ;  /* 0x00000000ff0c7212 */ /* 0x000fe200078e33ff */
[----:B------:R-:W-:Y:S01]  /*4d10*/  BSSY.RECONVERGENT B2, `(.L_x_76) ;  /* 0x0000032000027945 */ /* 0x000fe20003800200 */
[----:B------:R-:W-:Y:S02]  /*4d20*/  IMAD.MOV.U32 R20, RZ, RZ, R0 ;  /* 0x000000ffff147224 */ /* 0x000fe400078e0000 */
[----:B------:R-:W-:-:S04]  /*4d30*/  IADD3 R12, PT, PT, -R3, UR4, R12 ;  /* 0x00000004030c7c10 */ /* 0x000fc8000fffe10c */
[----:B------:R-:W-:-:S04]  /*4d40*/  LOP3.LUT R4, R12, 0x300, RZ, 0xc0, !PT ;  /* 0x000003000c047812 */ /* 0x000fc800078ec0ff */
[----:B------:R-:W-:-:S13]  /*4d50*/  ISETP.NE.AND P0, PT, R4, 0x300, PT ;  /* 0x000003000400780c */ /* 0x000fda0003f05270 */
[----:B------:R-:W-:Y:S05]  /*4d60*/  @!P0 BRA `(.L_x_77) ;  /* 0x0000000000b08947 */ /* 0x000fea0003800000 */
[----:B------:R-:W0:Y:S01]  /*4d70*/  LDCU.64 UR6, c[0x0][0x380] ;  /* 0x00007000ff0677ac */ /* 0x000e220008000a00 */
[----:B------:R-:W-:Y:S01]  /*4d80*/  IADD3 R5, P0, PT, R0, R3, RZ ;  /* 0x0000000300057210 */ /* 0x000fe20007f1e0ff */
[----:B------:R-:W-:Y:S01]  /*4d90*/  IMAD.MOV.U32 R20, RZ, RZ, R0 ;  /* 0x000000ffff147224 */ /* 0x000fe200078e0000 */
[----:B------:R-:W-:-:S03]  /*4da0*/  LEA.HI R4, R12, 0x1, RZ, 0x18 ;  /* 0x000000010c047811 */ /* 0x000fc600078fc0ff */
[----:B------:R-:W-:Y:S01]  /*4db0*/  IMAD.X R6, RZ, RZ, R2, P0 ;  /* 0x000000ffff067224 */ /* 0x000fe200000e0602 */
[----:B------:R-:W-:-:S05]  /*4dc0*/  LOP3.LUT R4, R4, 0x3, RZ, 0xc0, !PT ;  /* 0x0000000304047812 */ /* 0x000fca00078ec0ff */
[----:B------:R-:W-:Y:S01]  /*4dd0*/  IMAD.MOV R13, RZ, RZ, -R4 ;  /* 0x000000ffff0d7224 */ /* 0x000fe200078e0a04 */
[----:B0-----:R-:W-:-:S04]  /*4de0*/  LEA R14, P1, R5, UR6, 0x4 ;  /* 0x00000006050e7c11 */ /* 0x001fc8000f8220ff */
[----:B------:R-:W-:-:S09]  /*4df0*/  LEA.HI.X R5, R5, UR7, R6, 0x4, P1 ;  /* 0x0000000705057c11 */ /* 0x000fd200088f2406 */
.L_x_80:
[----:B------:R-:W-:-:S05]  /*4e00*/  IMAD.MOV.U32 R4, RZ, RZ, R14 ;  /* 0x000000ffff047224 */ /* 0x000fca00078e000e */
[----:B------:R-:W2:Y:S04]  /*4e10*/  LDG.E.64.CONSTANT R8, desc[UR10][R4.64] ;  /* 0x0000000a04087981 */ /* 0x000ea8000c1e9b00 */
[----:B------:R-:W3:Y:S01]  /*4e20*/  LDG.E.64.CONSTANT R6, desc[UR10][R4.64+0x8] ;  /* 0x0000080a04067981 */ /* 0x000ee2000c1e9b00 */
[----:B------:R-:W-:Y:S01]  /*4e30*/  VIADD R13, R13, 0x1 ;  /* 0x000000010d0d7836 */ /* 0x000fe20000000000 */
[----:B------:R-:W-:Y:S01]  /*4e40*/  BSSY.RECONVERGENT B3, `(.L_x_78) ;  /* 0x000001b000037945 */ /* 0x000fe20003800200 */
[----:B------:R-:W-:Y:S01]  /*4e50*/  IMAD.MOV.U32 R15, RZ, RZ, R22 ;  /* 0x000000ffff0f7224 */ /* 0x000fe200078e0016 */
        /* <DEDUP_REMOVED lines=25> */
.L_x_79:
[----:B------:R-:W-:Y:S05]  /*4ff0*/  BSYNC.RECONVERGENT B3 ;  /* 0x0000000000037941 */ /* 0x000fea0003800200 */
.L_x_78:
[----:B------:R-:W-:Y:S02]  /*5000*/  IMAD.X R5, RZ, RZ, R5, P3 ;  /* 0x000000ffff057224 */ /* 0x000fe400018e0605 */
[----:B------:R-:W-:Y:S01]  /*5010*/  VIADD R20, R20, 0x100 ;  /* 0x0000010014147836 */ /* 0x000fe20000000000 */
[----:B------:R-:W-:Y:S06]  /*5020*/  @P2 BRA `(.L_x_80) ;  /* 0xfffffffc00742947 */ /* 0x000fec000383ffff */
.L_x_77:
[----:B------:R-:W-:Y:S05]  /*5030*/  BSYNC.RECONVERGENT B2 ;  /* 0x0000000000027941 */ /* 0x000fea0003800200 */
.L_x_76:
[----:B------:R-:W-:-:S13]  /*5040*/  ISETP.GE.U32.AND P0, PT, R12, 0x300, PT ;  /* 0x000003000c00780c */ /* 0x000fda0003f06070 */
[----:B------:R-:W-:Y:S05]  /*5050*/  @!P0 BRA `(.L_x_75) ;  /* 0x0000000400b08947 */ /* 0x000fea0003800000 */
[----:B------:R-:W0:Y:S01]  /*5060*/  LDCU.64 UR6, c[0x0][0x380] ;  /* 0x00007000ff0677ac */ /* 0x000e220008000a00 */
[----:B------:R-:W-:-:S05]  /*5070*/  IADD3 R3, P0, PT, R20, R3, RZ ;  /* 0x0000000314037210 */ /* 0x000fca0007f1e0ff */
[----:B------:R-:W-:Y:S01]  /*5080*/  IMAD.X R2, RZ, RZ, R2, P0 ;  /* 0x000000ffff027224 */ /* 0x000fe200000e0602 */
[----:B0-----:R-:W-:-:S04]  /*5090*/  LEA R8, P1, R3, UR6, 0x4 ;  /* 0x0000000603087c11 */ /* 0x001fc8000f8220ff */
[----:B------:R-:W-:Y:S02]  /*50a0*/  IADD3 R8, P0, PT, R8, 0x3008, RZ ;  /* 0x0000300808087810 */ /* 0x000fe40007f1e0ff */
[----:B------:R-:W-:-:S05]  /*50b0*/  LEA.HI.X R9, R3, UR7, R2, 0x4, P1 ;  /* 0x0000000703097c11 */ /* 0x000fca00088f2402 */
[----:B------:R-:W-:-:S07]  /*50c0*/  IMAD.X R9, RZ, RZ, R9, P0 ;  /* 0x000000ffff097224 */ /* 0x000fce00000e0609 */
.L_x_89:
[----:B------:R-:W2:Y:S04]  /*50d0*/  LDG.E.64.CONSTANT R10, desc[UR10][R8.64+-0x3008] ;  /* 0xffcff80a080a7981 */ /* 0x000ea8000c1e9b00 */
[----:B------:R-:W3:Y:S04]  /*50e0*/  LDG.E.64.CONSTANT R12, desc[UR10][R8.64+-0x3000] ;  /* 0xffd0000a080c7981 */ /* 0x000ee8000c1e9b00 */
[----:B------:R0:W5:Y:S04]  /*50f0*/  LDG.E.64.CONSTANT R6, desc[UR10][R8.64+-0x2008] ;  /* 0xffdff80a08067981 */ /* 0x000168000c1e9b00 */
        /* <DEDUP_REMOVED lines=22> */
.L_x_82:
[----:B------:R-:W-:Y:S05]  /*5260*/  BSYNC.RECONVERGENT B2 ;  /* 0x0000000000027941 */ /* 0x000fea0003800200 */
.L_x_81:
        /* <DEDUP_REMOVED lines=25> */
.L_x_84:
[----:B------:R-:W-:Y:S05]  /*5400*/  BSYNC.RECONVERGENT B2 ;  /* 0x0000000000027941 */ /* 0x000fea0003800200 */
.L_x_83:
        /* <DEDUP_REMOVED lines=21> */
.L_x_86:
[----:B------:R-:W-:Y:S05]  /*5560*/  BSYNC.RECONVERGENT B2 ;  /* 0x0000000000027941 */ /* 0x000fea0003800200 */
.L_x_85:
        /* <DEDUP_REMOVED lines=21> */
.L_x_88:
[----:B------:R-:W-:Y:S05]  /*56c0*/  BSYNC.RECONVERGENT B2 ;  /* 0x0000000000027941 */ /* 0x000fea0003800200 */
.L_x_87:
[----:B------:R-:W-:Y:S01]  /*56d0*/  VIADD R20, R20, 0x400 ;  /* 0x0000040014147836 */ /* 0x000fe20000000000 */
[----:B------:R-:W-:-:S04]  /*56e0*/  IADD3 R8, P1, PT, R8, 0x4000, RZ ;  /* 0x0000400008087810 */ /* 0x000fc80007f3e0ff */
[----:B------:R-:W-:Y:S01]  /*56f0*/  ISETP.GE.AND P0, PT, R20, R21, PT ;  /* 0x000000151400720c */ /* 0x000fe20003f06270 */
[----:B------:R-:W-:-:S12]  /*5700*/  IMAD.X R9, RZ, RZ, R9, P1 ;  /* 0x000000ffff097224 */ /* 0x000fd800008e0609 */
[----:B------:R-:W-:Y:S05]  /*5710*/  @!P0 BRA `(.L_x_89) ;  /* 0xfffffff8006c8947 */ /* 0x000fea000383ffff */
.L_x_75:
[----:B------:R-:W-:Y:S05]  /*5720*/  BSYNC.RECONVERGENT B1 ;  /* 0x0000000000017941 */ /* 0x000fea0003800200 */
.L_x_74:
[----:B------:R-:W0:Y:S01]  /*5730*/  S2R R8, SR_LANEID ;  /* 0x0000000000087919 */ /* 0x000e220000000000 */
[----:B------:R-:W-:Y:S01]  /*5740*/  BSSY.RECONVERGENT B1, `(.L_x_90) ;  /* 0x000001f000017945 */ /* 0x000fe20003800200 */
[----:B------:R-:W-:Y:S01]  /*5750*/  IMAD.MOV.U32 R11, RZ, RZ, R22 ;  /* 0x000000ffff0b7224 */ /* 0x000fe200078e0016 */
[----:B------:R1:W2:Y:S01]  /*5760*/  SHFL.DOWN PT, R4, R16, 0x1, 0x1f ;  /* 0x08201f0010047f89 */ /* 0x0002a200000e0000 */
[----:B------:R-:W-:Y:S02]  /*5770*/  IMAD.MOV.U32 R12, RZ, RZ, R23 ;  /* 0x000000ffff0c7224 */ /* 0x000fe400078e0017 */
[----:B------:R-:W-:Y:S01]  /*5780*/  IMAD.MOV.U32 R2, RZ, RZ, R16 ;  /* 0x000000ffff027224 */ /* 0x000fe200078e0010 */
[----:B------:R1:W3:Y:S01]  /*5790*/  SHFL.DOWN PT, R5, R17, 0x1, 0x1f ;  /* 0x08201f0011057f89 */ /* 0x0002e200000e0000 */
        /* <DEDUP_REMOVED lines=25> */
.L_x_91:
[----:B------:R-:W-:Y:S05]  /*5930*/  BSYNC.RECONVERGENT B1 ;  /* 0x0000000000017941 */ /* 0x000fea0003800200 */
.L_x_90:
        /* <DEDUP_REMOVED lines=31> */
.L_x_93:
[----:B------:R-:W-:Y:S05]  /*5b30*/  BSYNC.RECONVERGENT B1 ;  /* 0x0000000000017941 */ /* 0x000fea0003800200 */
.L_x_92:
[----:B------:R-:W-:Y:S01]  /*5b40*/  ISETP.GT.AND P0, PT, R8, 0x1b, PT ;  /* 0x0000001b0800780c */ /* 0x000fe20003f04270 */
[----:B-1----:R1:W1:Y:S01]  /*5b50*/  SHFL.DOWN PT, R6, R4, 0x4, 0x1f ;  /* 0x08801f0004067f89 */ /* 0x00226200000e0000 */
[----:B------:R-:W-:Y:S01]  /*5b60*/  BSSY.RECONVERGENT B1, `(.L_x_94) ;  /* 0x000001d000017945 */ /* 0x000fe20003800200 */
[----:B0-----:R-:W-:Y:S02]  /*5b70*/  IMAD.MOV.U32 R11, RZ, RZ, R9 ;  /* 0x000000ffff0b7224 */ /* 0x001fe400078e0009 */
[----:B--2---:R0:W2:Y:S01]  /*5b80*/  SHFL.DOWN PT, R7, R5, 0x4, 0x1f ;  /* 0x08801f0005077f89 */ /* 0x0040a200000e0000 */
[----:B------:R-:W-:Y:S02]  /*5b90*/  IMAD.MOV.U32 R12, RZ, RZ, R10 ;  /* 0x000000ffff0c7224 */ /* 0x000fe400078e000a */
[----:B------:R-:W-:Y:S01]  /*5ba0*/  IMAD.MOV.U32 R2, RZ, RZ, R4 ;  /* 0x000000ffff027224 */ /* 0x000fe200078e0004 */
[----:B---3--:R0:W3:Y:S01]  /*5bb0*/  SHFL.DOWN PT, R14, R9, 0x4, 0x1f ;  /* 0x08801f00090e7f89 */ /* 0x0080e200000e0000 */
[----:B------:R-:W-:-:S03]  /*5bc0*/  IMAD.MOV.U32 R3, RZ, RZ, R5 ;  /* 0x000000ffff037224 */ /* 0x000fc600078e0005 */
[----:B----4-:R0:W4:Y:S01]  /*5bd0*/  SHFL.DOWN PT, R13, R10, 0x4, 0x1f ;  /* 0x08801f000a0d7f89 */ /* 0x01012200000e0000 */
        /* <DEDUP_REMOVED lines=21> */
.L_x_95:
[----:B------:R-:W-:Y:S05]  /*5d30*/  BSYNC.RECONVERGENT B1 ;  /* 0x0000000000017941 */ /* 0x000fea0003800200 */
.L_x_94:
        /* <DEDUP_REMOVED lines=31> */
.L_x_97:
[----:B------:R-:W-:Y:S05]  /*5f30*/  BSYNC.RECONVERGENT B1 ;  /* 0x0000000000017941 */ /* 0x000fea0003800200 */
.L_x_96:
[----:B------:R-:W-:Y:S01]  /*5f40*/  ISETP.GT.AND P0, PT, R8, 0xf, PT ;  /* 0x0000000f0800780c */ /* 0x000fe20003f04270 */
[----:B-1----:R1:W1:Y:S01]  /*5f50*/  SHFL.DOWN PT, R6, R4, 0x10, 0x1f ;  /* 0x0a001f0004067f89 */ /* 0x00226200000e0000 */
[----:B------:R-:W-:Y:S01]  /*5f60*/  BSSY.RECONVERGENT B1, `(.L_x_98) ;  /* 0x000001d000017945 */ /* 0x000fe20003800200 */
[----:B---3--:R-:W-:Y:S02]  /*5f70*/  IMAD.MOV.U32 R14, RZ, RZ, R9 ;  /* 0x000000ffff0e7224 */ /* 0x008fe400078e0009 */
[----:B--2---:R2:W3:Y:S01]  /*5f80*/  SHFL.DOWN PT, R7, R5, 0x10, 0x1f ;  /* 0x0a001f0005077f89 */ /* 0x0044e200000e0000 */
[----:B------:R-:W-:Y:S02]  /*5f90*/  IMAD.MOV.U32 R15, RZ, RZ, R10 ;  /* 0x000000ffff0f7224 */ /* 0x000fe400078e000a */
[----:B------:R-:W-:Y:S01]  /*5fa0*/  IMAD.MOV.U32 R2, RZ, RZ, R4 ;  /* 0x000000ffff027224 */ /* 0x000fe200078e0004 */
[----:B0-----:R2:W0:Y:S01]  /*5fb0*/  SHFL.DOWN PT, R12, R9, 0x10, 0x1f ;  /* 0x0a001f00090c7f89 */ /* 0x00142200000e0000 */
[----:B------:R-:W-:-:S03]  /*5fc0*/  IMAD.MOV.U32 R3, RZ, RZ, R5 ;  /* 0x000000ffff037224 */ /* 0x000fc600078e0005 */
[----:B------:R2:W0:Y:S01]  /*5fd0*/  SHFL.DOWN PT, R11, R10, 0x10, 0x1f ;  /* 0x0a001f000a0b7f89 */ /* 0x00042200000e0000 */
[----:B------:R-:W-:Y:S05]  /*5fe0*/  @P0 BRA `(.L_x_99) ;  /* 0x0000000000500947 */ /* 0x000fea0003800000 */
[----:B-1-3--:R-:W-:Y:S01]  /*5ff0*/  DSETP.GEU.AND P0, PT, |R4|, |R6|, PT ;  /* 0x400000060400722a */ /* 0x00afe20003f0e200 */
        /* <DEDUP_REMOVED lines=19> */
.L_x_99:
[----:B------:R-:W-:Y:S05]  /*6130*/  BSYNC.RECONVERGENT B1 ;  /* 0x0000000000017941 */ /* 0x000fea0003800200 */
.L_x_98:
[----:B------:R-:W-:Y:S01]  /*6140*/  ISETP.NE.AND P0, PT, R8, RZ, PT ;  /* 0x000000ff0800720c */ /* 0x000fe20003f05270 */
[----:B------:R-:W-:-:S12]  /*6150*/  BSSY.RECONVERGENT B1, `(.L_x_100) ;  /* 0x000000a000017945 */ /* 0x000fd80003800200 */
[----:B------:R-:W-:Y:S05]  /*6160*/  @P0 BRA `(.L_x_101) ;  /* 0x0000000000200947 */ /* 0x000fea0003800000 */
[----:B-1----:R-:W1:Y:S01]  /*6170*/  S2R R6, SR_CgaCtaId ;  /* 0x0000000000067919 */ /* 0x002e620000008800 */
[----:B--2---:R-:W-:Y:S02]  /*6180*/  MOV R5, 0x400 ;  /* 0x0000040000057802 */ /* 0x004fe40000000f00 */
[----:B------:R-:W-:-:S04]  /*6190*/  SHF.R.U32.HI R4, RZ, 0x1, R0 ;  /* 0x00000001ff047819 */ /* 0x000fc80000011600 */
[----:B------:R-:W-:Y:S02]  /*61a0*/  LOP3.LUT R4, R4, 0x1f0, RZ, 0xc0, !PT ;  /* 0x000001f004047812 */ /* 0x000fe400078ec0ff */
[----:B-1----:R-:W-:-:S05]  /*61b0*/  LEA R5, R6, R5, 0x18 ;  /* 0x0000000506057211 */ /* 0x002fca00078ec0ff */
[----:B------:R-:W-:-:S05]  /*61c0*/  IMAD.IADD R5, R4, 0x1, R5 ;  /* 0x0000000104057824 */ /* 0x000fca00078e0205 */
[----:B------:R1:W-:Y:S04]  /*61d0*/  STS.64 [R5+0x10], R14 ;  /* 0x0000100e05007388 */ /* 0x0003e80000000a00 */
[----:B------:R1:W-:Y:S02]  /*61e0*/  STS.64 [R5+0x8], R2 ;  /* 0x0000080205007388 */ /* 0x0003e40000000a00 */
.L_x_101:
[----:B------:R-:W-:Y:S05]  /*61f0*/  BSYNC.RECONVERGENT B1 ;  /* 0x0000000000017941 */ /* 0x000fea0003800200 */
.L_x_100:
[----:B------:R-:W-:Y:S01]  /*6200*/  BAR.SYNC.DEFER_BLOCKING 0x0 ;  /* 0x0000000000007b1d */ /* 0x000fe20000010000 */
[----:B------:R-:W-:-:S13]  /*6210*/  ISETP.NE.AND P1, PT, R0, RZ, PT ;  /* 0x000000ff0000720c */ /* 0x000fda0003f25270 */
[----:B------:R-:W-:Y:S05]  /*6220*/  @P1 BRA `(.L_x_34) ;  /* 0x00000008008c1947 */ /* 0x000fea0003800000 */
[----:B-12---:R-:W1:Y:S01]  /*6230*/  S2R R5, SR_CgaCtaId ;  /* 0x0000000000057919 */ /* 0x006e620000008800 */
[----:B------:R-:W-:Y:S01]  /*6240*/  MOV R0, 0x400 ;  /* 0x0000040000007802 */ /* 0x000fe20000000f00 */
[----:B------:R-:W-:Y:S03]  /*6250*/  BSSY.RECONVERGENT B1, `(.L_x_102) ;  /* 0x000001a000017945 */ /* 0x000fe60003800200 */
[----:B-1----:R-:W-:-:S05]  /*6260*/  LEA R0, R5, R0, 0x18 ;  /* 0x0000000005007211 */ /* 0x002fca00078ec0ff */
[----:B------:R-:W1:Y:S04]  /*6270*/  LDS.64 R16, [R0+0x18] ;  /* 0x0000180000107984 */ /* 0x000e680000000a00 */
[----:B---3--:R-:W2:Y:S04]  /*6280*/  LDS.128 R4, [R0+0x20] ;  /* 0x0000200000047984 */ /* 0x008ea80000000c00 */
[----:B0---4-:R0:W3:Y:S04]  /*6290*/  LDS.64 R12, [R0+0x80] ;  /* 0x00008000000c7984 */ /* 0x0110e80000000a00 */
[----:B------:R0:W4:Y:S01]  /*62a0*/  LDS.128 R8, [R0+0x30] ;  /* 0x0000300000087984 */ /* 0x0001220000000c00 */
[----:B-1----:R-:W-:Y:S01]  /*62b0*/  DSETP.GEU.AND P0, PT, |R2|, |R16|, PT ;  /* 0x400000100200722a */ /* 0x002fe20003f0e200 */
[----:B------:R-:W-:-:S02]  /*62c0*/  IMAD.MOV.U32 R24, RZ, RZ, R16 ;  /* 0x000000ffff187224 */ /* 0x000fc400078e0010 */
[----:B------:R-:W-:Y:S02]  /*62d0*/  IMAD.MOV.U32 R25, RZ, RZ, R17 ;  /* 0x000000ffff197224 */ /* 0x000fe400078e0011 */
[----:B--2---:R-:W-:Y:S02]  /*62e0*/  IMAD.MOV.U32 R27, RZ, RZ, R4 ;  /* 0x000000ffff1b7224 */ /* 0x004fe400078e0004 */
[----:B------:R-:W-:-:S07]  /*62f0*/  IMAD.MOV.U32 R29, RZ, RZ, R5 ;  /* 0x000000ffff1d7224 */ /* 0x000fce00078e0005 */
[----:B0--34-:R-:W-:Y:S05]  /*6300*/  @!P0 BRA `(.L_x_103) ;  /* 0x0000000000388947 */ /* 0x019fea0003800000 */
        /* <DEDUP_REMOVED lines=14> */
.L_x_103:
[----:B------:R-:W-:Y:S05]  /*63f0*/  BSYNC.RECONVERGENT B1 ;  /* 0x0000000000017941 */ /* 0x000fea0003800200 */
.L_x_102:
        /* <DEDUP_REMOVED lines=23> */
.L_x_105:
[----:B------:R-:W-:Y:S05]  /*6570*/  BSYNC.RECONVERGENT B1 ;  /* 0x0000000000017941 */ /* 0x000fea0003800200 */
.L_x_104:
        /* <DEDUP_REMOVED lines=21> */
.L_x_107:
[----:B------:R-:W-:Y:S05]  /*66d0*/  BSYNC.RECONVERGENT B1 ;  /* 0x0000000000017941 */ /* 0x000fea0003800200 */
.L_x_106:
        /* <DEDUP_REMOVED lines=23> */
.L_x_109:
[----:B------:R-:W-:Y:S05]  /*6850*/  BSYNC.RECONVERGENT B1 ;  /* 0x0000000000017941 */ /* 0x000fea0003800200 */
.L_x_108:
        /* <DEDUP_REMOVED lines=21> */
.L_x_111:
[----:B------:R-:W-:Y:S05]  /*69b0*/  BSYNC.RECONVERGENT B1 ;  /* 0x0000000000017941 */ /* 0x000fea0003800200 */
.L_x_110:
        /* <DEDUP_REMOVED lines=21> */
.L_x_113:
[----:B------:R-:W-:Y:S05]  /*6b10*/  BSYNC.RECONVERGENT B1 ;  /* 0x0000000000017941 */ /* 0x000fea0003800200 */
.L_x_112:
        /* <DEDUP_REMOVED lines=20> */
.L_x_34:
[----:B------:R-:W-:Y:S05]  /*6c60*/  BSYNC.RECONVERGENT B0 ;  /* 0x0000000000007941 */ /* 0x000fea0003800200 */
.L_x_1:
[----:B------:R-:W-:Y:S05]  /*6c70*/  @P1 EXIT ;  /* 0x000000000000194d */ /* 0x000fea0003800000 */
[----:B012---:R-:W0:Y:S02]  /*6c80*/  LDC.64 R4, c[0x0][0x388] ;  /* 0x0000e200ff047b82 */ /* 0x007e240000000a00 */
[----:B0-----:R-:W-:Y:S04]  /*6c90*/  STG.E.64 desc[UR10][R4.64], R2 ;  /* 0x0000000204007986 */ /* 0x001fe8000c101b0a */
[----:B------:R-:W-:Y:S01]  /*6ca0*/  STG.E.64 desc[UR10][R4.64+0x8], R14 ;  /* 0x0000080e04007986 */ /* 0x000fe2000c101b0a */
[----:B------:R-:W-:Y:S05]  /*6cb0*/  EXIT ;  /* 0x000000000000794d */ /* 0x000fea0003800000 */
.L_x_114:
        /* <DEDUP_REMOVED lines=12> */
.L_x_766:


//--------------------- .text._ZN6thrust24THRUST_300001_SM_1000_NS8cuda_cub4core6detail13_kernel_agentINS1_8__reduce10DrainAgentIlEEJN3cub18CUB_300001_SM_10009GridQueueIyEElEEEvDpT0_ --------------------------
	.section	.text._ZN6thrust24THRUST_300001_SM_1000_NS8cuda_cub4core6detail13_kernel_agentINS1_8__reduce10DrainAgentIlEEJN3cub18CUB_300001_SM_10009GridQueueIyEElEEEvDpT0_,"ax",@progbits
	.align	128
        .global         _ZN6thrust24THRUST_300001_SM_1000_NS8cuda_cub4core6detail13_kernel_agentINS1_8__reduce10DrainAgentIlEEJN3cub18CUB_300001_SM_10009GridQueueIyEElEEEvDpT0_
        .type           _ZN6thrust24THRUST_300001_SM_1000_NS8cuda_cub4core6detail13_kernel_agentINS1_8__reduce10DrainAgentIlEEJN3cub18CUB_300001_SM_10009GridQueueIyEElEEEvDpT0_,@function
        .size           _ZN6thrust24THRUST_300001_SM_1000_NS8cuda_cub4core6detail13_kernel_agentINS1_8__reduce10DrainAgentIlEEJN3cub18CUB_300001_SM_10009GridQueueIyEElEEEvDpT0_,(.L_x_767 - _ZN6thrust24THRUST_300001_SM_1000_NS8cuda_cub4core6detail13_kernel_agentINS1_8__reduce10DrainAgentIlEEJN3cub18CUB_300001_SM_10009GridQueueIyEElEEEvDpT0_)
        .other          _ZN6thrust24THRUST_300001_SM_1000_NS8cuda_cub4core6detail13_kernel_agentINS1_8__reduce10DrainAgentIlEEJN3cub18CUB_300001_SM_10009GridQueueIyEElEEEvDpT0_,@"STO_CUDA_ENTRY STV_DEFAULT"
_ZN6thrust24THRUST_300001_SM_1000_NS8cuda_cub4core6detail13_kernel_agentINS1_8__reduce10DrainAgentIlEEJN3cub18CUB_300001_SM_10009GridQueueIyEElEEEvDpT0_:
.text._ZN6thrust24THRUST_300001_SM_1000_NS8cuda_cub4core6detail13_kernel_agentINS1_8__reduce10DrainAgentIlEEJN3cub18CUB_300001_SM_10009GridQueueIyEElEEEvDpT0_:
[----:B------:R-:W-:Y:S08]  /*0000*/  LDC R1, c[0x0][0x37c] ;  /* 0x0000df00ff017b82 */ /* 0x000ff00000000800 */
[----:B------:R-:W0:Y:S01]  /*0010*/  LDC.64 R2, c[0x0][0x380] ;  /* 0x0000e000ff027b82 */ /* 0x000e220000000a00 */
[----:B------:R-:W0:Y:S07]  /*0020*/  LDCU.64 UR4, c[0x0][0x358] ;  /* 0x00006b00ff0477ac */ /* 0x000e2e0008000a00 */
[----:B------:R-:W1:Y:S01]  /*0030*/  LDC.64 R4, c[0x0][0x388] ;  /* 0x0000e200ff047b82 */ /* 0x000e620000000a00 */
[----:B0-----:R-:W-:Y:S04]  /*0040*/  STG.E.64 desc[UR4][R2.64+0x8], RZ ;  /* 0x000008ff02007986 */ /* 0x001fe8000c101b04 */
[----:B-1----:R-:W-:Y:S01]  /*0050*/  STG.E.64 desc[UR4][R2.64], R4 ;  /* 0x0000000402007986 */ /* 0x002fe2000c101b04 */
[----:B------:R-:W-:Y:S05]  /*0060*/  EXIT ;  /* 0x000000000000794d */ /* 0x000fea0003800000 */
.L_x_115:
        /* <DEDUP_REMOVED lines=9> */
.L_x_767:


//--------------------- .text._ZN6thrust24THRUST_300001_SM_1000_NS8cuda_cub4core6detail13_kernel_agentINS1_8__reduce11ReduceAgentINS0_12zip_iteratorIN4cuda3std3__45tupleIJNS0_10device_ptrIdEENS0_17counting_iteratorIlNS0_11use_defaultESF_SF_EEEEEEEPNSB_IJdlEEESJ_lNS1_9__extrema9arg_max_fIdl11TComparatorEEEEJSI_SK_lN3cub18CUB_300001_SM_100013GridEvenShareIlEENSR_9GridQueueIyEESO_EEEvDpT0_ --------------------------
	.section	.text._ZN6thrust24THRUST_300001_SM_1000_NS8cuda_cub4core6detail13_kernel_agentINS1_8__reduce11ReduceAgentINS0_12zip_iteratorIN4cuda3std3__45tupleIJNS0_10device_ptrIdEENS0_17counting_iteratorIlNS0_11use_defaultESF_SF_EEEEEEEPNSB_IJdlEEESJ_lNS1_9__extrema9arg_max_fIdl11TComparatorEEEEJSI_SK_lN3cub18CUB_300001_SM_100013GridEvenShareIlEENSR_9GridQueueIyEESO_EEEvDpT0_,"ax",@progbits
	.align	128
        .global         _ZN6thrust24THRUST_300001_SM_1000_NS8cuda_cub4core6detail13_kernel_agentINS1_8__reduce11ReduceAgentINS0_12zip_iteratorIN4cuda3std3__45tupleIJNS0_10device_ptrIdEENS0_17counting_iteratorIlNS0_11use_defaultESF_SF_EEEEEEEPNSB_IJdlEEESJ_lNS1_9__extrema9arg_max_fIdl11TComparatorEEEEJSI_SK_lN3cub18CUB_300001_SM_100013GridEvenShareIlEENSR_9GridQueueIyEESO_EEEvDpT0_
        .type           _ZN6thrust24THRUST_300001_SM_1000_NS8cuda_cub4core6detail13_kernel_agentINS1_8__reduce11ReduceAgentINS0_12zip_iteratorIN4cuda3std3__45tupleIJNS0_10device_ptrIdEENS0_17counting_iteratorIlNS0_11use_defaultESF_SF_EEEEEEEPNSB_IJdlEEESJ_lNS1_9__extrema9arg_max_fIdl11TComparatorEEEEJSI_SK_lN3cub18CUB_300001_SM_100013GridEvenShareIlEENSR_9GridQueueIyEESO_EEEvDpT0_,@function
        .size           _ZN6thrust24THRUST_300001_SM_1000_NS8cuda_cub4core6detail13_kernel_agentINS1_8__reduce11ReduceAgentINS0_12zip_iteratorIN4cuda3std3__45tupleIJNS0_10device_ptrIdEENS0_17counting_iteratorIlNS0_11use_defaultESF_SF_EEEEEEEPNSB_IJdlEEESJ_lNS1_9__extrema9arg_max_fIdl11TComparatorEEEEJSI_SK_lN3cub18CUB_300001_SM_100013GridEvenShareIlEENSR_9GridQueueIyEESO_EEEvDpT0_,(.L_x_768 - _ZN6thrust24THRUST_300001_SM_1000_NS8cuda_cub4core6detail13_kernel_agentINS1_8__reduce11ReduceAgentINS0_12zip_iteratorIN4cuda3std3__45tupleIJNS0_10device_ptrIdEENS0_17counting_iteratorIlNS0_11use_defaultESF_SF_EEEEEEEPNSB_IJdlEEESJ_lNS1_9__extrema9arg_max_fIdl11TComparatorEEEEJSI_SK_lN3cub18CUB_300001_SM_100013GridEvenShareIlEENSR_9GridQueueIyEESO_EEEvDpT0_)
        .other          _ZN6thrust24THRUST_300001_SM_1000_NS8cuda_cub4core6detail13_kernel_agentINS1_8__reduce11ReduceAgentINS0_12zip_iteratorIN4cuda3std3__45tupleIJNS0_10device_ptrIdEENS0_17counting_iteratorIlNS0_11use_defaultESF_SF_EEEEEEEPNSB_IJdlEEESJ_lNS1_9__extrema9arg_max_fIdl11TComparatorEEEEJSI_SK_lN3cub18CUB_300001_SM_100013GridEvenShareIlEENSR_9GridQueueIyEESO_EEEvDpT0_,@"STO_CUDA_ENTRY STV_DEFAULT"
_ZN6thrust24THRUST_300001_SM_1000_NS8cuda_cub4core6detail13_kernel_agentINS1_8__reduce11ReduceAgentINS0_12zip_iteratorIN4cuda3std3__45tupleIJNS0_10device_ptrIdEENS0_17counting_iteratorIlNS0_11use_defaultESF_SF_EEEEEEEPNSB_IJdlEEESJ_lNS1_9__extrema9arg_max_fIdl11TComparatorEEEEJSI_SK_lN3cub18CUB_300001_SM_100013GridEvenShareIlEENSR_9GridQueueIyEESO_EEEvDpT0_:
.text._ZN6thrust24THRUST_300001_SM_1000_NS8cuda_cub4core6detail13_kernel_agentINS1_8__reduce11ReduceAgentINS0_12zip_iteratorIN4cuda3std3__45tupleIJNS0_10device_ptrIdEENS0_17counting_iteratorIlNS0_11use_defaultESF_SF_EEEEEEEPNSB_IJdlEEESJ_lNS1_9__extrema9arg_max_fIdl11TComparatorEEEEJSI_SK_lN3cub18CUB_300001_SM_100013GridEvenShareIlEENSR_9GridQueueIyEESO_EEEvDpT0_:
[----:B------:R-:W-:Y:S01]  /*0000*/  LDC R1, c[0x0][0x37c] ;  /* 0x0000df00ff017b82 */ /* 0x000fe20000000800 */
[----:B------:R-:W0:Y:S01]  /*0010*/  S2R R0, SR_CTAID.X ;  /* 0x0000000000007919 */ /* 0x000e220000002500 */
[----:B------:R-:W1:Y:S01]  /*0020*/  LDCU.64 UR4, c[0x0][0x398] ;  /* 0x00007300ff0477ac */ /* 0x000e620008000a00 */
[----:B------:R-:W-:Y:S01]  /*0030*/  BSSY.RECONVERGENT B0, `(.L_x_116) ;  /* 0x0000689000007945 */ /* 0x000fe20003800200 */
[----:B------:R-:W2:Y:S01]  /*0040*/  LDCU UR6, c[0x0][0x370] ;  /* 0x00006e00ff0677ac */ /* 0x000ea20008000800 */
[----:B------:R-:W3:Y:S01]  /*0050*/  LDCU.64 UR10, c[0x0][0x358] ;  /* 0x00006b00ff0a77ac */ /* 0x000ee20008000a00 */
[----:B-1----:R-:W-:Y:S02]  /*0060*/  IMAD.U32 R25, RZ, RZ, UR4 ;  /* 0x00000004ff197e24 */ /* 0x002fe4000f8e00ff */
[----:B------:R-:W-:Y:S01]  /*0070*/  IMAD.U32 R16, RZ, RZ, UR5 ;  /* 0x00000005ff107e24 */ /* 0x000fe2000f8e00ff */
[----:B--2---:R-:W-:Y:S01]  /*0080*/  UIMAD UR6, UR6, 0x500, URZ ;  /* 0x00000500060678a4 */ /* 0x004fe2000f8e02ff */
[----:B0-----:R-:W-:-:S05]  /*0090*/  IMAD R8, R0, 0x500, RZ ;  /* 0x0000050000087824 */ /* 0x001fca00078e02ff */
[----:B------:R-:W-:-:S04]  /*00a0*/  IADD3 R2, P1, PT, R8, 0x500, RZ ;  /* 0x0000050008027810 */ /* 0x000fc80007f3e0ff */
[----:B------:R-:W-:Y:S01]  /*00b0*/  ISETP.GT.U32.AND P0, PT, R2, R25, PT ;  /* 0x000000190200720c */ /* 0x000fe20003f04070 */
[----:B------:R-:W-:-:S05]  /*00c0*/  IMAD.X R3, RZ, RZ, RZ, P1 ;  /* 0x000000ffff037224 */ /* 0x000fca00008e06ff */
[----:B------:R-:W-:-:S13]  /*00d0*/  ISETP.GT.AND.EX P0, PT, R3, R16, PT, P0 ;  /* 0x000000100300720c */ /* 0x000fda0003f04300 */
[----:B---3--:R-:W-:Y:S05]  /*00e0*/  @!P0 BRA `(.L_x_117) ;  /* 0x0000003800e48947 */ /* 0x008fea0003800000 */
[----:B------:R-:W0:Y:S01]  /*00f0*/  S2R R10, SR_TID.X ;  /* 0x00000000000a7919 */ /* 0x000e220000002100 */
[----:B------:R-:W-:Y:S01]  /*0100*/  IMAD.IADD R9, R25, 0x1, -R8 ;  /* 0x0000000119097824 */ /* 0x000fe200078e0a08 */
[----:B------:R-:W-:Y:S01]  /*0110*/  BSSY.RECONVERGENT B1, `(.L_x_118) ;  /* 0x000000f000017945 */ /* 0x000fe20003800200 */
[----:B------:R-:W-:Y:S02]  /*0120*/  CS2R R20, SRZ ;  /* 0x0000000000147805 */ /* 0x000fe4000001ff00 */
[----:B------:R-:W-:Y:S02]  /*0130*/  CS2R R14, SRZ ;  /* 0x00000000000e7805 */ /* 0x000fe4000001ff00 */
[----:B0-----:R-:W-:Y:S01]  /*0140*/  ISETP.GE.AND P0, PT, R10, R9, PT ;  /* 0x000000090a00720c */ /* 0x001fe20003f06270 */
[----:B------:R-:W-:-:S12]  /*0150*/  IMAD.MOV.U32 R6, RZ, RZ, R10 ;  /* 0x000000ffff067224 */ /* 0x000fd800078e000a */
[----:B------:R-:W-:Y:S05]  /*0160*/  @P0 BRA `(.L_x_119) ;  /* 0x0000000000240947 */ /* 0x000fea0003800000 */
[----:B------:R-:W0:Y:S01]  /*0170*/  LDCU.128 UR4, c[0x0][0x380] ;  /* 0x00007000ff0477ac */ /* 0x000e220008000c00 */
[----:B------:R-:W-:-:S05]  /*0180*/  IADD3 R21, P0, PT, R8, R10, RZ ;  /* 0x0000000a08157210 */ /* 0x000fca0007f1e0ff */
[----:B------:R-:W-:Y:S01]  /*0190*/  IMAD.X R20, RZ, RZ, RZ, P0 ;  /* 0x000000ffff147224 */ /* 0x000fe200000e06ff */
[----:B0-----:R-:W-:-:S04]  /*01a0*/  LEA R14, P1, R21, UR4, 0x3 ;  /* 0x00000004150e7c11 */ /* 0x001fc8000f8218ff */
[----:B------:R-:W-:-:S06]  /*01b0*/  LEA.HI.X R15, R21, UR5, R20, 0x3, P1 ;  /* 0x00000005150f7c11 */ /* 0x000fcc00088f1c14 */
[----:B------:R-:W5:Y:S01]  /*01c0*/  LDG.E.64 R14, desc[UR10][R14.64] ;  /* 0x0000000a0e0e7981 */ /* 0x000f62000c1e1b00 */
[----:B------:R-:W-:Y:S01]  /*01d0*/  IADD3 R21, P0, PT, R21, UR6, RZ ;  /* 0x0000000615157c10 */ /* 0x000fe2000ff1e0ff */
[----:B------:R-:W-:-:S03]  /*01e0*/  VIADD R6, R10, 0x100 ;  /* 0x000001000a067836 */ /* 0x000fc60000000000 */
[----:B------:R-:W-:-:S09]  /*01f0*/  IADD3.X R20, PT, PT, R20, UR7, RZ, P0, !PT ;  /* 0x0000000714147c10 */ /* 0x000fd200087fe4ff */
.L_x_119:
[----:B------:R-:W-:Y:S05]  /*0200*/  BSYNC.RECONVERGENT B1 ;  /* 0x0000000000017941 */ /* 0x000fea0003800200 */
.L_x_118:
[----:B------:R-:W-:Y:S01]  /*0210*/  ISETP.GE.AND P0, PT, R6, R9, PT ;  /* 0x000000090600720c */ /* 0x000fe20003f06270 */
[----:B------:R-:W-:-:S12]  /*0220*/  BSSY.RECONVERGENT B1, `(.L_x_120) ;  /* 0x00000af000017945 */ /* 0x000fd80003800200 */
[----:B------:R-:W-:Y:S05]  /*0230*/  @P0 BRA `(.L_x_121) ;  /* 0x0000000800b40947 */ /* 0x000fea0003800000 */
[----:B------:R-:W-:Y:S01]  /*0240*/  LOP3.LUT R2, RZ, R6, RZ, 0x33, !PT ;  /* 0x00000006ff027212 */ /* 0x000fe200078e33ff */
[----:B------:R-:W-:Y:S03]  /*0250*/  BSSY.RECONVERGENT B2, `(.L_x_122) ;  /* 0x0000034000027945 */ /* 0x000fe60003800200 */
[----:B------:R-:W-:-:S04]  /*0260*/  IADD3 R25, PT, PT, -R8, R25, R2 ;  /* 0x0000001908197210 */ /* 0x000fc80007ffe102 */
[----:B------:R-:W-:-:S04]  /*0270*/  LOP3.LUT R2, R25, 0x300, RZ, 0xc0, !PT ;  /* 0x0000030019027812 */ /* 0x000fc800078ec0ff */
[----:B------:R-:W-:-:S13]  /*0280*/  ISETP.NE.AND P0, PT, R2, 0x300, PT ;  /* 0x000003000200780c */ /* 0x000fda0003f05270 */
[----:B------:R-:W-:Y:S05]  /*0290*/  @!P0 BRA `(.L_x_123) ;  /* 0x0000000000bc8947 */ /* 0x000fea0003800000 */
[----:B------:R-:W0:Y:S01]  /*02a0*/  LDCU.128 UR4, c[0x0][0x380] ;  /* 0x00007000ff0477ac */ /* 0x000e220008000c00 */
[----:B------:R-:W-:Y:S02]  /*02b0*/  IADD3 R12, P0, PT, R8, R6, RZ ;  /* 0x00000006080c7210 */ /* 0x000fe40007f1e0ff */
[----:B------:R-:W-:-:S03]  /*02c0*/  LEA.HI R2, R25, 0x1, RZ, 0x18 ;  /* 0x0000000119027811 */ /* 0x000fc600078fc0ff */
[----:B------:R-:W-:Y:S01]  /*02d0*/  IMAD.X R3, RZ, RZ, RZ, P0 ;  /* 0x000000ffff037224 */ /* 0x000fe200000e06ff */
[----:B------:R-:W-:-:S05]  /*02e0*/  LOP3.LUT R2, R2, 0x3, RZ, 0xc0, !PT ;  /* 0x0000000302027812 */ /* 0x000fca00078ec0ff */
[----:B------:R-:W-:Y:S01]  /*02f0*/  IMAD.MOV R7, RZ, RZ, -R2 ;  /* 0x000000ffff077224 */ /* 0x000fe200078e0a02 */
[C---:B0-----:R-:W-:Y:S02]  /*0300*/  IADD3 R13, P1, PT, R12.reuse, UR6, RZ ;  /* 0x000000060c0d7c10 */ /* 0x041fe4000ff3e0ff */
[C---:B------:R-:W-:Y:S02]  /*0310*/  LEA R11, P2, R12.reuse, UR4, 0x3 ;  /* 0x000000040c0b7c11 */ /* 0x040fe4000f8418ff */
[----:B------:R-:W-:Y:S02]  /*0320*/  IADD3.X R16, PT, PT, R3, UR7, RZ, P1, !PT ;  /* 0x0000000703107c10 */ /* 0x000fe40008ffe4ff */
[----:B------:R-:W-:-:S09]  /*0330*/  LEA.HI.X R12, R12, UR5, R3, 0x3, P2 ;  /* 0x000000050c0c7c11 */ /* 0x000fd200090f1c03 */
.L_x_126:
[----:B------:R-:W-:Y:S02]  /*0340*/  IMAD.MOV.U32 R2, RZ, RZ, R11 ;  /* 0x000000ffff027224 */ /* 0x000fe400078e000b */
[----:B------:R-:W-:-:S06]  /*0350*/  IMAD.MOV.U32 R3, RZ, RZ, R12 ;  /* 0x000000ffff037224 */ /* 0x000fcc00078e000c */
[----:B------:R-:W2:Y:S01]  /*0360*/  LDG.E.64 R2, desc[UR10][R2.64] ;  /* 0x0000000a02027981 */ /* 0x000ea2000c1e1b00 */
[----:B------:R-:W-:Y:S01]  /*0370*/  VIADD R7, R7, 0x1 ;  /* 0x0000000107077836 */ /* 0x000fe20000000000 */
[----:B------:R-:W-:Y:S01]  /*0380*/  BSSY.RECONVERGENT B3, `(.L_x_124) ;  /* 0x000001b000037945 */ /* 0x000fe20003800200 */
[----:B------:R-:W-:Y:S01]  /*0390*/  IMAD.MOV.U32 R18, RZ, RZ, R21 ;  /* 0x000000ffff127224 */ /* 0x000fe200078e0015 */
[----:B------:R-:W-:Y:S01]  /*03a0*/  IADD3 R11, P3, PT, R11, 0x800, RZ ;  /* 0x000008000b0b7810 */ /* 0x000fe20007f7e0ff */
[----:B------:R-:W-:Y:S01]  /*03b0*/  IMAD.MOV.U32 R17, RZ, RZ, R20 ;  /* 0x000000ffff117224 */ /* 0x000fe200078e0014 */
[----:B------:R-:W-:Y:S01]  /*03c0*/  ISETP.NE.AND P2, PT, R7, RZ, PT ;  /* 0x000000ff0700720c */ /* 0x000fe20003f45270 */
[----:B-----5:R-:W-:Y:S02]  /*03d0*/  IMAD.MOV.U32 R4, RZ, RZ, R14 ;  /* 0x000000ffff047224 */ /* 0x020fe400078e000e */
[----:B------:R-:W-:Y:S02]  /*03e0*/  IMAD.MOV.U32 R5, RZ, RZ, R15 ;  /* 0x000000ffff057224 */ /* 0x000fe400078e000f */
[----:B------:R-:W-:-:S02]  /*03f0*/  IMAD.MOV.U32 R21, RZ, RZ, R13 ;  /* 0x000000ffff157224 */ /* 0x000fc400078e000d */
[----:B------:R-:W-:Y:S01]  /*0400*/  IMAD.MOV.U32 R20, RZ, RZ, R16 ;  /* 0x000000ffff147224 */ /* 0x000fe200078e0010 */
[----:B--2---:R-:W-:Y:S01]  /*0410*/  DSETP.GEU.AND P0, PT, |R14|, |R2|, PT ;  /* 0x400000020e00722a */ /* 0x004fe20003f0e200 */
[----:B------:R-:W-:Y:S02]  /*0420*/  IMAD.MOV.U32 R14, RZ, RZ, R2 ;  /* 0x000000ffff0e7224 */ /* 0x000fe400078e0002 */
[----:B------:R-:W-:-:S11]  /*0430*/  IMAD.MOV.U32 R15, RZ, RZ, R3 ;  /* 0x000000ffff0f7224 */ /* 0x000fd600078e0003 */
        /* <DEDUP_REMOVED lines=15> */
.L_x_125:
[----:B------:R-:W-:Y:S05]  /*0530*/  BSYNC.RECONVERGENT B3 ;  /* 0x0000000000037941 */ /* 0x000fea0003800200 */
.L_x_124:
[----:B------:R-:W-:Y:S01]  /*0540*/  IADD3 R13, P0, PT, R13, 0x100, RZ ;  /* 0x000001000d0d7810 */ /* 0x000fe20007f1e0ff */
[----:B------:R-:W-:Y:S02]  /*0550*/  VIADD R6, R6, 0x100 ;  /* 0x0000010006067836 */ /* 0x000fe40000000000 */
[----:B------:R-:W-:Y:S02]  /*0560*/  IMAD.X R12, RZ, RZ, R12, P3 ;  /* 0x000000ffff0c7224 */ /* 0x000fe400018e060c */
[----:B------:R-:W-:Y:S01]  /*0570*/  IMAD.X R16, RZ, RZ, R16, P0 ;  /* 0x000000ffff107224 */ /* 0x000fe200000e0610 */
[----:B------:R-:W-:Y:S07]  /*0580*/  @P2 BRA `(.L_x_126) ;  /* 0xfffffffc006c2947 */ /* 0x000fee000383ffff */
.L_x_123:
[----:B------:R-:W-:Y:S05]  /*0590*/  BSYNC.RECONVERGENT B2 ;  /* 0x0000000000027941 */ /* 0x000fea0003800200 */
.L_x_122:
[----:B------:R-:W-:-:S13]  /*05a0*/  ISETP.GE.U32.AND P0, PT, R25, 0x300, PT ;  /* 0x000003001900780c */ /* 0x000fda0003f06070 */
[----:B------:R-:W-:Y:S05]  /*05b0*/  @!P0 BRA `(.L_x_121) ;  /* 0x0000000400d48947 */ /* 0x000fea0003800000 */
[----:B------:R-:W0:Y:S01]  /*05c0*/  LDC.64 R4, c[0x0][0x380] ;  /* 0x0000e000ff047b82 */ /* 0x000e220000000a00 */
[----:B------:R-:W-:-:S07]  /*05d0*/  VIADD R11, R6, 0x200 ;  /* 0x00000200060b7836 */ /* 0x000fce0000000000 */
[----:B------:R-:W1:Y:S02]  /*05e0*/  LDC.64 R2, c[0x0][0x388] ;  /* 0x0000e200ff027b82 */ /* 0x000e640000000a00 */
.L_x_135:
[----:B------:R-:W-:-:S05]  /*05f0*/  VIADD R7, R11, 0xfffffe00 ;  /* 0xfffffe000b077836 */ /* 0x000fca0000000000 */
[----:B------:R-:W-:-:S04]  /*0600*/  IADD3 R13, P0, PT, R8, R7, RZ ;  /* 0x00000007080d7210 */ /* 0x000fc80007f1e0ff */
[----:B------:R-:W-:Y:S02]  /*0610*/  LEA.HI.X.SX32 R12, R7, RZ, 0x1, P0 ;  /* 0x000000ff070c7211 */ /* 0x000fe400000f0eff */
[----:B0-----:R-:W-:-:S04]  /*0620*/  LEA R16, P0, R13, R4, 0x3 ;  /* 0x000000040d107211 */ /* 0x001fc800078018ff */
[----:B------:R-:W-:-:S05]  /*0630*/  LEA.HI.X R17, R13, R5, R12, 0x3, P0 ;  /* 0x000000050d117211 */ /* 0x000fca00000f1c0c */
[----:B------:R-:W2:Y:S04]  /*0640*/  LDG.E.64 R18, desc[UR10][R16.64] ;  /* 0x0000000a10127981 */ /* 0x000ea8000c1e1b00 */
[----:B-----5:R0:W5:Y:S01]  /*0650*/  LDG.E.64 R6, desc[UR10][R16.64+0x800] ;  /* 0x0008000a10067981 */ /* 0x020162000c1e1b00 */
[----:B-1----:R-:W-:Y:S01]  /*0660*/  IADD3 R24, P1, PT, R13, R2, RZ ;  /* 0x000000020d187210 */ /* 0x002fe20007f3e0ff */
[----:B------:R-:W-:Y:S04]  /*0670*/  BSSY.RECONVERGENT B2, `(.L_x_127) ;  /* 0x0000016000027945 */ /* 0x000fe80003800200 */
[----:B------:R-:W-:-:S02]  /*0680*/  IMAD.X R25, R12, 0x1, R3, P1 ;  /* 0x000000010c197824 */ /* 0x000fc400008e0603 */
[----:B------:R-:W-:Y:S02]  /*0690*/  IMAD.MOV.U32 R23, RZ, RZ, R24 ;  /* 0x000000ffff177224 */ /* 0x000fe400078e0018 */
[----:B------:R-:W-:Y:S01]  /*06a0*/  IMAD.MOV.U32 R22, RZ, RZ, R25 ;  /* 0x000000ffff167224 */ /* 0x000fe200078e0019 */
[----:B--2---:R-:W-:Y:S01]  /*06b0*/  DSETP.GEU.AND P0, PT, |R14|, |R18|, PT ;  /* 0x400000120e00722a */ /* 0x004fe20003f0e200 */
[----:B------:R-:W-:Y:S02]  /*06c0*/  IMAD.MOV.U32 R12, RZ, RZ, R18 ;  /* 0x000000ffff0c7224 */ /* 0x000fe400078e0012 */
[----:B------:R-:W-:-:S11]  /*06d0*/  IMAD.MOV.U32 R13, RZ, RZ, R19 ;  /* 0x000000ffff0d7224 */ /* 0x000fd600078e0013 */
        /* <DEDUP_REMOVED lines=15> */
.L_x_128:
[----:B------:R-:W-:Y:S05]  /*07d0*/  BSYNC.RECONVERGENT B2 ;  /* 0x0000000000027941 */ /* 0x000fea0003800200 */
.L_x_127:
[----:B------:R0:W5:Y:S04]  /*07e0*/  LDG.E.64 R14, desc[UR10][R16.64+0x1000] ;  /* 0x0010000a100e7981 */ /* 0x000168000c1e1b00 */
[----:B------:R0:W5:Y:S02]  /*07f0*/  LDG.E.64 R18, desc[UR10][R16.64+0x1800] ;  /* 0x0018000a10127981 */ /* 0x000164000c1e1b00 */
[----:B-----5:R-:W-:Y:S01]  /*0800*/  DSETP.GEU.AND P0, PT, |R12|, |R6|, PT ;  /* 0x400000060c00722a */ /* 0x020fe20003f0e200 */
[----:B------:R-:W-:Y:S01]  /*0810*/  VIADD R21, R11, 0xffffff00 ;  /* 0xffffff000b157836 */ /* 0x000fe20000000000 */
[----:B------:R-:W-:Y:S04]  /*0820*/  BSSY.RECONVERGENT B2, `(.L_x_129) ;  /* 0x0000017000027945 */ /* 0x000fe80003800200 */
[----:B------:R-:W-:-:S02]  /*0830*/  SHF.R.S32.HI R20, RZ, 0x1f, R21 ;  /* 0x0000001fff147819 */ /* 0x000fc40000011415 */
[----:B------:R-:W-:Y:S01]  /*0840*/  IADD3 R26, P1, P2, R21, R2, R8 ;  /* 0x00000002151a7210 */ /* 0x000fe20007a3e008 */
[----:B------:R-:W-:-:S03]  /*0850*/  IMAD.MOV.U32 R21, RZ, RZ, R7 ;  /* 0x000000ffff157224 */ /* 0x000fc600078e0007 */
[----:B------:R-:W-:Y:S01]  /*0860*/  IADD3.X R27, PT, PT, R20, R3, RZ, P1, P2 ;  /* 0x00000003141b7210 */ /* 0x000fe20000fe44ff */
[----:B------:R-:W-:Y:S02]  /*0870*/  IMAD.MOV.U32 R24, RZ, RZ, R26 ;  /* 0x000000ffff187224 */ /* 0x000fe400078e001a */
[----:B------:R-:W-:Y:S02]  /*0880*/  IMAD.MOV.U32 R20, RZ, RZ, R6 ;  /* 0x000000ffff147224 */ /* 0x000fe400078e0006 */
[----:B------:R-:W-:Y:S01]  /*0890*/  IMAD.MOV.U32 R25, RZ, RZ, R27 ;  /* 0x000000ffff197224 */ /* 0x000fe200078e001b */
[----:B0-----:R-:W-:Y:S06]  /*08a0*/  @!P0 BRA `(.L_x_130) ;  /* 0x0000000000388947 */ /* 0x001fec0003800000 */
        /* <DEDUP_REMOVED lines=14> */
.L_x_130:
[----:B------:R-:W-:Y:S05]  /*0990*/  BSYNC.RECONVERGENT B2 ;  /* 0x0000000000027941 */ /* 0x000fea0003800200 */
.L_x_129:
[----:B------:R-:W-:Y:S01]  /*09a0*/  DSETP.GEU.AND P0, PT, |R20|, |R14|, PT ;  /* 0x4000000e1400722a */ /* 0x000fe20003f0e200 */
[----:B------:R-:W-:Y:S01]  /*09b0*/  SHF.R.S32.HI R6, RZ, 0x1f, R11 ;  /* 0x0000001fff067819 */ /* 0x000fe2000001140b */
[----:B------:R-:W-:Y:S01]  /*09c0*/  BSSY.RECONVERGENT B2, `(.L_x_131) ;  /* 0x0000017000027945 */ /* 0x000fe20003800200 */
[C---:B------:R-:W-:Y:S01]  /*09d0*/  IADD3 R23, P1, P2, R11.reuse, R2, R8 ;  /* 0x000000020b177210 */ /* 0x040fe20007a3e008 */
[----:B------:R-:W-:Y:S02]  /*09e0*/  VIADD R17, R11, 0x100 ;  /* 0x000001000b117836 */ /* 0x000fe40000000000 */
[----:B------:R-:W-:Y:S01]  /*09f0*/  IMAD.MOV.U32 R7, RZ, RZ, R15 ;  /* 0x000000ffff077224 */ /* 0x000fe200078e000f */
[----:B------:R-:W-:Y:S01]  /*0a00*/  IADD3.X R16, PT, PT, R6, R3, RZ, P1, P2 ;  /* 0x0000000306107210 */ /* 0x000fe20000fe44ff */
[----:B------:R-:W-:Y:S02]  /*0a10*/  IMAD.MOV.U32 R12, RZ, RZ, R23 ;  /* 0x000000ffff0c7224 */ /* 0x000fe400078e0017 */
[----:B------:R-:W-:-:S02]  /*0a20*/  IMAD.MOV.U32 R6, RZ, RZ, R14 ;  /* 0x000000ffff067224 */ /* 0x000fc400078e000e */
[----:B------:R-:W-:Y:S02]  /*0a30*/  IMAD.MOV.U32 R13, RZ, RZ, R16 ;  /* 0x000000ffff0d7224 */ /* 0x000fe400078e0010 */
        /* <DEDUP_REMOVED lines=15> */
.L_x_132:
[----:B------:R-:W-:Y:S05]  /*0b30*/  BSYNC.RECONVERGENT B2 ;  /* 0x0000000000027941 */ /* 0x000fea0003800200 */
.L_x_131:
[----:B------:R-:W-:Y:S01]  /*0b40*/  DSETP.GEU.AND P0, PT, |R6|, |R18|, PT ;  /* 0x400000120600722a */ /* 0x000fe20003f0e200 */
[----:B------:R-:W-:Y:S01]  /*0b50*/  SHF.R.S32.HI R14, RZ, 0x1f, R17 ;  /* 0x0000001fff0e7819 */ /* 0x000fe20000011411 */
[----:B------:R-:W-:Y:S01]  /*0b60*/  BSSY.RECONVERGENT B2, `(.L_x_133) ;  /* 0x0000016000027945 */ /* 0x000fe20003800200 */
[----:B------:R-:W-:Y:S01]  /*0b70*/  IADD3 R17, P1, P2, R17, R2, R8 ;  /* 0x0000000211117210 */ /* 0x000fe20007a3e008 */
[----:B------:R-:W-:-:S03]  /*0b80*/  IMAD.MOV.U32 R15, RZ, RZ, R19 ;  /* 0x000000ffff0f7224 */ /* 0x000fc600078e0013 */
[----:B------:R-:W-:Y:S01]  /*0b90*/  IADD3.X R16, PT, PT, R14, R3, RZ, P1, P2 ;  /* 0x000000030e107210 */ /* 0x000fe20000fe44ff */
[----:B------:R-:W-:Y:S02]  /*0ba0*/  IMAD.MOV.U32 R21, RZ, RZ, R17 ;  /* 0x000000ffff157224 */ /* 0x000fe400078e0011 */
[----:B------:R-:W-:Y:S02]  /*0bb0*/  IMAD.MOV.U32 R14, RZ, RZ, R18 ;  /* 0x000000ffff0e7224 */ /* 0x000fe400078e0012 */
        /* <DEDUP_REMOVED lines=16> */
.L_x_134:
[----:B------:R-:W-:Y:S05]  /*0cc0*/  BSYNC.RECONVERGENT B2 ;  /* 0x0000000000027941 */ /* 0x000fea0003800200 */
.L_x_133:
[C---:B------:R-:W-:Y:S02]  /*0cd0*/  VIADD R6, R11.reuse, 0x200 ;  /* 0x000002000b067836 */ /* 0x040fe40000000000 */
[----:B------:R-:W-:-:S03]  /*0ce0*/  VIADD R11, R11, 0x400 ;  /* 0x000004000b0b7836 */ /* 0x000fc60000000000 */
[----:B------:R-:W-:-:S13]  /*0cf0*/  ISETP.GE.AND P0, PT, R6, R9, PT ;  /* 0x000000090600720c */ /* 0x000fda0003f06270 */
[----:B------:R-:W-:Y:S05]  /*0d00*/  @!P0 BRA `(.L_x_135) ;  /* 0xfffffff800388947 */ /* 0x000fea000383ffff */
.L_x_121:
[----:B------:R-:W-:Y:S05]  /*0d10*/  BSYNC.RECONVERGENT B1 ;  /* 0x0000000000017941 */ /* 0x000fea0003800200 */
.L_x_120:
[----:B------:R-:W-:-:S13]  /*0d20*/  ISETP.GE.AND P0, PT, R9, 0x100, PT ;  /* 0x000001000900780c */ /* 0x000fda0003f06270 */
[----:B------:R-:W-:Y:S05]  /*0d30*/  @!P0 BRA `(.L_x_136) ;  /* 0x0000001400508947 */ /* 0x000fea0003800000 */
[----:B------:R-:W0:Y:S01]  /*0d40*/  S2R R11, SR_LANEID ;  /* 0x00000000000b7919 */ /* 0x000e220000000000 */
[----:B------:R-:W-:Y:S01]  /*0d50*/  BSSY.RECONVERGENT B1, `(.L_x_137) ;  /* 0x000001f000017945 */ /* 0x000fe20003800200 */
[----:B------:R-:W-:Y:S01]  /*0d60*/  IMAD.MOV.U32 R12, RZ, RZ, R21 ;  /* 0x000000ffff0c7224 */ /* 0x000fe200078e0015 */
[----:B-----5:R1:W2:Y:S01]  /*0d70*/  SHFL.DOWN PT, R4, R14, 0x1, 0x1f ;  /* 0x08201f000e047f89 */ /* 0x0202a200000e0000 */
        /* <DEDUP_REMOVED lines=9> */
[----:B------:R-:W-:Y:S01]  /*0e10*/  IMAD.MOV.U32 R12, RZ, RZ, R6 ;  /* 0x000000ffff0c7224 */ /* 0x000fe200078e0006 */
[----:B------:R-:W-:Y:S01]  /*0e20*/  MOV R13, R7 ;  /* 0x00000007000d7202 */ /* 0x000fe20000000f00 */
[----:B------:R-:W-:Y:S02]  /*0e30*/  IMAD.MOV.U32 R2, RZ, RZ, R4 ;  /* 0x000000ffff027224 */ /* 0x000fe400078e0004 */
[----:B------:R-:W-:-:S09]  /*0e40*/  IMAD.MOV.U32 R3, RZ, RZ, R5 ;  /* 0x000000ffff037224 */ /* 0x000fd200078e0005 */
        /* <DEDUP_REMOVED lines=15> */
.L_x_138:
[----:B------:R-:W-:Y:S05]  /*0f40*/  BSYNC.RECONVERGENT B1 ;  /* 0x0000000000017941 */ /* 0x000fea0003800200 */
.L_x_137:
        /* <DEDUP_REMOVED lines=31> */
.L_x_140:
[----:B------:R-:W-:Y:S05]  /*1140*/  BSYNC.RECONVERGENT B1 ;  /* 0x0000000000017941 */ /* 0x000fea0003800200 */
.L_x_139:
[----:B------:R-:W-:Y:S01]  /*1150*/  ISETP.GT.AND P0, PT, R11, 0x1b, PT ;  /* 0x0000001b0b00780c */ /* 0x000fe20003f04270 */
[----:B-1----:R1:W1:Y:S01]  /*1160*/  SHFL.DOWN PT, R6, R4, 0x4, 0x1f ;  /* 0x08801f0004067f89 */ /* 0x00226200000e0000 */
[----:B------:R-:W-:Y:S01]  /*1170*/  BSSY.RECONVERGENT B1, `(.L_x_141) ;  /* 0x000001d000017945 */ /* 0x000fe20003800200 */
[----:B----4-:R-:W-:Y:S02]  /*1180*/  IMAD.MOV.U32 R14, RZ, RZ, R8 ;  /* 0x000000ffff0e7224 */ /* 0x010fe400078e0008 */
[----:B--2---:R2:W4:Y:S01]  /*1190*/  SHFL.DOWN PT, R7, R5, 0x4, 0x1f ;  /* 0x08801f0005077f89 */ /* 0x00452200000e0000 */
[----:B---3--:R-:W-:Y:S02]  /*11a0*/  IMAD.MOV.U32 R15, RZ, RZ, R9 ;  /* 0x000000ffff0f7224 */ /* 0x008fe400078e0009 */
[----:B0-----:R-:W-:Y:S01]  /*11b0*/  IMAD.MOV.U32 R2, RZ, RZ, R4 ;  /* 0x000000ffff027224 */ /* 0x001fe200078e0004 */
[----:B------:R2:W0:Y:S01]  /*11c0*/  SHFL.DOWN PT, R13, R8, 0x4, 0x1f ;  /* 0x08801f00080d7f89 */ /* 0x00042200000e0000 */
[----:B------:R-:W-:-:S03]  /*11d0*/  IMAD.MOV.U32 R3, RZ, RZ, R5 ;  /* 0x000000ffff037224 */ /* 0x000fc600078e0005 */
[----:B------:R2:W3:Y:S01]  /*11e0*/  SHFL.DOWN PT, R12, R9, 0x4, 0x1f ;  /* 0x08801f00090c7f89 */ /* 0x0004e200000e0000 */
[----:B------:R-:W-:Y:S05]  /*11f0*/  @P0 BRA `(.L_x_142) ;  /* 0x0000000000500947 */ /* 0x000fea0003800000 */
[----:B-1--4-:R-:W-:Y:S01]  /*1200*/  DSETP.GEU.AND P0, PT, |R4|, |R6|, PT ;  /* 0x400000060400722a */ /* 0x012fe20003f0e200 */
[----:B0-----:R-:W-:Y:S02]  /*1210*/  IMAD.MOV.U32 R14, RZ, RZ, R13 ;  /* 0x000000ffff0e7224 */ /* 0x001fe400078e000d */
        /* <DEDUP_REMOVED lines=18> */
.L_x_142:
[----:B------:R-:W-:Y:S05]  /*1340*/  BSYNC.RECONVERGENT B1 ;  /* 0x0000000000017941 */ /* 0x000fea0003800200 */
.L_x_141:
[----:B------:R-:W-:Y:S01]  /*1350*/  ISETP.GT.AND P0, PT, R11, 0x17, PT ;  /* 0x000000170b00780c */ /* 0x000fe20003f04270 */
[----:B-1----:R1:W1:Y:S01]  /*1360*/  SHFL.DOWN PT, R4, R2, 0x8, 0x1f ;  /* 0x09001f0002047f89 */ /* 0x00226200000e0000 */
[----:B------:R-:W-:Y:S01]  /*1370*/  BSSY.RECONVERGENT B1, `(.L_x_143) ;  /* 0x000001d000017945 */ /* 0x000fe20003800200 */
[----:B---3--:R-:W-:Y:S02]  /*1380*/  IMAD.MOV.U32 R12, RZ, RZ, R14 ;  /* 0x000000ffff0c7224 */ /* 0x008fe400078e000e */
[----:B--2---:R2:W3:Y:S01]  /*1390*/  SHFL.DOWN PT, R5, R3, 0x8, 0x1f ;  /* 0x09001f0003057f89 */ /* 0x0044e200000e0000 */
[----:B0-----:R-:W-:Y:S02]  /*13a0*/  IMAD.MOV.U32 R13, RZ, RZ, R15 ;  /* 0x000000ffff0d7224 */ /* 0x001fe400078e000f */
[----:B------:R-:W-:Y:S01]  /*13b0*/  IMAD.MOV.U32 R8, RZ, RZ, R2 ;  /* 0x000000ffff087224 */ /* 0x000fe200078e0002 */
[----:B----4-:R2:W0:Y:S01]  /*13c0*/  SHFL.DOWN PT, R7, R14, 0x8, 0x1f ;  /* 0x09001f000e077f89 */ /* 0x01042200000e0000 */
[----:B------:R-:W-:-:S03]  /*13d0*/  IMAD.MOV.U32 R9, RZ, RZ, R3 ;  /* 0x000000ffff097224 */ /* 0x000fc600078e0003 */
[----:B------:R2:W4:Y:S01]  /*13e0*/  SHFL.DOWN PT, R6, R15, 0x8, 0x1f ;  /* 0x09001f000f067f89 */ /* 0x00052200000e0000 */
[----:B------:R-:W-:Y:S05]  /*13f0*/  @P0 BRA `(.L_x_144) ;  /* 0x0000000000500947 */ /* 0x000fea0003800000 */
[----:B-1-3--:R-:W-:Y:S01]  /*1400*/  DSETP.GEU.AND P0, PT, |R2|, |R4|, PT ;  /* 0x400000040200722a */ /* 0x00afe20003f0e200 */
[----:B0-----:R-:W-:Y:S02]  /*1410*/  IMAD.MOV.U32 R12, RZ, RZ, R7 ;  /* 0x000000ffff0c7224 */ /* 0x001fe400078e0007 */
        /* <DEDUP_REMOVED lines=18> */
.L_x_144:
[----:B------:R-:W-:Y:S05]  /*1540*/  BSYNC.RECONVERGENT B1 ;  /* 0x0000000000017941 */ /* 0x000fea0003800200 */
.L_x_143:
[----:B------:R-:W-:Y:S01]  /*1550*/  ISETP.GT.AND P0, PT, R11, 0xf, PT ;  /* 0x0000000f0b00780c */ /* 0x000fe20003f04270 */
[----:B-1----:R1:W1:Y:S01]  /*1560*/  SHFL.DOWN PT, R2, R8, 0x10, 0x1f ;  /* 0x0a001f0008027f89 */ /* 0x00226200000e0000 */
[----:B------:R-:W-:Y:S01]  /*1570*/  BSSY.RECONVERGENT B1, `(.L_x_145) ;  /* 0x000001d000017945 */ /* 0x000fe20003800200 */
[----:B------:R-:W-:Y:S02]  /*1580*/  IMAD.MOV.U32 R4, RZ, RZ, R12 ;  /* 0x000000ffff047224 */ /* 0x000fe400078e000c */
[----:B--2---:R2:W1:Y:S01]  /*1590*/  SHFL.DOWN PT, R3, R9, 0x10, 0x1f ;  /* 0x0a001f0009037f89 */ /* 0x00446200000e0000 */
[----:B---3--:R-:W-:Y:S02]  /*15a0*/  IMAD.MOV.U32 R5, RZ, RZ, R13 ;  /* 0x000000ffff057224 */ /* 0x008fe400078e000d */
[----:B----4-:R-:W-:Y:S01]  /*15b0*/  IMAD.MOV.U32 R6, RZ, RZ, R8 ;  /* 0x000000ffff067224 */ /* 0x010fe200078e0008 */
[----:B------:R2:W3:Y:S01]  /*15c0*/  SHFL.DOWN PT, R15, R12, 0x10, 0x1f ;  /* 0x0a001f000c0f7f89 */ /* 0x0004e200000e0000 */
[----:B0-----:R-:W-:-:S03]  /*15d0*/  IMAD.MOV.U32 R7, RZ, RZ, R9 ;  /* 0x000000ffff077224 */ /* 0x001fc600078e0009 */
[----:B------:R2:W0:Y:S01]  /*15e0*/  SHFL.DOWN PT, R14, R13, 0x10, 0x1f ;  /* 0x0a001f000d0e7f89 */ /* 0x00042200000e0000 */
[----:B------:R-:W-:Y:S05]  /*15f0*/  @P0 BRA `(.L_x_146) ;  /* 0x0000000000500947 */ /* 0x000fea0003800000 */
[----:B-1----:R-:W-:Y:S01]  /*1600*/  DSETP.GEU.AND P0, PT, |R8|, |R2|, PT ;  /* 0x400000020800722a */ /* 0x002fe20003f0e200 */
[----:B---3--:R-:W-:Y:S02]  /*1610*/  IMAD.MOV.U32 R4, RZ, RZ, R15 ;  /* 0x000000ffff047224 */ /* 0x008fe400078e000f */
        /* <DEDUP_REMOVED lines=18> */
.L_x_146:
[----:B------:R-:W-:Y:S05]  /*1740*/  BSYNC.RECONVERGENT B1 ;  /* 0x0000000000017941 */ /* 0x000fea0003800200 */
.L_x_145:
        /* <DEDUP_REMOVED lines=11> */
.L_x_148:
[----:B------:R-:W-:Y:S05]  /*1800*/  BSYNC.RECONVERGENT B1 ;  /* 0x0000000000017941 */ /* 0x000fea0003800200 */
.L_x_147:
[----:B------:R-:W-:Y:S01]  /*1810*/  BAR.SYNC.DEFER_BLOCKING 0x0 ;  /* 0x0000000000007b1d */ /* 0x000fe20000010000 */
[----:B------:R-:W-:-:S13]  /*1820*/  ISETP.NE.AND P1, PT, R10, RZ, PT ;  /* 0x000000ff0a00720c */ /* 0x000fda0003f25270 */
[----:B------:R-:W-:Y:S05]  /*1830*/  @P1 BRA `(.L_x_149) ;  /* 0x0000005000201947 */ /* 0x000fea0003800000 */
[----:B-1--4-:R-:W1:Y:S01]  /*1840*/  S2R R3, SR_CgaCtaId ;  /* 0x0000000000037919 */ /* 0x012e620000008800 */
[----:B------:R-:W-:Y:S01]  /*1850*/  MOV R20, 0x400 ;  /* 0x0000040000147802 */ /* 0x000fe20000000f00 */
[----:B------:R-:W-:Y:S03]  /*1860*/  BSSY.RECONVERGENT B1, `(.L_x_150) ;  /* 0x000001a000017945 */ /* 0x000fe60003800200 */
[----:B-1----:R-:W-:-:S05]  /*1870*/  LEA R20, R3, R20, 0x18 ;  /* 0x0000001403147211 */ /* 0x002fca00078ec0ff */
[----:B------:R-:W1:Y:S04]  /*1880*/  LDS.64 R16, [R20+0x18] ;  /* 0x0000180014107984 */ /* 0x000e680000000a00 */
[----:B--2---:R-:W2:Y:S04]  /*1890*/  LDS.128 R8, [R20+0x20] ;  /* 0x0000200014087984 */ /* 0x004ea80000000c00 */
[----:B------:R4:W4:Y:S04]  /*18a0*/  LDS.64 R2, [R20+0x80] ;  /* 0x0000800014027984 */ /* 0x0009280000000a00 */
[----:B0--3--:R0:W3:Y:S01]  /*18b0*/  LDS.128 R12, [R20+0x30] ;  /* 0x00003000140c7984 */ /* 0x0090e20000000c00 */
[----:B-1----:R-:W-:Y:S01]  /*18c0*/  DSETP.GEU.AND P0, PT, |R6|, |R16|, PT ;  /* 0x400000100600722a */ /* 0x002fe20003f0e200 */
[----:B------:R-:W-:-:S02]  /*18d0*/  IMAD.MOV.U32 R22, RZ, RZ, R16 ;  /* 0x000000ffff167224 */ /* 0x000fc400078e0010 */
[----:B------:R-:W-:Y:S02]  /*18e0*/  IMAD.MOV.U32 R23, RZ, RZ, R17 ;  /* 0x000000ffff177224 */ /* 0x000fe400078e0011 */
[----:B--2---:R-:W-:Y:S02]  /*18f0*/  IMAD.MOV.U32 R24, RZ, RZ, R8 ;  /* 0x000000ffff187224 */ /* 0x004fe400078e0008 */
[----:B------:R-:W-:-:S07]  /*1900*/  IMAD.MOV.U32 R25, RZ, RZ, R9 ;  /* 0x000000ffff197224 */ /* 0x000fce00078e0009 */
[----:B0--34-:R-:W-:Y:S05]  /*1910*/  @!P0 BRA `(.L_x_151) ;  /* 0x0000000000388947 */ /* 0x019fea0003800000 */
[----:B------:R-:W-:Y:S01]  /*1920*/  DSETP.GEU.AND P0, PT, |R16|, |R6|, PT ;  /* 0x400000061000722a */ /* 0x000fe20003f0e200 */
[----:B------:R-:W-:Y:S01]  /*1930*/  IMAD.MOV.U32 R22, RZ, RZ, R6 ;  /* 0x000000ffff167224 */ /* 0x000fe200078e0006 */
[----:B------:R-:W-:Y:S01]  /*1940*/  MOV R25, R5 ;  /* 0x0000000500197202 */ /* 0x000fe20000000f00 */
[----:B------:R-:W-:Y:S02]  /*1950*/  IMAD.MOV.U32 R23, RZ, RZ, R7 ;  /* 0x000000ffff177224 */ /* 0x000fe400078e0007 */
[----:B------:R-:W-:-:S09]  /*1960*/  IMAD.MOV.U32 R24, RZ, RZ, R4 ;  /* 0x000000ffff187224 */ /* 0x000fd200078e0004 */
        /* <DEDUP_REMOVED lines=9> */
.L_x_151:
[----:B------:R-:W-:Y:S05]  /*1a00*/  BSYNC.RECONVERGENT B1 ;  /* 0x0000000000017941 */ /* 0x000fea0003800200 */
.L_x_150:
        /* <DEDUP_REMOVED lines=23> */
.L_x_153:
[----:B------:R-:W-:Y:S05]  /*1b80*/  BSYNC.RECONVERGENT B1 ;  /* 0x0000000000017941 */ /* 0x000fea0003800200 */
.L_x_152:
        /* <DEDUP_REMOVED lines=21> */
.L_x_155:
[----:B------:R-:W-:Y:S05]  /*1ce0*/  BSYNC.RECONVERGENT B1 ;  /* 0x0000000000017941 */ /* 0x000fea0003800200 */
.L_x_154:
        /* <DEDUP_REMOVED lines=23> */
.L_x_157:
[----:B------:R-:W-:Y:S05]  /*1e60*/  BSYNC.RECONVERGENT B1 ;  /* 0x0000000000017941 */ /* 0x000fea0003800200 */
.L_x_156:
        /* <DEDUP_REMOVED lines=21> */
.L_x_159:
[----:B------:R-:W-:Y:S05]  /*1fc0*/  BSYNC.RECONVERGENT B1 ;  /* 0x0000000000017941 */ /* 0x000fea0003800200 */
.L_x_158:
        /* <DEDUP_REMOVED lines=21> */
.L_x_161:
[----:B------:R-:W-:Y:S05]  /*2120*/  BSYNC.RECONVERGENT B1 ;  /* 0x0000000000017941 */ /* 0x000fea0003800200 */
.L_x_160:
        /* <DEDUP_REMOVED lines=21> */
.L_x_136:
[----:B------:R-:W0:Y:S01]  /*2280*/  S2R R2, SR_LANEID ;  /* 0x0000000000027919 */ /* 0x000e220000000000 */
[----:B------:R-:W-:Y:S01]  /*2290*/  LOP3.LUT R3, R10, 0x3e0, RZ, 0xc0, !PT ;  /* 0x000003e00a037812 */ /* 0x000fe200078ec0ff */
[----:B------:R-:W-:Y:S01]  /*22a0*/  BSSY.RECONVERGENT B1, `(.L_x_162) ;  /* 0x0000024000017945 */ /* 0x000fe20003800200 */
[----:B------:R-:W-:Y:S02]  /*22b0*/  IMAD.MOV.U32 R18, RZ, RZ, R21 ;  /* 0x000000ffff127224 */ /* 0x000fe400078e0015 */
[----:B------:R-:W-:Y:S01]  /*22c0*/  LOP3.LUT R6, RZ, R3, RZ, 0x33, !PT ;  /* 0x00000003ff067212 */ /* 0x000fe200078e33ff */
[----:B------:R-:W-:Y:S02]  /*22d0*/  VIADD R4, R3, 0x20 ;  /* 0x0000002003047836 */ /* 0x000fe40000000000 */
[----:B------:R-:W-:Y:S02]  /*22e0*/  IMAD.MOV.U32 R22, RZ, RZ, R20 ;  /* 0x000000ffff167224 */ /* 0x000fe400078e0014 */
[----:B------:R-:W-:Y:S01]  /*22f0*/  IMAD.IADD R3, R9, 0x1, R6 ;  /* 0x0000000109037824 */ /* 0x000fe200078e0206 */
[----:B------:R-:W-:Y:S01]  /*2300*/  ISETP.GT.AND P0, PT, R4, R9, PT ;  /* 0x000000090400720c */ /* 0x000fe20003f04270 */
[----:B-----5:R-:W-:-:S02]  /*2310*/  IMAD.MOV.U32 R4, RZ, RZ, R14 ;  /* 0x000000ffff047224 */ /* 0x020fc400078e000e */
[----:B------:R-:W-:Y:S01]  /*2320*/  IMAD.MOV.U32 R5, RZ, RZ, R15 ;  /* 0x000000ffff057224 */ /* 0x000fe200078e000f */
[----:B------:R-:W-:-:S05]  /*2330*/  SEL R3, R3, 0x1f, P0 ;  /* 0x0000001f03037807 */ /* 0x000fca0000000000 */
[----:B------:R1:W2:Y:S04]  /*2340*/  SHFL.DOWN PT, R6, R14, 0x1, R3 ;  /* 0x082000000e067989 */ /* 0x0002a800000e0003 */
[----:B------:R1:W3:Y:S04]  /*2350*/  SHFL.DOWN PT, R7, R15, 0x1, R3 ;  /* 0x082000000f077989 */ /* 0x0002e800000e0003 */
[----:B------:R1:W4:Y:S01]  /*2360*/  SHFL.DOWN PT, R8, R21, 0x1, R3 ;  /* 0x0820000015087989 */ /* 0x00032200000e0003 */
[----:B0-----:R-:W-:-:S03]  /*2370*/  ISETP.GE.AND P0, PT, R2, R3, PT ;  /* 0x000000030200720c */ /* 0x001fc60003f06270 */
[----:B------:R1:W0:Y:S10]  /*2380*/  SHFL.DOWN PT, R11, R20, 0x1, R3 ;  /* 0x08200000140b7989 */ /* 0x00023400000e0003 */
[----:B-12---:R-:W-:Y:S05]  /*2390*/  @P0 BRA `(.L_x_163) ;  /* 0x0000000000500947 */ /* 0x006fea0003800000 */
[----:B---3--:R-:W-:Y:S01]  /*23a0*/  DSETP.GEU.AND P0, PT, |R14|, |R6|, PT ;  /* 0x400000060e00722a */ /* 0x008fe20003f0e200 */
        /* <DEDUP_REMOVED lines=19> */
.L_x_163:
[----:B------:R-:W-:Y:S05]  /*24e0*/  BSYNC.RECONVERGENT B1 ;  /* 0x0000000000017941 */ /* 0x000fea0003800200 */
.L_x_162:
[----:B------:R-:W-:Y:S01]  /*24f0*/  IADD3 R6, PT, PT, R2, 0x2, RZ ;  /* 0x0000000202067810 */ /* 0x000fe20007ffe0ff */
[----:B------:R1:W2:Y:S01]  /*2500*/  SHFL.DOWN PT, R12, R4, 0x2, R3 ;  /* 0x08400000040c7989 */ /* 0x0002a200000e0003 */
[----:B------:R-:W-:Y:S01]  /*2510*/  BSSY.RECONVERGENT B1, `(.L_x_164) ;  /* 0x000001e000017945 */ /* 0x000fe20003800200 */
[----:B----4-:R-:W-:Y:S01]  /*2520*/  IMAD.MOV.U32 R8, RZ, RZ, R18 ;  /* 0x000000ffff087224 */ /* 0x010fe200078e0012 */
[----:B------:R-:W-:Y:S01]  /*2530*/  ISETP.GT.AND P0, PT, R6, R3, PT ;  /* 0x000000030600720c */ /* 0x000fe20003f04270 */
[----:B------:R1:W4:Y:S01]  /*2540*/  SHFL.DOWN PT, R13, R5, 0x2, R3 ;  /* 0x08400000050d7989 */ /* 0x00032200000e0003 */
[----:B------:R-:W-:Y:S02]  /*2550*/  IMAD.MOV.U32 R16, RZ, RZ, R22 ;  /* 0x000000ffff107224 */ /* 0x000fe400078e0016 */
[----:B------:R-:W-:Y:S01]  /*2560*/  IMAD.MOV.U32 R6, RZ, RZ, R4 ;  /* 0x000000ffff067224 */ /* 0x000fe200078e0004 */
[----:B0-----:R1:W0:Y:S01]  /*2570*/  SHFL.DOWN PT, R11, R18, 0x2, R3 ;  /* 0x08400000120b7989 */ /* 0x00122200000e0003 */
[----:B---3--:R-:W-:-:S03]  /*2580*/  IMAD.MOV.U32 R7, RZ, RZ, R5 ;  /* 0x000000ffff077224 */ /* 0x008fc600078e0005 */
[----:B------:R1:W3:Y:S04]  /*2590*/  SHFL.DOWN PT, R15, R22, 0x2, R3 ;  /* 0x08400000160f7989 */ /* 0x0002e800000e0003 */
[----:B------:R-:W-:Y:S05]  /*25a0*/  @P0 BRA `(.L_x_165) ;  /* 0x0000000000500947 */ /* 0x000fea0003800000 */
[----:B--2-4-:R-:W-:Y:S01]  /*25b0*/  DSETP.GEU.AND P0, PT, |R4|, |R12|, PT ;  /* 0x4000000c0400722a */ /* 0x014fe20003f0e200 */
        /* <DEDUP_REMOVED lines=19> */
.L_x_165:
[----:B------:R-:W-:Y:S05]  /*26f0*/  BSYNC.RECONVERGENT B1 ;  /* 0x0000000000017941 */ /* 0x000fea0003800200 */
.L_x_164:
[----:B-1----:R-:W-:Y:S01]  /*2700*/  VIADD R4, R2, 0x4 ;  /* 0x0000000402047836 */ /* 0x002fe20000000000 */
[----:B--2---:R1:W2:Y:S01]  /*2710*/  SHFL.DOWN PT, R12, R6, 0x4, R3 ;  /* 0x08800000060c7989 */ /* 0x0042a200000e0003 */
[----:B------:R-:W-:Y:S01]  /*2720*/  BSSY.RECONVERGENT B1, `(.L_x_166) ;  /* 0x000001e000017945 */ /* 0x000fe20003800200 */
[----:B------:R-:W-:Y:S02]  /*2730*/  IMAD.MOV.U32 R14, RZ, RZ, R8 ;  /* 0x000000ffff0e7224 */ /* 0x000fe400078e0008 */
[----:B------:R-:W-:Y:S01]  /*2740*/  ISETP.GT.AND P0, PT, R4, R3, PT ;  /* 0x000000030400720c */ /* 0x000fe20003f04270 */
[----:B----4-:R1:W4:Y:S01]  /*2750*/  SHFL.DOWN PT, R13, R7, 0x4, R3 ;  /* 0x08800000070d7989 */ /* 0x01032200000e0003 */
[----:B------:R-:W-:Y:S02]  /*2760*/  IMAD.MOV.U32 R18, RZ, RZ, R16 ;  /* 0x000000ffff127224 */ /* 0x000fe400078e0010 */
[----:B------:R-:W-:Y:S01]  /*2770*/  IMAD.MOV.U32 R4, RZ, RZ, R6 ;  /* 0x000000ffff047224 */ /* 0x000fe200078e0006 */
[----:B0-----:R1:W0:Y:S01]  /*2780*/  SHFL.DOWN PT, R11, R8, 0x4, R3 ;  /* 0x08800000080b7989 */ /* 0x00122200000e0003 */
[----:B------:R-:W-:-:S03]  /*2790*/  IMAD.MOV.U32 R5, RZ, RZ, R7 ;  /* 0x000000ffff057224 */ /* 0x000fc600078e0007 */
[----:B---3--:R1:W3:Y:S04]  /*27a0*/  SHFL.DOWN PT, R15, R16, 0x4, R3 ;  /* 0x08800000100f7989 */ /* 0x0082e800000e0003 */
        /* <DEDUP_REMOVED lines=21> */
.L_x_167:
[----:B------:R-:W-:Y:S05]  /*2900*/  BSYNC.RECONVERGENT B1 ;  /* 0x0000000000017941 */ /* 0x000fea0003800200 */
.L_x_166:
[----:B-1----:R-:W-:Y:S01]  /*2910*/  VIADD R8, R2, 0x8 ;  /* 0x0000000802087836 */ /* 0x002fe20000000000 */
[----:B------:R1:W1:Y:S01]  /*2920*/  SHFL.DOWN PT, R6, R4, 0x8, R3 ;  /* 0x0900000004067989 */ /* 0x00026200000e0003 */
[----:B------:R-:W-:Y:S01]  /*2930*/  BSSY.RECONVERGENT B1, `(.L_x_168) ;  /* 0x000001e000017945 */ /* 0x000fe20003800200 */
[----:B------:R-:W-:Y:S02]  /*2940*/  IMAD.MOV.U32 R16, RZ, RZ, R18 ;  /* 0x000000ffff107224 */ /* 0x000fe400078e0012 */
[----:B------:R-:W-:Y:S01]  /*2950*/  ISETP.GT.AND P0, PT, R8, R3, PT ;  /* 0x000000030800720c */ /* 0x000fe20003f04270 */
[----:B------:R1:W1:Y:S01]  /*2960*/  SHFL.DOWN PT, R7, R5, 0x8, R3 ;  /* 0x0900000005077989 */ /* 0x00026200000e0003 */
[----:B------:R-:W-:Y:S02]  /*2970*/  IMAD.MOV.U32 R8, RZ, RZ, R14 ;  /* 0x000000ffff087224 */ /* 0x000fe400078e000e */
[----:B--2---:R-:W-:Y:S01]  /*2980*/  IMAD.MOV.U32 R12, RZ, RZ, R4 ;  /* 0x000000ffff0c7224 */ /* 0x004fe200078e0004 */
[----:B0-----:R0:W2:Y:S01]  /*2990*/  SHFL.DOWN PT, R11, R14, 0x8, R3 ;  /* 0x090000000e0b7989 */ /* 0x0010a200000e0003 */
[----:B----4-:R-:W-:-:S03]  /*29a0*/  IMAD.MOV.U32 R13, RZ, RZ, R5 ;  /* 0x000000ffff0d7224 */ /* 0x010fc600078e0005 */
[----:B---3--:R0:W3:Y:S04]  /*29b0*/  SHFL.DOWN PT, R15, R18, 0x8, R3 ;  /* 0x09000000120f7989 */ /* 0x0080e800000e0003 */
[----:B------:R-:W-:Y:S05]  /*29c0*/  @P0 BRA `(.L_x_169) ;  /* 0x0000000000500947 */ /* 0x000fea0003800000 */
[----:B-1----:R-:W-:Y:S01]  /*29d0*/  DSETP.GEU.AND P0, PT, |R4|, |R6|, PT ;  /* 0x400000060400722a */ /* 0x002fe20003f0e200 */
[----:B--2---:R-:W-:Y:S02]  /*29e0*/  IMAD.MOV.U32 R8, RZ, RZ, R11 ;  /* 0x000000ffff087224 */ /* 0x004fe400078e000b */
        /* <DEDUP_REMOVED lines=18> */
.L_x_169:
[----:B------:R-:W-:Y:S05]  /*2b10*/  BSYNC.RECONVERGENT B1 ;  /* 0x0000000000017941 */ /* 0x000fea0003800200 */
.L_x_168:
[----:B-1----:R-:W-:Y:S01]  /*2b20*/  VIADD R4, R2, 0x10 ;  /* 0x0000001002047836 */ /* 0x002fe20000000000 */
[----:B0-----:R0:W1:Y:S01]  /*2b30*/  SHFL.DOWN PT, R14, R12, 0x10, R3 ;  /* 0x0a0000000c0e7989 */ /* 0x00106200000e0003 */
[----:B------:R-:W-:Y:S01]  /*2b40*/  BSSY.RECONVERGENT B1, `(.L_x_170) ;  /* 0x000001e000017945 */ /* 0x000fe20003800200 */
[----:B------:R-:W-:Y:S02]  /*2b50*/  IMAD.MOV.U32 R5, RZ, RZ, R16 ;  /* 0x000000ffff057224 */ /* 0x000fe400078e0010 */
[----:B------:R-:W-:Y:S01]  /*2b60*/  ISETP.GT.AND P0, PT, R4, R3, PT ;  /* 0x000000030400720c */ /* 0x000fe20003f04270 */
[----:B---3--:R0:W3:Y:S01]  /*2b70*/  SHFL.DOWN PT, R15, R13, 0x10, R3 ;  /* 0x0a0000000d0f7989 */ /* 0x0080e200000e0003 */
[----:B------:R-:W-:Y:S02]  /*2b80*/  IMAD.MOV.U32 R4, RZ, RZ, R8 ;  /* 0x000000ffff047224 */ /* 0x000fe400078e0008 */
[----:B------:R-:W-:Y:S01]  /*2b90*/  IMAD.MOV.U32 R6, RZ, RZ, R12 ;  /* 0x000000ffff067224 */ /* 0x000fe200078e000c */
[----:B--2---:R0:W2:Y:S01]  /*2ba0*/  SHFL.DOWN PT, R11, R8, 0x10, R3 ;  /* 0x0a000000080b7989 */ /* 0x0040a200000e0003 */
[----:B------:R-:W-:-:S03]  /*2bb0*/  IMAD.MOV.U32 R7, RZ, RZ, R13 ;  /* 0x000000ffff077224 */ /* 0x000fc600078e000d */
[----:B------:R0:W4:Y:S04]  /*2bc0*/  SHFL.DOWN PT, R17, R16, 0x10, R3 ;  /* 0x0a00000010117989 */ /* 0x00012800000e0003 */
[----:B------:R-:W-:Y:S05]  /*2bd0*/  @P0 BRA `(.L_x_171) ;  /* 0x0000000000500947 */ /* 0x000fea0003800000 */
[----:B-1-3--:R-:W-:Y:S01]  /*2be0*/  DSETP.GEU.AND P0, PT, |R12|, |R14|, PT ;  /* 0x4000000e0c00722a */ /* 0x00afe20003f0e200 */
        /* <DEDUP_REMOVED lines=19> */
.L_x_171:
[----:B------:R-:W-:Y:S05]  /*2d20*/  BSYNC.RECONVERGENT B1 ;  /* 0x0000000000017941 */ /* 0x000fea0003800200 */
.L_x_170:
[----:B------:R-:W-:Y:S01]  /*2d30*/  ISETP.NE.AND P0, PT, R2, RZ, PT ;  /* 0x000000ff0200720c */ /* 0x000fe20003f05270 */
[----:B------:R-:W-:-:S12]  /*2d40*/  BSSY.RECONVERGENT B1, `(.L_x_172) ;  /* 0x000000a000017945 */ /* 0x000fd80003800200 */
[----:B------:R-:W-:Y:S05]  /*2d50*/  @P0 BRA `(.L_x_173) ;  /* 0x0000000000200947 */ /* 0x000fea0003800000 */
[----:B0-----:R-:W0:Y:S01]  /*2d60*/  S2R R8, SR_CgaCtaId ;  /* 0x0000000000087919 */ /* 0x001e220000008800 */
[----:B------:R-:W-:Y:S02]  /*2d70*/  MOV R3, 0x400 ;  /* 0x0000040000037802 */ /* 0x000fe40000000f00 */
[----:B------:R-:W-:-:S04]  /*2d80*/  SHF.R.U32.HI R2, RZ, 0x1, R10 ;  /* 0x00000001ff027819 */ /* 0x000fc8000001160a */
[----:B------:R-:W-:Y:S02]  /*2d90*/  LOP3.LUT R2, R2, 0x1f0, RZ, 0xc0, !PT ;  /* 0x000001f002027812 */ /* 0x000fe400078ec0ff */
[----:B0-----:R-:W-:-:S05]  /*2da0*/  LEA R3, R8, R3, 0x18 ;  /* 0x0000000308037211 */ /* 0x001fca00078ec0ff */
[----:B------:R-:W-:-:S05]  /*2db0*/  IMAD.IADD R3, R2, 0x1, R3 ;  /* 0x0000000102037824 */ /* 0x000fca00078e0203 */
[----:B------:R0:W-:Y:S04]  /*2dc0*/  STS.64 [R3+0x10], R4 ;  /* 0x0000100403007388 */ /* 0x0001e80000000a00 */
[----:B------:R0:W-:Y:S02]  /*2dd0*/  STS.64 [R3+0x8], R6 ;  /* 0x0000080603007388 */ /* 0x0001e40000000a00 */
.L_x_173:
[----:B------:R-:W-:Y:S05]  /*2de0*/  BSYNC.RECONVERGENT B1 ;  /* 0x0000000000017941 */ /* 0x000fea0003800200 */
.L_x_172:
[----:B------:R-:W-:Y:S01]  /*2df0*/  BAR.SYNC.DEFER_BLOCKING 0x0 ;  /* 0x0000000000007b1d */ /* 0x000fe20000010000 */
[----:B------:R-:W-:-:S13]  /*2e00*/  ISETP.NE.AND P1, PT, R10, RZ, PT ;  /* 0x000000ff0a00720c */ /* 0x000fda0003f25270 */
[----:B------:R-:W-:Y:S05]  /*2e10*/  @P1 BRA `(.L_x_149) ;  /* 0x0000003800a81947 */ /* 0x000fea0003800000 */
[----:B------:R-:W-:Y:S01]  /*2e20*/  ISETP.GE.AND P0, PT, R9, 0x21, PT ;  /* 0x000000210900780c */ /* 0x000fe20003f06270 */
[----:B0-----:R-:W-:Y:S02]  /*2e30*/  IMAD.MOV.U32 R13, RZ, RZ, R4 ;  /* 0x000000ffff0d7224 */ /* 0x001fe400078e0004 */
[----:B------:R-:W-:Y:S02]  /*2e40*/  IMAD.MOV.U32 R8, RZ, RZ, R5 ;  /* 0x000000ffff087224 */ /* 0x000fe400078e0005 */
[----:B------:R-:W-:Y:S02]  /*2e50*/  IMAD.MOV.U32 R2, RZ, RZ, R6 ;  /* 0x000000ffff027224 */ /* 0x000fe400078e0006 */
[----:B------:R-:W-:-:S06]  /*2e60*/  IMAD.MOV.U32 R3, RZ, RZ, R7 ;  /* 0x000000ffff037224 */ /* 0x000fcc00078e0007 */
[----:B------:R-:W-:Y:S05]  /*2e70*/  @!P0 BRA `(.L_x_174) ;  /* 0x00000000006c8947 */ /* 0x000fea0003800000 */
[----:B------:R-:W0:Y:S01]  /*2e80*/  S2UR UR5, SR_CgaCtaId ;  /* 0x00000000000579c3 */ /* 0x000e220000008800 */
[----:B------:R-:W-:Y:S01]  /*2e90*/  UMOV UR4, 0x400 ;  /* 0x0000040000047882 */ /* 0x000fe20000000000 */
[----:B------:R-:W-:Y:S01]  /*2ea0*/  BSSY.RECONVERGENT B1, `(.L_x_174) ;  /* 0x0000018000017945 */ /* 0x000fe20003800200 */
[----:B0-----:R-:W-:-:S09]  /*2eb0*/  ULEA UR4, UR5, UR4, 0x18 ;  /* 0x0000000405047291 */ /* 0x001fd2000f8ec0ff */
[----:B--2---:R-:W0:Y:S04]  /*2ec0*/  LDS.64 R10, [UR4+0x18] ;  /* 0x00001804ff0a7984 */ /* 0x004e280008000a00 */
[----:B-1-3--:R-:W1:Y:S01]  /*2ed0*/  LDS.64 R14, [UR4+0x20] ;  /* 0x00002004ff0e7984 */ /* 0x00ae620008000a00 */
[----:B0-----:R-:W-:Y:S01]  /*2ee0*/  DSETP.GEU.AND P0, PT, |R6|, |R10|, PT ;  /* 0x4000000a0600722a */ /* 0x001fe20003f0e200 */
[----:B------:R-:W-:Y:S02]  /*2ef0*/  IMAD.MOV.U32 R2, RZ, RZ, R10 ;  /* 0x000000ffff027224 */ /* 0x000fe400078e000a */
[----:B------:R-:W-:Y:S02]  /*2f00*/  IMAD.MOV.U32 R3, RZ, RZ, R11 ;  /* 0x000000ffff037224 */ /* 0x000fe400078e000b */
[----:B-1----:R-:W-:-:S02]  /*2f10*/  IMAD.MOV.U32 R13, RZ, RZ, R14 ;  /* 0x000000ffff0d7224 */ /* 0x002fc400078e000e */
[----:B------:R-:W-:-:S07]  /*2f20*/  IMAD.MOV.U32 R8, RZ, RZ, R15 ;  /* 0x000000ffff087224 */ /* 0x000fce00078e000f */
[----:B------:R-:W-:Y:S05]  /*2f30*/  @!P0 BRA `(.L_x_175) ;  /* 0x0000000000388947 */ /* 0x000fea0003800000 */
        /* <DEDUP_REMOVED lines=14> */
.L_x_175:
[----:B------:R-:W-:Y:S05]  /*3020*/  BSYNC.RECONVERGENT B1 ;  /* 0x0000000000017941 */ /* 0x000fea0003800200 */
.L_x_174:
[----:B------:R-:W-:Y:S01]  /*3030*/  ISETP.GE.AND P0, PT, R9, 0x41, PT ;  /* 0x000000410900780c */ /* 0x000fe20003f06270 */
[----:B--2---:R-:W-:Y:S02]  /*3040*/  IMAD.MOV.U32 R11, RZ, RZ, R13 ;  /* 0x000000ffff0b7224 */ /* 0x004fe400078e000d */
        /* <DEDUP_REMOVED lines=8> */
[----:B------:R-:W0:Y:S04]  /*30d0*/  LDS.64 R6, [UR4+0x28] ;  /* 0x00002804ff067984 */ /* 0x000e280008000a00 */
        /* <DEDUP_REMOVED lines=21> */
.L_x_177:
[----:B------:R-:W-:Y:S05]  /*3230*/  BSYNC.RECONVERGENT B1 ;  /* 0x0000000000017941 */ /* 0x000fea0003800200 */
.L_x_176:
[----:B------:R-:W-:Y:S01]  /*3240*/  ISETP.GE.AND P0, PT, R9, 0x61, PT ;  /* 0x000000610900780c */ /* 0x000fe20003f06270 */
[----:B------:R-:W-:Y:S02]  /*3250*/  IMAD.MOV.U32 R13, RZ, RZ, R11 ;  /* 0x000000ffff0d7224 */ /* 0x000fe400078e000b */
        /* <DEDUP_REMOVED lines=30> */
.L_x_179:
[----:B------:R-:W-:Y:S05]  /*3440*/  BSYNC.RECONVERGENT B1 ;  /* 0x0000000000017941 */ /* 0x000fea0003800200 */
.L_x_178:
        /* <DEDUP_REMOVED lines=32> */
.L_x_181:
[----:B------:R-:W-:Y:S05]  /*3650*/  BSYNC.RECONVERGENT B1 ;  /* 0x0000000000017941 */ /* 0x000fea0003800200 */
.L_x_180:
        /* <DEDUP_REMOVED lines=32> */
.L_x_183:
[----:B------:R-:W-:Y:S05]  /*3860*/  BSYNC.RECONVERGENT B1 ;  /* 0x0000000000017941 */ /* 0x000fea0003800200 */
.L_x_182:
        /* <DEDUP_REMOVED lines=32> */
.L_x_185:
[----:B------:R-:W-:Y:S05]  /*3a70*/  BSYNC.RECONVERGENT B1 ;  /* 0x0000000000017941 */ /* 0x000fea0003800200 */
.L_x_184:
[----:B------:R-:W-:Y:S01]  /*3a80*/  ISETP.GE.AND P0, PT, R9, 0xe1, PT ;  /* 0x000000e10900780c */ /* 0x000fe20003f06270 */
[----:B------:R-:W-:Y:S01]  /*3a90*/  IMAD.MOV.U32 R5, RZ, RZ, R10 ;  /* 0x000000ffff057224 */ /* 0x000fe200078e000a */
[----:B------:R-:W-:Y:S01]  /*3aa0*/  MOV R4, R11 ;  /* 0x0000000b00047202 */ /* 0x000fe20000000f00 */
[----:B------:R-:W-:Y:S02]  /*3ab0*/  IMAD.MOV.U32 R6, RZ, RZ, R2 ;  /* 0x000000ffff067224 */ /* 0x000fe400078e0002 */
[----:B------:R-:W-:-:S08]  /*3ac0*/  IMAD.MOV.U32 R7, RZ, RZ, R3 ;  /* 0x000000ffff077224 */ /* 0x000fd000078e0003 */
[----:B------:R-:W-:Y:S05]  /*3ad0*/  @!P0 BRA `(.L_x_149) ;  /* 0x0000002c00788947 */ /* 0x000fea0003800000 */
[----:B------:R-:W0:Y:S01]  /*3ae0*/  S2UR UR5, SR_CgaCtaId ;  /* 0x00000000000579c3 */ /* 0x000e220000008800 */
[----:B------:R-:W-:Y:S02]  /*3af0*/  UMOV UR4, 0x400 ;  /* 0x0000040000047882 */ /* 0x000fe40000000000 */
[----:B0-----:R-:W-:-:S09]  /*3b00*/  ULEA UR4, UR5, UR4, 0x18 ;  /* 0x0000000405047291 */ /* 0x001fd2000f8ec0ff */
[----:B------:R-:W0:Y:S04]  /*3b10*/  LDS.64 R8, [UR4+0x78] ;  /* 0x00007804ff087984 */ /* 0x000e280008000a00 */
[----:B------:R-:W2:Y:S01]  /*3b20*/  LDS.64 R12, [UR4+0x80] ;  /* 0x00008004ff0c7984 */ /* 0x000ea20008000a00 */
[----:B0-----:R-:W-:Y:S01]  /*3b30*/  DSETP.GEU.AND P0, PT, |R2|, |R8|, PT ;  /* 0x400000080200722a */ /* 0x001fe20003f0e200 */
        /* <DEDUP_REMOVED lines=20> */
.L_x_117:
[----:B------:R-:W0:Y:S01]  /*3c80*/  S2R R3, SR_TID.X ;  /* 0x0000000000037919 */ /* 0x000e220000002100 */
[----:B------:R-:W1:Y:S02]  /*3c90*/  LDCU.128 UR12, c[0x0][0x380] ;  /* 0x00007000ff0c77ac */ /* 0x000e640008000c00 */
[----:B-1----:R-:W-:Y:S02]  /*3ca0*/  IMAD.U32 R2, RZ, RZ, UR12 ;  /* 0x0000000cff027e24 */ /* 0x002fe4000f8e00ff */
[----:B------:R-:W-:Y:S01]  /*3cb0*/  IMAD.U32 R4, RZ, RZ, UR13 ;  /* 0x0000000dff047e24 */ /* 0x000fe2000f8e00ff */
[----:B0-----:R-:W-:-:S05]  /*3cc0*/  IADD3 R5, P0, PT, R8, R3, RZ ;  /* 0x0000000308057210 */ /* 0x001fca0007f1e0ff */
[----:B------:R-:W-:Y:S01]  /*3cd0*/  IMAD.X R6, RZ, RZ, RZ, P0 ;  /* 0x000000ffff067224 */ /* 0x000fe200000e06ff */
[----:B------:R-:W-:-:S04]  /*3ce0*/  LEA R20, P0, R5, R2, 0x3 ;  /* 0x0000000205147211 */ /* 0x000fc800078018ff */
[----:B------:R-:W-:-:S05]  /*3cf0*/  LEA.HI.X R21, R5, R4, R6, 0x3, P0 ;  /* 0x0000000405157211 */ /* 0x000fca00000f1c06 */
[----:B------:R-:W2:Y:S04]  /*3d00*/  LDG.E.64 R6, desc[UR10][R20.64] ;  /* 0x0000000a14067981 */ /* 0x000ea8000c1e1b00 */
[----:B------:R-:W2:Y:S04]  /*3d10*/  LDG.E.64 R14, desc[UR10][R20.64+0x800] ;  /* 0x0008000a140e7981 */ /* 0x000ea8000c1e1b00 */
[----:B------:R-:W3:Y:S04]  /*3d20*/  LDG.E.64 R18, desc[UR10][R20.64+0x1000] ;  /* 0x0010000a14127981 */ /* 0x000ee8000c1e1b00 */
[----:B------:R-:W4:Y:S04]  /*3d30*/  LDG.E.64 R12, desc[UR10][R20.64+0x1800] ;  /* 0x0018000a140c7981 */ /* 0x000f28000c1e1b00 */
[----:B------:R-:W5:Y:S01]  /*3d40*/  LDG.E.64 R10, desc[UR10][R20.64+0x2000] ;  /* 0x0020000a140a7981 */ /* 0x000f62000c1e1b00 */
[----:B------:R-:W-:Y:S01]  /*3d50*/  IMAD.U32 R5, RZ, RZ, UR14 ;  /* 0x0000000eff057e24 */ /* 0x000fe2000f8e00ff */
[----:B------:R-:W-:Y:S01]  /*3d60*/  LOP3.LUT R9, R3, 0x400, RZ, 0xfc, !PT ;  /* 0x0000040003097812 */ /* 0x000fe200078efcff */
[----:B------:R-:W-:Y:S01]  /*3d70*/  BSSY.RECONVERGENT B1, `(.L_x_186) ;  /* 0x0000020000017945 */ /* 0x000fe20003800200 */
[----:B------:R-:W-:-:S04]  /*3d80*/  ISETP.LE.U32.AND P0, PT, R25, UR6, PT ;  /* 0x0000000619007c0c */ /* 0x000fc8000bf03070 */
[----:B------:R-:W-:Y:S01]  /*3d90*/  ISETP.GE.U32.AND.EX P0, PT, RZ, R16, PT, P0 ;  /* 0x00000010ff00720c */ /* 0x000fe20003f06100 */
[----:B--2---:R-:W-:-:S06]  /*3da0*/  DSETP.GEU.AND P2, PT, |R6|, |R14|, PT ;  /* 0x4000000e0600722a */ /* 0x004fcc0003f4e200 */
[----:B------:R-:W-:Y:S02]  /*3db0*/  FSEL R6, R6, R14, P2 ;  /* 0x0000000e06067208 */ /* 0x000fe40001000000 */
[----:B------:R-:W-:-:S06]  /*3dc0*/  FSEL R7, R7, R15, P2 ;  /* 0x0000000f07077208 */ /* 0x000fcc0001000000 */
[----:B---3--:R-:W-:-:S06]  /*3dd0*/  DSETP.GEU.AND P3, PT, |R6|, |R18|, PT ;  /* 0x400000120600722a */ /* 0x008fcc0003f6e200 */
[----:B------:R-:W-:Y:S01]  /*3de0*/  FSEL R14, R6, R18, P3 ;  /* 0x00000012060e7208 */ /* 0x000fe20001800000 */
[----:B------:R-:W-:Y:S01]  /*3df0*/  IMAD.U32 R6, RZ, RZ, UR15 ;  /* 0x0000000fff067e24 */ /* 0x000fe2000f8e00ff */
[----:B------:R-:W-:Y:S01]  /*3e00*/  FSEL R15, R7, R19, P3 ;  /* 0x00000013070f7208 */ /* 0x000fe20001800000 */
[----:B------:R-:W-:-:S05]  /*3e10*/  VIADD R18, R3, 0x100 ;  /* 0x0000010003127836 */ /* 0x000fca0000000000 */
[----:B----4-:R-:W-:-:S06]  /*3e20*/  DSETP.GEU.AND P1, PT, |R14|, |R12|, PT ;  /* 0x4000000c0e00722a */ /* 0x010fcc0003f2e200 */
[----:B------:R-:W-:Y:S01]  /*3e30*/  FSEL R12, R14, R12, P1 ;  /* 0x0000000c0e0c7208 */ /* 0x000fe20000800000 */
[----:B------:R-:W-:Y:S01]  /*3e40*/  VIADD R14, R3, 0x200 ;  /* 0x00000200030e7836 */ /* 0x000fe20000000000 */
[----:B------:R-:W-:Y:S02]  /*3e50*/  FSEL R13, R15, R13, P1 ;  /* 0x0000000d0f0d7208 */ /* 0x000fe40000800000 */
[----:B------:R-:W-:Y:S02]  /*3e60*/  IADD3 R15, P5, PT, R8, R5, RZ ;  /* 0x00000005080f7210 */ /* 0x000fe40007fbe0ff */
[----:B------:R-:W-:Y:S02]  /*3e70*/  @P3 SEL R14, R3, R18, P2 ;  /* 0x00000012030e3207 */ /* 0x000fe40001000000 */
[----:B-----5:R-:W-:Y:S01]  /*3e80*/  DSETP.GEU.AND P4, PT, |R12|, |R10|, PT ;  /* 0x4000000a0c00722a */ /* 0x020fe20003f8e200 */
[----:B------:R-:W-:Y:S01]  /*3e90*/  IMAD.X R17, RZ, RZ, R6, P5 ;  /* 0x000000ffff117224 */ /* 0x000fe200028e0606 */
[----:B------:R-:W-:Y:S01]  /*3ea0*/  IADD3 R7, P5, PT, R9, R15, RZ ;  /* 0x0000000f09077210 */ /* 0x000fe20007fbe0ff */
[----:B------:R-:W-:-:S04]  /*3eb0*/  @!P1 VIADD R14, R3, 0x300 ;  /* 0x00000300030e9836 */ /* 0x000fc80000000000 */
[----:B------:R-:W-:-:S07]  /*3ec0*/  IMAD.X R8, RZ, RZ, R17, P5 ;  /* 0x000000ffff087224 */ /* 0x000fce00028e0611 */
[----:B------:R-:W-:Y:S05]  /*3ed0*/  @!P4 BRA `(.L_x_187) ;  /* 0x000000000024c947 */ /* 0x000fea0003800000 */
[C---:B------:R-:W-:Y:S02]  /*3ee0*/  ISETP.GE.U32.AND P1, PT, R14.reuse, R9, PT ;  /* 0x000000090e00720c */ /* 0x040fe40003f26070 */
[----:B------:R-:W-:Y:S02]  /*3ef0*/  IADD3 R14, P2, PT, R14, R15, RZ ;  /* 0x0000000f0e0e7210 */ /* 0x000fe40007f5e0ff */
[----:B------:R-:W-:-:S03]  /*3f00*/  ISETP.GE.U32.AND.EX P1, PT, RZ, RZ, PT, P1 ;  /* 0x000000ffff00720c */ /* 0x000fc60003f26110 */
[----:B------:R-:W-:-:S10]  /*3f10*/  IMAD.X R9, RZ, RZ, R17, P2 ;  /* 0x000000ffff097224 */ /* 0x000fd400010e0611 */
[----:B------:R-:W-:-:S06]  /*3f20*/  DSETP.LT.OR P1, PT, |R10|, |R12|, !P1 ;  /* 0x4000000c0a00722a */ /* 0x000fcc0004f21600 */
[----:B------:R-:W-:Y:S02]  /*3f30*/  FSEL R10, R12, R10, P1 ;  /* 0x0000000a0c0a7208 */ /* 0x000fe40000800000 */
[----:B------:R-:W-:Y:S02]  /*3f40*/  FSEL R11, R13, R11, P1 ;  /* 0x0000000b0d0b7208 */ /* 0x000fe40000800000 */
[----:B------:R-:W-:Y:S02]  /*3f50*/  SEL R7, R14, R7, P1 ;  /* 0x000000070e077207 */ /* 0x000fe40000800000 */
[----:B------:R-:W-:-:S07]  /*3f60*/  SEL R8, R9, R8, P1 ;  /* 0x0000000809087207 */ /* 0x000fce0000800000 */
.L_x_187:
[----:B------:R-:W-:Y:S05]  /*3f70*/  BSYNC.RECONVERGENT B1 ;  /* 0x0000000000017941 */ /* 0x000fea0003800200 */
.L_x_186:
[----:B------:R-:W-:Y:S05]  /*3f80*/  @P0 BRA `(.L_x_188) ;  /* 0x0000001400000947 */ /* 0x000fea0003800000 */
[----:B------:R-:W0:Y:S01]  /*3f90*/  LDCU.64 UR8, c[0x0][0x3e8] ;  /* 0x00007d00ff0877ac */ /* 0x000e220008000a00 */
[----:B------:R-:W-:Y:S01]  /*3fa0*/  ISETP.NE.AND P0, PT, R3, RZ, PT ;  /* 0x000000ff0300720c */ /* 0x000fe20003f05270 */
[----:B------:R-:W-:Y:S01]  /*3fb0*/  BSSY.RECONVERGENT B1, `(.L_x_189) ;  /* 0x0000012000017945 */ /* 0x000fe20003800200 */
[----:B------:R-:W-:Y:S01]  /*3fc0*/  UMOV UR4, 0x8 ;  /* 0x0000000800047882 */ /* 0x000fe20000000000 */
[----:B------:R-:W-:Y:S02]  /*3fd0*/  UMOV UR5, 0x0 ;  /* 0x0000000000057882 */ /* 0x000fe40000000000 */
[----:B0-----:R-:W-:-:S04]  /*3fe0*/  UIMAD.WIDE.U32 UR4, UR8, 0x1, UR4 ;  /* 0x00000001080478a5 */ /* 0x001fc8000f8e0004 */
[----:B------:R-:W-:Y:S02]  /*3ff0*/  UIADD3 UR7, UPT, UPT, UR5, UR9, URZ ;  /* 0x0000000905077290 */ /* 0x000fe4000fffe0ff */
[----:B------:R-:W-:Y:S02]  /*4000*/  IMAD.U32 R13, RZ, RZ, UR5 ;  /* 0x00000005ff0d7e24 */ /* 0x000fe4000f8e00ff */
[----:B------:R-:W-:Y:S02]  /*4010*/  IMAD.U32 R12, RZ, RZ, UR4 ;  /* 0x00000004ff0c7e24 */ /* 0x000fe4000f8e00ff */
[----:B------:R-:W-:Y:S01]  /*4020*/  IMAD.U32 R13, RZ, RZ, UR7 ;  /* 0x00000007ff0d7e24 */ /* 0x000fe2000f8e00ff */
[----:B------:R-:W-:Y:S06]  /*4030*/  @P0 BRA `(.L_x_190) ;  /* 0x0000000000240947 */ /* 0x000fec0003800000 */
[----:B------:R-:W-:Y:S02]  /*4040*/  IMAD.MOV.U32 R18, RZ, RZ, 0x500 ;  /* 0x00000500ff127424 */ /* 0x000fe400078e00ff */
[----:B------:R-:W-:-:S05]  /*4050*/  IMAD.MOV.U32 R19, RZ, RZ, 0x0 ;  /* 0x00000000ff137424 */ /* 0x000fca00078e00ff */
[----:B------:R-:W2:Y:S01]  /*4060*/  ATOMG.E.ADD.64.STRONG.GPU PT, R14, desc[UR10][R12.64], R18 ;  /* 0x800000120c0e79a8 */ /* 0x000ea200081ef50a */
[----:B------:R-:W0:Y:S01]  /*4070*/  S2UR UR5, SR_CgaCtaId ;  /* 0x00000000000579c3 */ /* 0x000e220000008800 */
[----:B------:R-:W-:Y:S02]  /*4080*/  UMOV UR4, 0x400 ;  /* 0x0000040000047882 */ /* 0x000fe40000000000 */
[----:B0-----:R-:W-:Y:S01]  /*4090*/  ULEA UR4, UR5, UR4, 0x18 ;  /* 0x0000000405047291 */ /* 0x001fe2000f8ec0ff */
[----:B--2---:R-:W-:-:S05]  /*40a0*/  IADD3 R14, P0, PT, R14, UR6, RZ ;  /* 0x000000060e0e7c10 */ /* 0x004fca000ff1e0ff */
[----:B------:R-:W-:-:S05]  /*40b0*/  IMAD.X R15, RZ, RZ, R15, P0 ;  /* 0x000000ffff0f7224 */ /* 0x000fca00000e060f */
[----:B------:R0:W-:Y:S03]  /*40c0*/  STS.64 [UR4+0x98], R14 ;  /* 0x0000980eff007988 */ /* 0x0001e60008000a04 */
.L_x_190:
[----:B------:R-:W-:Y:S05]  /*40d0*/  BSYNC.RECONVERGENT B1 ;  /* 0x0000000000017941 */ /* 0x000fea0003800200 */
.L_x_189:
[----:B------:R-:W1:Y:S08]  /*40e0*/  S2UR UR5, SR_CgaCtaId ;  /* 0x00000000000579c3 */ /* 0x000e700000008800 */
[----:B------:R-:W-:Y:S06]  /*40f0*/  BAR.SYNC.DEFER_BLOCKING 0x0 ;  /* 0x0000000000007b1d */ /* 0x000fec0000010000 */
[----:B------:R-:W-:-:S02]  /*4100*/  UMOV UR4, 0x400 ;  /* 0x0000040000047882 */ /* 0x000fc40000000000 */
[----:B-1----:R-:W-:-:S06]  /*4110*/  ULEA UR4, UR5, UR4, 0x18 ;  /* 0x0000000405047291 */ /* 0x002fcc000f8ec0ff */
[----:B------:R-:W-:-:S05]  /*4120*/  IMAD.U32 R9, RZ, RZ, UR4 ;  /* 0x00000004ff097e24 */ /* 0x000fca000f8e00ff */
[----:B------:R-:W0:Y:S02]  /*4130*/  LDS.64 R18, [R9+0x98] ;  /* 0x0000980009127984 */ /* 0x000e240000000a00 */
[----:B0-----:R-:W-:-:S04]  /*4140*/  IADD3 R14, P1, PT, R18, 0x500, RZ ;  /* 0x00000500120e7810 */ /* 0x001fc80007f3e0ff */
[----:B------:R-:W-:Y:S01]  /*4150*/  ISETP.GT.U32.AND P0, PT, R14, R25, PT ;  /* 0x000000190e00720c */ /* 0x000fe20003f04070 */
[----:B------:R-:W-:-:S05]  /*4160*/  IMAD.X R15, RZ, RZ, R19, P1 ;  /* 0x000000ffff0f7224 */ /* 0x000fca00008e0613 */
[----:B------:R-:W-:-:S13]  /*4170*/  ISETP.GT.AND.EX P0, PT, R15, R16, PT, P0 ;  /* 0x000000100f00720c */ /* 0x000fda0003f04300 */
[----:B------:R-:W-:Y:S05]  /*4180*/  @P0 BRA `(.L_x_191) ;  /* 0x0000000400b40947 */ /* 0x000fea0003800000 */
[----:B------:R-:W-:Y:S01]  /*4190*/  BSSY.RECONVERGENT B1, `(.L_x_191) ;  /* 0x000006c000017945 */ /* 0x000fe20003800200 */
[----:B------:R-:W-:Y:S01]  /*41a0*/  IMAD.MOV.U32 R20, RZ, RZ, R10 ;  /* 0x000000ffff147224 */ /* 0x000fe200078e000a */
[----:B------:R-:W0:Y:S01]  /*41b0*/  LDCU.64 UR8, c[0x0][0x398] ;  /* 0x00007300ff0877ac */ /* 0x000e220008000a00 */
[----:B------:R-:W-:Y:S02]  /*41c0*/  IMAD.MOV.U32 R21, RZ, RZ, R11 ;  /* 0x000000ffff157224 */ /* 0x000fe400078e000b */
[----:B------:R-:W-:Y:S01]  /*41d0*/  IMAD.MOV.U32 R15, RZ, RZ, R7 ;  /* 0x000000ffff0f7224 */ /* 0x000fe200078e0007 */
[----:B------:R-:W1:Y:S01]  /*41e0*/  LDCU.128 UR12, c[0x0][0x380] ;  /* 0x00007000ff0c77ac */ /* 0x000e620008000c00 */
[----:B------:R-:W-:-:S07]  /*41f0*/  IMAD.MOV.U32 R14, RZ, RZ, R8 ;  /* 0x000000ffff0e7224 */ /* 0x000fce00078e0008 */
.L_x_194:
[----:B------:R-:W-:Y:S01]  /*4200*/  IADD3 R7, P0, PT, R3, R18, RZ ;  /* 0x0000001203077210 */ /* 0x000fe20007f1e0ff */
[----:B-1----:R-:W-:Y:S02]  /*4210*/  IMAD.U32 R2, RZ, RZ, UR12 ;  /* 0x0000000cff027e24 */ /* 0x002fe4000f8e00ff */
[----:B------:R-:W-:Y:S02]  /*4220*/  IMAD.U32 R4, RZ, RZ, UR13 ;  /* 0x0000000dff047e24 */ /* 0x000fe4000f8e00ff */
[----:B------:R-:W-:Y:S01]  /*4230*/  IMAD.X R25, RZ, RZ, R19, P0 ;  /* 0x000000ffff197224 */ /* 0x000fe200000e0613 */
[----:B------:R-:W-:-:S04]  /*4240*/  LEA R10, P0, R7, R2, 0x3 ;  /* 0x00000002070a7211 */ /* 0x000fc800078018ff */
[----:B------:R-:W-:-:S05]  /*4250*/  LEA.HI.X R11, R7, R4, R25, 0x3, P0 ;  /* 0x00000004070b7211 */ /* 0x000fca00000f1c19 */
[----:B------:R-:W2:Y:S04]  /*4260*/  LDG.E.64 R16, desc[UR10][R10.64] ;  /* 0x0000000a0a107981 */ /* 0x000ea8000c1e1b00 */
[----:B------:R-:W3:Y:S01]  /*4270*/  LDG.E.64 R18, desc[UR10][R10.64+0x800] ;  /* 0x0008000a0a127981 */ /* 0x000ee2000c1e1b00 */
[----:B------:R-:W-:Y:S02]  /*4280*/  IMAD.U32 R5, RZ, RZ, UR14 ;  /* 0x0000000eff057e24 */ /* 0x000fe4000f8e00ff */
[----:B------:R-:W-:-:S03]  /*4290*/  IMAD.U32 R6, RZ, RZ, UR15 ;  /* 0x0000000fff067e24 */ /* 0x000fc6000f8e00ff */
[----:B------:R-:W-:-:S04]  /*42a0*/  IADD3 R24, P0, PT, R7, R5, RZ ;  /* 0x0000000507187210 */ /* 0x000fc80007f1e0ff */
[----:B------:R-:W-:Y:S01]  /*42b0*/  IADD3 R27, P3, PT, R24, 0x100, RZ ;  /* 0x00000100181b7810 */ /* 0x000fe20007f7e0ff */
[----:B------:R-:W-:-:S04]  /*42c0*/  IMAD.X R25, R25, 0x1, R6, P0 ;  /* 0x0000000119197824 */ /* 0x000fc800000e0606 */
[----:B------:R-:W-:Y:S01]  /*42d0*/  IMAD.X R26, RZ, RZ, R25, P3 ;  /* 0x000000ffff1a7224 */ /* 0x000fe200018e0619 */
[----:B--2---:R-:W-:-:S14]  /*42e0*/  DSETP.GEU.AND P2, PT, |R20|, |R16|, PT ;  /* 0x400000101400722a */ /* 0x004fdc0003f4e200 */
[----:B------:R-:W-:-:S04]  /*42f0*/  @P2 ISETP.GE.U32.AND P0, PT, R15, R24, PT ;  /* 0x000000180f00220c */ /* 0x000fc80003f06070 */
[----:B------:R-:W-:-:S13]  /*4300*/  @P2 ISETP.GE.AND.EX P0, PT, R14, R25, PT, P0 ;  /* 0x000000190e00220c */ /* 0x000fda0003f06300 */
[----:B------:R-:W-:-:S06]  /*4310*/  @P2 DSETP.LT.OR P0, PT, |R16|, |R20|, !P0 ;  /* 0x400000141000222a */ /* 0x000fcc0004701600 */
[----:B------:R-:W-:Y:S02]  /*4320*/  @P2 FSEL R7, R20, R16, P0 ;  /* 0x0000001014072208 */ /* 0x000fe40000000000 */
[----:B------:R-:W-:Y:S02]  /*4330*/  @P2 FSEL R20, R21, R17, P0 ;  /* 0x0000001115142208 */ /* 0x000fe40000000000 */
[C---:B------:R-:W-:Y:S01]  /*4340*/  IADD3 R21, P5, PT, R24.reuse, 0x300, RZ ;  /* 0x0000030018157810 */ /* 0x040fe20007fbe0ff */
[----:B------:R-:W-:Y:S01]  /*4350*/  @P2 IMAD.MOV.U32 R16, RZ, RZ, R7 ;  /* 0x000000ffff102224 */ /* 0x000fe200078e0007 */
[C---:B------:R-:W-:Y:S01]  /*4360*/  IADD3 R7, P6, PT, R24.reuse, 0x400, RZ ;  /* 0x0000040018077810 */ /* 0x040fe20007fde0ff */
[----:B------:R-:W-:Y:S01]  /*4370*/  @P2 IMAD.MOV.U32 R17, RZ, RZ, R20 ;  /* 0x000000ffff112224 */ /* 0x000fe200078e0014 */
[----:B------:R-:W-:Y:S01]  /*4380*/  IADD3 R20, P4, PT, R24, 0x200, RZ ;  /* 0x0000020018147810 */ /* 0x000fe20007f9e0ff */
[--C-:B------:R-:W-:Y:S01]  /*4390*/  IMAD.X R23, RZ, RZ, R25.reuse, P5 ;  /* 0x000000ffff177224 */ /* 0x100fe200028e0619 */
[----:B------:R-:W-:Y:S01]  /*43a0*/  @P2 SEL R24, R15, R24, P0 ;  /* 0x000000180f182207 */ /* 0x000fe20000000000 */
[----:B------:R-:W-:-:S02]  /*43b0*/  IMAD.X R8, RZ, RZ, R25, P6 ;  /* 0x000000ffff087224 */ /* 0x000fc400030e0619 */
[----:B------:R-:W-:Y:S01]  /*43c0*/  IMAD.X R22, RZ, RZ, R25, P4 ;  /* 0x000000ffff167224 */ /* 0x000fe200020e0619 */
[----:B------:R-:W-:Y:S01]  /*43d0*/  @P2 SEL R25, R14, R25, P0 ;  /* 0x000000190e192207 */ /* 0x000fe20000000000 */
[----:B---3--:R-:W-:Y:S01]  /*43e0*/  DSETP.GEU.AND P1, PT, |R16|, |R18|, PT ;  /* 0x400000121000722a */ /* 0x008fe20003f2e200 */
[----:B------:R-:W2:-:S13]  /*43f0*/  LDG.E.64 R14, desc[UR10][R10.64+0x1000] ;  /* 0x0010000a0a0e7981 */ /* 0x000e9a000c1e1b00 */
[----:B------:R-:W-:-:S04]  /*4400*/  @P1 ISETP.GE.U32.AND P0, PT, R24, R27, PT ;  /* 0x0000001b1800120c */ /* 0x000fc80003f06070 */
[----:B------:R-:W-:-:S13]  /*4410*/  @P1 ISETP.GE.AND.EX P0, PT, R25, R26, PT, P0 ;  /* 0x0000001a1900120c */ /* 0x000fda0003f06300 */
[----:B------:R-:W-:-:S06]  /*4420*/  @P1 DSETP.LT.OR P0, PT, |R18|, |R16|, !P0 ;  /* 0x400000101200122a */ /* 0x000fcc0004701600 */
[----:B------:R-:W-:Y:S02]  /*4430*/  @P1 FSEL R28, R16, R18, P0 ;  /* 0x00000012101c1208 */ /* 0x000fe40000000000 */
[----:B------:R-:W-:Y:S02]  /*4440*/  @P1 FSEL R29, R17, R19, P0 ;  /* 0x00000013111d1208 */ /* 0x000fe40000000000 */
[----:B------:R-:W3:Y:S01]  /*4450*/  LDG.E.64 R16, desc[UR10][R10.64+0x1800] ;  /* 0x0018000a0a107981 */ /* 0x000ee2000c1e1b00 */
[----:B------:R-:W-:Y:S02]  /*4460*/  @P1 IMAD.MOV.U32 R18, RZ, RZ, R28 ;  /* 0x000000ffff121224 */ /* 0x000fe400078e001c */
[----:B------:R-:W-:Y:S01]  /*4470*/  @P1 IMAD.MOV.U32 R19, RZ, RZ, R29 ;  /* 0x000000ffff131224 */ /* 0x000fe200078e001d */
[----:B------:R-:W-:Y:S02]  /*4480*/  @P1 SEL R27, R24, R27, P0 ;  /* 0x0000001b181b1207 */ /* 0x000fe40000000000 */
[----:B------:R-:W-:Y:S01]  /*4490*/  @P1 SEL R26, R25, R26, P0 ;  /* 0x0000001a191a1207 */ /* 0x000fe20000000000 */
[----:B------:R-:W-:Y:S01]  /*44a0*/  BSSY.RECONVERGENT B2, `(.L_x_192) ;  /* 0x000001d000027945 */ /* 0x000fe20003800200 */
[----:B------:R-:W5:Y:S01]  /*44b0*/  LDG.E.64 R10, desc[UR10][R10.64+0x2000] ;  /* 0x0020000a0a0a7981 */ /* 0x000f62000c1e1b00 */
[----:B------:R-:W-:Y:S06]  /*44c0*/  BAR.SYNC.DEFER_BLOCKING 0x0 ;  /* 0x0000000000007b1d */ /* 0x000fec0000010000 */
[----:B--2---:R-:W-:-:S14]  /*44d0*/  DSETP.GEU.AND P2, PT, |R18|, |R14|, PT ;  /* 0x4000000e1200722a */ /* 0x004fdc0003f4e200 */
[----:B------:R-:W-:-:S04]  /*44e0*/  @P2 ISETP.GE.U32.AND P0, PT, R27, R20, PT ;  /* 0x000000141b00220c */ /* 0x000fc80003f06070 */
[----:B------:R-:W-:-:S13]  /*44f0*/  @P2 ISETP.GE.AND.EX P0, PT, R26, R22, PT, P0 ;  /* 0x000000161a00220c */ /* 0x000fda0003f06300 */
[----:B------:R-:W-:-:S06]  /*4500*/  @P2 DSETP.LT.OR P0, PT, |R14|, |R18|, !P0 ;  /* 0x400000120e00222a */ /* 0x000fcc0004701600 */
[----:B------:R-:W-:Y:S02]  /*4510*/  @P2 FSEL R18, R18, R14, P0 ;  /* 0x0000000e12122208 */ /* 0x000fe40000000000 */
[----:B------:R-:W-:-:S03]  /*4520*/  @P2 FSEL R19, R19, R15, P0 ;  /* 0x0000000f13132208 */ /* 0x000fc60000000000 */
[----:B------:R-:W-:Y:S02]  /*4530*/  @P2 IMAD.MOV.U32 R14, RZ, RZ, R18 ;  /* 0x000000ffff0e2224 */ /* 0x000fe400078e0012 */
[----:B------:R-:W-:-:S06]  /*4540*/  @P2 IMAD.MOV.U32 R15, RZ, RZ, R19 ;  /* 0x000000ffff0f2224 */ /* 0x000fcc00078e0013 */
[----:B---3--:R-:W-:Y:S01]  /*4550*/  DSETP.GEU.AND P1, PT, |R14|, |R16|, PT ;  /* 0x400000100e00722a */ /* 0x008fe20003f2e200 */
[----:B------:R-:W-:Y:S02]  /*4560*/  @P2 SEL R20, R27, R20, P0 ;  /* 0x000000141b142207 */ /* 0x000fe40000000000 */
[----:B------:R-:W-:Y:S02]  /*4570*/  @P2 SEL R22, R26, R22, P0 ;  /* 0x000000161a162207 */ /* 0x000fe40000000000 */
[----:B------:R-:W-:-:S09]  /*4580*/  ISETP.NE.AND P2, PT, R3, RZ, PT ;  /* 0x000000ff0300720c */ /* 0x000fd20003f45270 */
[----:B------:R-:W-:-:S04]  /*4590*/  @P1 ISETP.GE.U32.AND P0, PT, R20, R21, PT ;  /* 0x000000151400120c */ /* 0x000fc80003f06070 */
[----:B------:R-:W-:-:S13]  /*45a0*/  @P1 ISETP.GE.AND.EX P0, PT, R22, R23, PT, P0 ;  /* 0x000000171600120c */ /* 0x000fda0003f06300 */
[----:B------:R-:W-:Y:S01]  /*45b0*/  @P1 DSETP.LT.OR P0, PT, |R16|, |R14|, !P0 ;  /* 0x4000000e1000122a */ /* 0x000fe20004701600 */
[----:B------:R-:W-:-:S13]  /*45c0*/  @P2 BRA `(.L_x_193) ;  /* 0x0000000000282947 */ /* 0x000fda0003800000 */
[----:B------:R-:W-:Y:S02]  /*45d0*/  IMAD.MOV.U32 R24, RZ, RZ, 0x500 ;  /* 0x00000500ff187424 */ /* 0x000fe400078e00ff */
[----:B------:R-:W-:-:S06]  /*45e0*/  IMAD.MOV.U32 R25, RZ, RZ, 0x0 ;  /* 0x00000000ff197424 */ /* 0x000fcc00078e00ff */
[----:B------:R-:W2:Y:S01]  /*45f0*/  ATOMG.E.ADD.64.STRONG.GPU PT, R24, desc[UR10][R12.64], R24 ;  /* 0x800000180c1879a8 */ /* 0x000ea200081ef50a */
[----:B------:R-:W1:Y:S01]  /*4600*/  S2UR UR5, SR_CgaCtaId ;  /* 0x00000000000579c3 */ /* 0x000e620000008800 */
[----:B------:R-:W-:Y:S02]  /*4610*/  UMOV UR4, 0x400 ;  /* 0x0000040000047882 */ /* 0x000fe40000000000 */
[----:B-1----:R-:W-:-:S06]  /*4620*/  ULEA UR4, UR5, UR4, 0x18 ;  /* 0x0000000405047291 */ /* 0x002fcc000f8ec0ff */
[----:B------:R-:W-:Y:S01]  /*4630*/  IMAD.U32 R9, RZ, RZ, UR4 ;  /* 0x00000004ff097e24 */ /* 0x000fe2000f8e00ff */
[----:B--2---:R-:W-:-:S05]  /*4640*/  IADD3 R18, P2, PT, R24, UR6, RZ ;  /* 0x0000000618127c10 */ /* 0x004fca000ff5e0ff */
[----:B------:R-:W-:-:S05]  /*4650*/  IMAD.X R19, RZ, RZ, R25, P2 ;  /* 0x000000ffff137224 */ /* 0x000fca00010e0619 */
[----:B------:R1:W-:Y:S03]  /*4660*/  STS.64 [R9+0x98], R18 ;  /* 0x0000981209007388 */ /* 0x0003e60000000a00 */
.L_x_193:
[----:B0-----:R-:W-:Y:S05]  /*4670*/  BSYNC.RECONVERGENT B2 ;  /* 0x0000000000027941 */ /* 0x001fea0003800200 */
.L_x_192:
[----:B------:R-:W-:Y:S01]  /*4680*/  BAR.SYNC.DEFER_BLOCKING 0x0 ;  /* 0x0000000000007b1d */ /* 0x000fe20000010000 */
[----:B------:R-:W-:Y:S01]  /*4690*/  @P1 FSEL R14, R14, R16, P0 ;  /* 0x000000100e0e1208 */ /* 0x000fe20000000000 */
[----:B------:R-:W-:Y:S01]  /*46a0*/  IMAD.U32 R25, RZ, RZ, UR8 ;  /* 0x00000008ff197e24 */ /* 0x000fe2000f8e00ff */
[----:B------:R-:W-:Y:S02]  /*46b0*/  @P1 FSEL R15, R15, R17, P0 ;  /* 0x000000110f0f1208 */ /* 0x000fe40000000000 */
[----:B------:R-:W-:Y:S01]  /*46c0*/  @P1 SEL R21, R20, R21, P0 ;  /* 0x0000001514151207 */ /* 0x000fe20000000000 */
[----:B------:R-:W-:Y:S01]  /*46d0*/  @P1 IMAD.MOV.U32 R16, RZ, RZ, R14 ;  /* 0x000000ffff101224 */ /* 0x000fe200078e000e */
[----:B------:R-:W-:Y:S01]  /*46e0*/  @P1 SEL R23, R22, R23, P0 ;  /* 0x0000001716171207 */ /* 0x000fe20000000000 */
[----:B------:R-:W-:-:S06]  /*46f0*/  @P1 IMAD.MOV.U32 R17, RZ, RZ, R15 ;  /* 0x000000ffff111224 */ /* 0x000fcc00078e000f */
[----:B-----5:R-:W-:Y:S01]  /*4700*/  DSETP.GEU.AND P2, PT, |R16|, |R10|, PT ;  /* 0x4000000a1000722a */ /* 0x020fe20003f4e200 */
[----:B-1----:R-:W0:-:S13]  /*4710*/  LDS.64 R18, [R9+0x98] ;  /* 0x0000980009127984 */ /* 0x002e1a0000000a00 */
[----:B------:R-:W-:-:S04]  /*4720*/  @P2 ISETP.GE.U32.AND P0, PT, R21, R7, PT ;  /* 0x000000071500220c */ /* 0x000fc80003f06070 */
[----:B------:R-:W-:-:S13]  /*4730*/  @P2 ISETP.GE.AND.EX P0, PT, R23, R8, PT, P0 ;  /* 0x000000081700220c */ /* 0x000fda0003f06300 */
[----:B------:R-:W-:-:S06]  /*4740*/  @P2 DSETP.LT.OR P0, PT, |R10|, |R16|, !P0 ;  /* 0x400000100a00222a */ /* 0x000fcc0004701600 */
[----:B------:R-:W-:Y:S02]  /*4750*/  @P2 FSEL R17, R17, R11, P0 ;  /* 0x0000000b11112208 */ /* 0x000fe40000000000 */
[----:B------:R-:W-:Y:S02]  /*4760*/  @P2 SEL R7, R21, R7, P0 ;  /* 0x0000000715072207 */ /* 0x000fe40000000000 */
[----:B------:R-:W-:Y:S01]  /*4770*/  @P2 SEL R8, R23, R8, P0 ;  /* 0x0000000817082207 */ /* 0x000fe20000000000 */
[----:B------:R-:W-:-:S04]  /*4780*/  @P2 IMAD.MOV.U32 R11, RZ, RZ, R17 ;  /* 0x000000ffff0b2224 */ /* 0x000fc800078e0011 */
[----:B------:R-:W-:Y:S01]  /*4790*/  IMAD.MOV.U32 R21, RZ, RZ, R11 ;  /* 0x000000ffff157224 */ /* 0x000fe200078e000b */
[----:B0-----:R-:W-:-:S04]  /*47a0*/  IADD3 R14, P3, PT, R18, 0x500, RZ ;  /* 0x00000500120e7810 */ /* 0x001fc80007f7e0ff */
[----:B------:R-:W-:Y:S01]  /*47b0*/  ISETP.GT.U32.AND P1, PT, R14, R25, PT ;  /* 0x000000190e00720c */ /* 0x000fe20003f24070 */
[----:B------:R-:W-:Y:S01]  /*47c0*/  IMAD.X R15, RZ, RZ, R19, P3 ;  /* 0x000000ffff0f7224 */ /* 0x000fe200018e0613 */
[----:B------:R-:W-:Y:S01]  /*47d0*/  @P2 FSEL R14, R16, R10, P0 ;  /* 0x0000000a100e2208 */ /* 0x000fe20000000000 */
[----:B------:R-:W-:-:S04]  /*47e0*/  IMAD.U32 R16, RZ, RZ, UR9 ;  /* 0x00000009ff107e24 */ /* 0x000fc8000f8e00ff */
[----:B------:R-:W-:Y:S01]  /*47f0*/  @P2 IMAD.MOV.U32 R10, RZ, RZ, R14 ;  /* 0x000000ffff0a2224 */ /* 0x000fe200078e000e */
[----:B------:R-:W-:Y:S01]  /*4800*/  ISETP.GT.AND.EX P0, PT, R15, R16, PT, P1 ;  /* 0x000000100f00720c */ /* 0x000fe20003f04310 */
[----:B------:R-:W-:Y:S01]  /*4810*/  IMAD.MOV.U32 R14, RZ, RZ, R8 ;  /* 0x000000ffff0e7224 */ /* 0x000fe200078e0008 */
[----:B------:R-:W-:Y:S01]  /*4820*/  MOV R15, R7 ;  /* 0x00000007000f7202 */ /* 0x000fe20000000f00 */
[----:B------:R-:W-:-:S10]  /*4830*/  IMAD.MOV.U32 R20, RZ, RZ, R10 ;  /* 0x000000ffff147224 */ /* 0x000fd400078e000a */
[----:B------:R-:W-:Y:S05]  /*4840*/  @!P0 BRA `(.L_x_194) ;  /* 0xfffffff8006c8947 */ /* 0x000fea000383ffff */
[----:B------:R-:W-:Y:S05]  /*4850*/  BSYNC.RECONVERGENT B1 ;  /* 0x0000000000017941 */ /* 0x000fea0003800200 */
.L_x_191:
[----:B------:R-:W-:Y:S01]  /*4860*/  ISETP.GE.U32.AND P0, PT, R18, R25, PT ;  /* 0x000000191200720c */ /* 0x000fe20003f06070 */
[----:B------:R-:W-:Y:S03]  /*4870*/  BSSY.RECONVERGENT B1, `(.L_x_188) ;  /* 0x00000b1000017945 */ /* 0x000fe60003800200 */
[----:B------:R-:W-:-:S13]  /*4880*/  ISETP.GE.AND.EX P0, PT, R19, R16, PT, P0 ;  /* 0x000000101300720c */ /* 0x000fda0003f06300 */
[----:B------:R-:W-:Y:S05]  /*4890*/  @P0 BRA `(.L_x_195) ;  /* 0x0000000800b80947 */ /* 0x000fea0003800000 */
[----:B------:R-:W-:-:S05]  /*48a0*/  IMAD.IADD R20, R25, 0x1, -R18 ;  /* 0x0000000119147824 */ /* 0x000fca00078e0a12 */
[----:B------:R-:W-:-:S13]  /*48b0*/  ISETP.GE.AND P0, PT, R3, R20, PT ;  /* 0x000000140300720c */ /* 0x000fda0003f06270 */
[----:B------:R-:W-:Y:S05]  /*48c0*/  @P0 BRA `(.L_x_195) ;  /* 0x0000000800ac0947 */ /* 0x000fea0003800000 */
[----:B------:R-:W-:Y:S01]  /*48d0*/  LOP3.LUT R9, RZ, R3, RZ, 0x33, !PT ;  /* 0x00000003ff097212 */ /* 0x000fe200078e33ff */
[----:B------:R-:W-:Y:S03]  /*48e0*/  BSSY.RECONVERGENT B2, `(.L_x_196) ;  /* 0x0000035000027945 */ /* 0x000fe60003800200 */
[----:B------:R-:W-:-:S04]  /*48f0*/  IADD3 R25, PT, PT, -R18, R25, R9 ;  /* 0x0000001912197210 */ /* 0x000fc80007ffe109 */
[----:B------:R-:W-:-:S04]  /*4900*/  LOP3.LUT R9, R25, 0x300, RZ, 0xc0, !PT ;  /* 0x0000030019097812 */ /* 0x000fc800078ec0ff */
[----:B------:R-:W-:Y:S01]  /*4910*/  ISETP.NE.AND P0, PT, R9, 0x300, PT ;  /* 0x000003000900780c */ /* 0x000fe20003f05270 */
[----:B------:R-:W-:-:S12]  /*4920*/  IMAD.MOV.U32 R9, RZ, RZ, R3 ;  /* 0x000000ffff097224 */ /* 0x000fd800078e0003 */
[----:B------:R-:W-:Y:S05]  /*4930*/  @!P0 BRA `(.L_x_197) ;  /* 0x0000000000bc8947 */ /* 0x000fea0003800000 */
[----:B------:R-:W-:Y:S02]  /*4940*/  IADD3 R15, P0, PT, R3, R18, RZ ;  /* 0x00000012030f7210 */ /* 0x000fe40007f1e0ff */
[----:B------:R-:W-:Y:S02]  /*4950*/  LEA.HI R9, R25, 0x1, RZ, 0x18 ;  /* 0x0000000119097811 */ /* 0x000fe400078fc0ff */
[C---:B------:R-:W-:Y:S01]  /*4960*/  LEA R2, P1, R15.reuse, R2, 0x3 ;  /* 0x000000020f027211 */ /* 0x040fe200078218ff */
[----:B------:R-:W-:Y:S01]  /*4970*/  IMAD.X R13, RZ, RZ, R19, P0 ;  /* 0x000000ffff0d7224 */ /* 0x000fe200000e0613 */
[----:B------:R-:W-:Y:S02]  /*4980*/  IADD3 R14, P0, PT, R15, R5, RZ ;  /* 0x000000050f0e7210 */ /* 0x000fe40007f1e0ff */
[----:B------:R-:W-:Y:S01]  /*4990*/  LOP3.LUT R5, R9, 0x3, RZ, 0xc0, !PT ;  /* 0x0000000309057812 */ /* 0x000fe200078ec0ff */
[----:B------:R-:W-:Y:S01]  /*49a0*/  IMAD.MOV.U32 R9, RZ, RZ, R3 ;  /* 0x000000ffff097224 */ /* 0x000fe200078e0003 */
[----:B------:R-:W-:Y:S01]  /*49b0*/  LEA.HI.X R15, R15, R4, R13, 0x3, P1 ;  /* 0x000000040f0f7211 */ /* 0x000fe200008f1c0d */
[----:B------:R-:W-:-:S02]  /*49c0*/  IMAD.X R16, R13, 0x1, R6, P0 ;  /* 0x000000010d107824 */ /* 0x000fc400000e0606 */
[----:B------:R-:W-:-:S07]  /*49d0*/  IMAD.MOV R6, RZ, RZ, -R5 ;  /* 0x000000ffff067224 */ /* 0x000fce00078e0a05 */
.L_x_200:
        /* <DEDUP_REMOVED lines=9> */
[----:B------:R-:W-:Y:S02]  /*4a70*/  IMAD.MOV.U32 R4, RZ, RZ, R10 ;  /* 0x000000ffff047224 */ /* 0x000fe400078e000a */
        /* <DEDUP_REMOVED lines=21> */
.L_x_199:
[----:B------:R-:W-:Y:S05]  /*4bd0*/  BSYNC.RECONVERGENT B3 ;  /* 0x0000000000037941 */ /* 0x000fea0003800200 */
.L_x_198:
[----:B------:R-:W-:Y:S01]  /*4be0*/  IADD3 R14, P0, PT, R14, 0x100, RZ ;  /* 0x000001000e0e7810 */ /* 0x000fe20007f1e0ff */
[----:B------:R-:W-:Y:S02]  /*4bf0*/  VIADD R9, R9, 0x100 ;  /* 0x0000010009097836 */ /* 0x000fe40000000000 */
[----:B------:R-:W-:Y:S02]  /*4c00*/  IMAD.X R15, RZ, RZ, R15, P3 ;  /* 0x000000ffff0f7224 */ /* 0x000fe400018e060f */
[----:B------:R-:W-:Y:S01]  /*4c10*/  IMAD.X R16, RZ, RZ, R16, P0 ;  /* 0x000000ffff107224 */ /* 0x000fe200000e0610 */
[----:B------:R-:W-:Y:S07]  /*4c20*/  @P2 BRA `(.L_x_200) ;  /* 0xfffffffc006c2947 */ /* 0x000fee000383ffff */
.L_x_197:
[----:B------:R-:W-:Y:S05]  /*4c30*/  BSYNC.RECONVERGENT B2 ;  /* 0x0000000000027941 */ /* 0x000fea0003800200 */
.L_x_196:
[----:B------:R-:W-:-:S13]  /*4c40*/  ISETP.GE.U32.AND P0, PT, R25, 0x300, PT ;  /* 0x000003001900780c */ /* 0x000fda0003f06070 */
[----:B------:R-:W-:Y:S05]  /*4c50*/  @!P0 BRA `(.L_x_195) ;  /* 0x0000000400c88947 */ /* 0x000fea0003800000 */
[----:B------:R-:W0:Y:S01]  /*4c60*/  LDC.64 R16, c[0x0][0x380] ;  /* 0x0000e000ff107b82 */ /* 0x000e220000000a00 */
[----:B------:R-:W-:-:S07]  /*4c70*/  VIADD R21, R9, 0x200 ;  /* 0x0000020009157836 */ /* 0x000fce0000000000 */
[----:B------:R-:W1:Y:S02]  /*4c80*/  LDC.64 R14, c[0x0][0x388] ;  /* 0x0000e200ff0e7b82 */ /* 0x000e640000000a00 */
.L_x_209:
[----:B------:R-:W-:-:S05]  /*4c90*/  VIADD R5, R21, 0xfffffe00 ;  /* 0xfffffe0015057836 */ /* 0x000fca0000000000 */
[----:B------:R-:W-:-:S05]  /*4ca0*/  IADD3 R5, P0, PT, R5, R18, RZ ;  /* 0x0000001205057210 */ /* 0x000fca0007f1e0ff */
[----:B------:R-:W-:Y:S01]  /*4cb0*/  IMAD.X R2, RZ, RZ, R19, P0 ;  /* 0x000000ffff027224 */ /* 0x000fe200000e0613 */
[----:B0-----:R-:W-:-:S04]  /*4cc0*/  LEA R22, P0, R5, R16, 0x3 ;  /* 0x0000001005167211 */ /* 0x001fc800078018ff */
[----:B------:R-:W-:-:S05]  /*4cd0*/  LEA.HI.X R23, R5, R17, R2, 0x3, P0 ;  /* 0x0000001105177211 */ /* 0x000fca00000f1c02 */
[----:B------:R-:W2:Y:S04]  /*4ce0*/  LDG.E.64 R24, desc[UR10][R22.64] ;  /* 0x0000000a16187981 */ /* 0x000ea8000c1e1b00 */
[----:B------:R0:W5:Y:S01]  /*4cf0*/  LDG.E.64 R12, desc[UR10][R22.64+0x800] ;  /* 0x0008000a160c7981 */ /* 0x000162000c1e1b00 */
        /* <DEDUP_REMOVED lines=23> */
.L_x_202:
[----:B------:R-:W-:Y:S05]  /*4e70*/  BSYNC.RECONVERGENT B2 ;  /* 0x0000000000027941 */ /* 0x000fea0003800200 */
.L_x_201:
[----:B------:R0:W5:Y:S04]  /*4e80*/  LDG.E.64 R6, desc[UR10][R22.64+0x1000] ;  /* 0x0010000a16067981 */ /* 0x000168000c1e1b00 */
[----:B------:R0:W5:Y:S02]  /*4e90*/  LDG.E.64 R24, desc[UR10][R22.64+0x1800] ;  /* 0x0018000a16187981 */ /* 0x000164000c1e1b00 */
[----:B-----5:R-:W-:Y:S01]  /*4ea0*/  DSETP.GEU.AND P0, PT, |R4|, |R12|, PT ;  /* 0x4000000c0400722a */ /* 0x020fe20003f0e200 */
[----:B------:R-:W-:Y:S01]  /*4eb0*/  VIADD R11, R21, 0xffffff00 ;  /* 0xffffff00150b7836 */ /* 0x000fe20000000000 */
[----:B------:R-:W-:Y:S01]  /*4ec0*/  BSSY.RECONVERGENT B2, `(.L_x_203) ;  /* 0x0000016000027945 */ /* 0x000fe20003800200 */
[----:B------:R-:W-:-:S03]  /*4ed0*/  IMAD.MOV.U32 R10, RZ, RZ, R12 ;  /* 0x000000ffff0a7224 */ /* 0x000fc600078e000c */
[----:B------:R-:W-:Y:S01]  /*4ee0*/  IADD3 R28, P1, P2, R18, R14, R11 ;  /* 0x0000000e121c7210 */ /* 0x000fe20007a3e00b */
[----:B------:R-:W-:-:S03]  /*4ef0*/  IMAD.MOV.U32 R11, RZ, RZ, R13 ;  /* 0x000000ffff0b7224 */ /* 0x000fc600078e000d */
[----:B------:R-:W-:Y:S01]  /*4f00*/  IADD3.X R27, PT, PT, R19, R15, RZ, P1, P2 ;  /* 0x0000000f131b7210 */ /* 0x000fe20000fe44ff */
[----:B------:R-:W-:-:S04]  /*4f10*/  IMAD.MOV.U32 R8, RZ, RZ, R28 ;  /* 0x000000ffff087224 */ /* 0x000fc800078e001c */
        /* <DEDUP_REMOVED lines=16> */
.L_x_204:
[----:B------:R-:W-:Y:S05]  /*5020*/  BSYNC.RECONVERGENT B2 ;  /* 0x0000000000027941 */ /* 0x000fea0003800200 */
.L_x_203:
[----:B------:R-:W-:Y:S01]  /*5030*/  DSETP.GEU.AND P0, PT, |R10|, |R6|, PT ;  /* 0x400000060a00722a */ /* 0x000fe20003f0e200 */
[----:B------:R-:W-:Y:S01]  /*5040*/  IADD3 R23, P1, P2, R18, R14, R21 ;  /* 0x0000000e12177210 */ /* 0x000fe20007a3e015 */
[----:B------:R-:W-:Y:S01]  /*5050*/  BSSY.RECONVERGENT B2, `(.L_x_205) ;  /* 0x0000016000027945 */ /* 0x000fe20003800200 */
[----:B------:R-:W-:Y:S02]  /*5060*/  VIADD R13, R21, 0x100 ;  /* 0x00000100150d7836 */ /* 0x000fe40000000000 */
[----:B------:R-:W-:Y:S01]  /*5070*/  IADD3.X R27, PT, PT, R19, R15, RZ, P1, P2 ;  /* 0x0000000f131b7210 */ /* 0x000fe20000fe44ff */
[----:B------:R-:W-:Y:S02]  /*5080*/  IMAD.MOV.U32 R2, RZ, RZ, R23 ;  /* 0x000000ffff027224 */ /* 0x000fe400078e0017 */
        /* <DEDUP_REMOVED lines=18> */
.L_x_206:
[----:B------:R-:W-:Y:S05]  /*51b0*/  BSYNC.RECONVERGENT B2 ;  /* 0x0000000000027941 */ /* 0x000fea0003800200 */
.L_x_205:
[----:B------:R-:W-:Y:S01]  /*51c0*/  DSETP.GEU.AND P0, PT, |R4|, |R24|, PT ;  /* 0x400000180400722a */ /* 0x000fe20003f0e200 */
[----:B------:R-:W-:Y:S01]  /*51d0*/  IADD3 R13, P1, P2, R18, R14, R13 ;  /* 0x0000000e120d7210 */ /* 0x000fe20007a3e00d */
[----:B------:R-:W-:Y:S01]  /*51e0*/  BSSY.RECONVERGENT B2, `(.L_x_207) ;  /* 0x0000015000027945 */ /* 0x000fe20003800200 */
[----:B------:R-:W-:Y:S02]  /*51f0*/  IMAD.MOV.U32 R10, RZ, RZ, R24 ;  /* 0x000000ffff0a7224 */ /* 0x000fe400078e0018 */
[----:B------:R-:W-:Y:S01]  /*5200*/  IADD3.X R6, PT, PT, R19, R15, RZ, P1, P2 ;  /* 0x0000000f13067210 */ /* 0x000fe20000fe44ff */
[----:B------:R-:W-:Y:S02]  /*5210*/  IMAD.MOV.U32 R7, RZ, RZ, R13 ;  /* 0x000000ffff077224 */ /* 0x000fe400078e000d */
[----:B------:R-:W-:Y:S02]  /*5220*/  IMAD.MOV.U32 R11, RZ, RZ, R25 ;  /* 0x000000ffff0b7224 */ /* 0x000fe400078e0019 */
[----:B------:R-:W-:-:S04]  /*5230*/  IMAD.MOV.U32 R8, RZ, RZ, R6 ;  /* 0x000000ffff087224 */ /* 0x000fc800078e0006 */
[----:B------:R-:W-:Y:S05]  /*5240*/  @!P0 BRA `(.L_x_208) ;  /* 0x0000000000388947 */ /* 0x000fea0003800000 */
[----:B------:R-:W-:Y:S01]  /*5250*/  DSETP.GEU.AND P0, PT, |R24|, |R4|, PT ;  /* 0x400000041800722a */ /* 0x000fe20003f0e200 */
[----:B------:R-:W-:Y:S01]  /*5260*/  MOV R7, R2 ;  /* 0x0000000200077202 */ /* 0x000fe20000000f00 */
[----:B------:R-:W-:Y:S02]  /*5270*/  IMAD.MOV.U32 R8, RZ, RZ, R9 ;  /* 0x000000ffff087224 */ /* 0x000fe400078e0009 */
[----:B------:R-:W-:Y:S02]  /*5280*/  IMAD.MOV.U32 R10, RZ, RZ, R4 ;  /* 0x000000ffff0a7224 */ /* 0x000fe400078e0004 */
[----:B------:R-:W-:-:S08]  /*5290*/  IMAD.MOV.U32 R11, RZ, RZ, R5 ;  /* 0x000000ffff0b7224 */ /* 0x000fd000078e0005 */
        /* <DEDUP_REMOVED lines=9> */
.L_x_208:
[----:B------:R-:W-:Y:S05]  /*5330*/  BSYNC.RECONVERGENT B2 ;  /* 0x0000000000027941 */ /* 0x000fea0003800200 */
.L_x_207:
[C---:B------:R-:W-:Y:S02]  /*5340*/  VIADD R5, R21.reuse, 0x200 ;  /* 0x0000020015057836 */ /* 0x040fe40000000000 */
[----:B------:R-:W-:-:S03]  /*5350*/  VIADD R21, R21, 0x400 ;  /* 0x0000040015157836 */ /* 0x000fc60000000000 */
[----:B------:R-:W-:-:S13]  /*5360*/  ISETP.GE.AND P0, PT, R5, R20, PT ;  /* 0x000000140500720c */ /* 0x000fda0003f06270 */
[----:B------:R-:W-:Y:S05]  /*5370*/  @!P0 BRA `(.L_x_209) ;  /* 0xfffffff800448947 */ /* 0x000fea000383ffff */
.L_x_195:
[----:B------:R-:W-:Y:S05]  /*5380*/  BSYNC.RECONVERGENT B1 ;  /* 0x0000000000017941 */ /* 0x000fea0003800200 */
.L_x_188:
        /* <DEDUP_REMOVED lines=32> */
.L_x_211:
[----:B------:R-:W-:Y:S05]  /*5590*/  BSYNC.RECONVERGENT B1 ;  /* 0x0000000000017941 */ /* 0x000fea0003800200 */
.L_x_210:
        /* <DEDUP_REMOVED lines=31> */
.L_x_213:
[----:B------:R-:W-:Y:S05]  /*5790*/  BSYNC.RECONVERGENT B1 ;  /* 0x0000000000017941 */ /* 0x000fea0003800200 */
.L_x_212:
        /* <DEDUP_REMOVED lines=31> */
.L_x_215:
[----:B------:R-:W-:Y:S05]  /*5990*/  BSYNC.RECONVERGENT B1 ;  /* 0x0000000000017941 */ /* 0x000fea0003800200 */
.L_x_214:
[----:B------:R-:W-:Y:S01]  /*59a0*/  ISETP.GT.AND P0, PT, R2, 0x17, PT ;  /* 0x000000170200780c */ /* 0x000fe20003f04270 */
[----:B-1----:R1:W1:Y:S01]  /*59b0*/  SHFL.DOWN PT, R6, R4, 0x8, 0x1f ;  /* 0x09001f0004067f89 */ /* 0x00226200000e0000 */
[----:B------:R-:W-:Y:S01]  /*59c0*/  BSSY.RECONVERGENT B1, `(.L_x_216) ;  /* 0x000001d000017945 */ /* 0x000fe20003800200 */
[----:B--2---:R-:W-:Y:S02]  /*59d0*/  IMAD.MOV.U32 R12, RZ, RZ, R10 ;  /* 0x000000ffff0c7224 */ /* 0x004fe400078e000a */
[----:B------:R2:W1:Y:S01]  /*59e0*/  SHFL.DOWN PT, R7, R5, 0x8, 0x1f ;  /* 0x09001f0005077f89 */ /* 0x00046200000e0000 */
[----:B------:R-:W-:Y:S02]  /*59f0*/  IMAD.MOV.U32 R13, RZ, RZ, R11 ;  /* 0x000000ffff0d7224 */ /* 0x000fe400078e000b */
[----:B------:R-:W-:Y:S01]  /*5a00*/  IMAD.MOV.U32 R8, RZ, RZ, R4 ;  /* 0x000000ffff087224 */ /* 0x000fe200078e0004 */
[----:B0-----:R2:W0:Y:S01]  /*5a10*/  SHFL.DOWN PT, R15, R10, 0x8, 0x1f ;  /* 0x09001f000a0f7f89 */ /* 0x00142200000e0000 */
[----:B----4-:R-:W-:-:S03]  /*5a20*/  IMAD.MOV.U32 R9, RZ, RZ, R5 ;  /* 0x000000ffff097224 */ /* 0x010fc600078e0005 */
[----:B---3--:R2:W3:Y:S01]  /*5a30*/  SHFL.DOWN PT, R14, R11, 0x8, 0x1f ;  /* 0x09001f000b0e7f89 */ /* 0x0084e200000e0000 */
[----:B------:R-:W-:Y:S05]  /*5a40*/  @P0 BRA `(.L_x_217) ;  /* 0x0000000000500947 */ /* 0x000fea0003800000 */
[----:B-1----:R-:W-:Y:S01]  /*5a50*/  DSETP.GEU.AND P0, PT, |R4|, |R6|, PT ;  /* 0x400000060400722a */ /* 0x002fe20003f0e200 */
        /* <DEDUP_REMOVED lines=19> */
.L_x_217:
[----:B------:R-:W-:Y:S05]  /*5b90*/  BSYNC.RECONVERGENT B1 ;  /* 0x0000000000017941 */ /* 0x000fea0003800200 */
.L_x_216:
[----:B------:R-:W-:Y:S01]  /*5ba0*/  ISETP.GT.AND P0, PT, R2, 0xf, PT ;  /* 0x0000000f0200780c */ /* 0x000fe20003f04270 */
[----:B--2---:R2:W4:Y:S01]  /*5bb0*/  SHFL.DOWN PT, R10, R8, 0x10, 0x1f ;  /* 0x0a001f00080a7f89 */ /* 0x00452200000e0000 */
[----:B------:R-:W-:Y:S01]  /*5bc0*/  BSSY.RECONVERGENT B1, `(.L_x_218) ;  /* 0x000001d000017945 */ /* 0x000fe20003800200 */
[----:B-1----:R-:W-:Y:S02]  /*5bd0*/  IMAD.MOV.U32 R4, RZ, RZ, R12 ;  /* 0x000000ffff047224 */ /* 0x002fe400078e000c */
[----:B------:R2:W1:Y:S01]  /*5be0*/  SHFL.DOWN PT, R11, R9, 0x10, 0x1f ;  /* 0x0a001f00090b7f89 */ /* 0x00046200000e0000 */
[----:B------:R-:W-:Y:S02]  /*5bf0*/  IMAD.MOV.U32 R5, RZ, RZ, R13 ;  /* 0x000000ffff057224 */ /* 0x000fe400078e000d */
[----:B------:R-:W-:Y:S01]  /*5c00*/  IMAD.MOV.U32 R6, RZ, RZ, R8 ;  /* 0x000000ffff067224 */ /* 0x000fe200078e0008 */
[----:B0-----:R2:W0:Y:S01]  /*5c10*/  SHFL.DOWN PT, R15, R12, 0x10, 0x1f ;  /* 0x0a001f000c0f7f89 */ /* 0x00142200000e0000 */
[----:B------:R-:W-:-:S03]  /*5c20*/  IMAD.MOV.U32 R7, RZ, RZ, R9 ;  /* 0x000000ffff077224 */ /* 0x000fc600078e0009 */
[----:B---3--:R2:W3:Y:S01]  /*5c30*/  SHFL.DOWN PT, R14, R13, 0x10, 0x1f ;  /* 0x0a001f000d0e7f89 */ /* 0x0084e200000e0000 */
        /* <DEDUP_REMOVED lines=21> */
.L_x_219:
[----:B------:R-:W-:Y:S05]  /*5d90*/  BSYNC.RECONVERGENT B1 ;  /* 0x0000000000017941 */ /* 0x000fea0003800200 */
.L_x_218:
[----:B------:R-:W-:Y:S01]  /*5da0*/  ISETP.NE.AND P0, PT, R2, RZ, PT ;  /* 0x000000ff0200720c */ /* 0x000fe20003f05270 */
[----:B------:R-:W-:-:S12]  /*5db0*/  BSSY.RECONVERGENT B1, `(.L_x_220) ;  /* 0x000000a000017945 */ /* 0x000fd80003800200 */
[----:B------:R-:W-:Y:S05]  /*5dc0*/  @P0 BRA `(.L_x_221) ;  /* 0x0000000000200947 */ /* 0x000fea0003800000 */
[----:B--2---:R-:W2:Y:S01]  /*5dd0*/  S2R R9, SR_CgaCtaId ;  /* 0x0000000000097919 */ /* 0x004ea20000008800 */
[----:B------:R-:W-:Y:S02]  /*5de0*/  MOV R8, 0x400 ;  /* 0x0000040000087802 */ /* 0x000fe40000000f00 */
[----:B------:R-:W-:-:S04]  /*5df0*/  SHF.R.U32.HI R2, RZ, 0x1, R3 ;  /* 0x00000001ff027819 */ /* 0x000fc80000011603 */
[----:B------:R-:W-:Y:S02]  /*5e00*/  LOP3.LUT R2, R2, 0x1f0, RZ, 0xc0, !PT ;  /* 0x000001f002027812 */ /* 0x000fe400078ec0ff */
[----:B--2---:R-:W-:-:S05]  /*5e10*/  LEA R9, R9, R8, 0x18 ;  /* 0x0000000809097211 */ /* 0x004fca00078ec0ff */
[----:B------:R-:W-:-:S05]  /*5e20*/  IMAD.IADD R9, R2, 0x1, R9 ;  /* 0x0000000102097824 */ /* 0x000fca00078e0209 */
[----:B------:R2:W-:Y:S04]  /*5e30*/  STS.64 [R9+0x10], R4 ;  /* 0x0000100409007388 */ /* 0x0005e80000000a00 */
[----:B------:R2:W-:Y:S02]  /*5e40*/  STS.64 [R9+0x8], R6 ;  /* 0x0000080609007388 */ /* 0x0005e40000000a00 */
.L_x_221:
[----:B------:R-:W-:Y:S05]  /*5e50*/  BSYNC.RECONVERGENT B1 ;  /* 0x0000000000017941 */ /* 0x000fea0003800200 */
.L_x_220:
[----:B------:R-:W-:Y:S01]  /*5e60*/  BAR.SYNC.DEFER_BLOCKING 0x0 ;  /* 0x0000000000007b1d */ /* 0x000fe20000010000 */
[----:B------:R-:W-:-:S13]  /*5e70*/  ISETP.NE.AND P1, PT, R3, RZ, PT ;  /* 0x000000ff0300720c */ /* 0x000fda0003f25270 */
[----:B------:R-:W-:Y:S05]  /*5e80*/  @P1 BRA `(.L_x_149) ;  /* 0x00000008008c1947 */ /* 0x000fea0003800000 */
[----:B------:R-:W5:Y:S01]  /*5e90*/  S2R R3, SR_CgaCtaId ;  /* 0x0000000000037919 */ /* 0x000f620000008800 */
[----:B------:R-:W-:Y:S01]  /*5ea0*/  MOV R20, 0x400 ;  /* 0x0000040000147802 */ /* 0x000fe20000000f00 */
[----:B------:R-:W-:Y:S03]  /*5eb0*/  BSSY.RECONVERGENT B1, `(.L_x_222) ;  /* 0x000001a000017945 */ /* 0x000fe60003800200 */
[----:B-----5:R-:W-:-:S05]  /*5ec0*/  LEA R20, R3, R20, 0x18 ;  /* 0x0000001403147211 */ /* 0x020fca00078ec0ff */
[----:B------:R-:W5:Y:S04]  /*5ed0*/  LDS.64 R16, [R20+0x18] ;  /* 0x0000180014107984 */ /* 0x000f680000000a00 */
[----:B-12-4-:R-:W1:Y:S04]  /*5ee0*/  LDS.128 R8, [R20+0x20] ;  /* 0x0000200014087984 */ /* 0x016e680000000c00 */
[----:B------:R2:W4:Y:S04]  /*5ef0*/  LDS.64 R2, [R20+0x80] ;  /* 0x0000800014027984 */ /* 0x0005280000000a00 */
[----:B0--3--:R2:W0:Y:S01]  /*5f00*/  LDS.128 R12, [R20+0x30] ;  /* 0x00003000140c7984 */ /* 0x0094220000000c00 */
[----:B-----5:R-:W-:Y:S01]  /*5f10*/  DSETP.GEU.AND P0, PT, |R6|, |R16|, PT ;  /* 0x400000100600722a */ /* 0x020fe20003f0e200 */
[----:B------:R-:W-:-:S02]  /*5f20*/  IMAD.MOV.U32 R22, RZ, RZ, R16 ;  /* 0x000000ffff167224 */ /* 0x000fc400078e0010 */
[----:B------:R-:W-:Y:S02]  /*5f30*/  IMAD.MOV.U32 R23, RZ, RZ, R17 ;  /* 0x000000ffff177224 */ /* 0x000fe400078e0011 */
[----:B-1----:R-:W-:Y:S02]  /*5f40*/  IMAD.MOV.U32 R25, RZ, RZ, R8 ;  /* 0x000000ffff197224 */ /* 0x002fe400078e0008 */
[----:B------:R-:W-:-:S07]  /*5f50*/  IMAD.MOV.U32 R21, RZ, RZ, R9 ;  /* 0x000000ffff157224 */ /* 0x000fce00078e0009 */
[----:B0-2-4-:R-:W-:Y:S05]  /*5f60*/  @!P0 BRA `(.L_x_223) ;  /* 0x0000000000388947 */ /* 0x015fea0003800000 */
        /* <DEDUP_REMOVED lines=14> */
.L_x_223:
[----:B------:R-:W-:Y:S05]  /*6050*/  BSYNC.RECONVERGENT B1 ;  /* 0x0000000000017941 */ /* 0x000fea0003800200 */
.L_x_222:
        /* <DEDUP_REMOVED lines=23> */
.L_x_225:
[----:B------:R-:W-:Y:S05]  /*61d0*/  BSYNC.RECONVERGENT B1 ;  /* 0x0000000000017941 */ /* 0x000fea0003800200 */
.L_x_224:
        /* <DEDUP_REMOVED lines=21> */
.L_x_227:
[----:B------:R-:W-:Y:S05]  /*6330*/  BSYNC.RECONVERGENT B1 ;  /* 0x0000000000017941 */ /* 0x000fea0003800200 */
.L_x_226:
        /* <DEDUP_REMOVED lines=23> */
.L_x_229:
[----:B------:R-:W-:Y:S05]  /*64b0*/  BSYNC.RECONVERGENT B1 ;  /* 0x0000000000017941 */ /* 0x000fea0003800200 */
.L_x_228:
        /* <DEDUP_REMOVED lines=21> */
.L_x_231:
[----:B------:R-:W-:Y:S05]  /*6610*/  BSYNC.RECONVERGENT B1 ;  /* 0x0000000000017941 */ /* 0x000fea0003800200 */
.L_x_230:
        /* <DEDUP_REMOVED lines=21> */
.L_x_233:
[----:B------:R-:W-:Y:S05]  /*6770*/  BSYNC.RECONVERGENT B1 ;  /* 0x0000000000017941 */ /* 0x000fea0003800200 */
.L_x_232:
        /* <DEDUP_REMOVED lines=20> */
.L_x_149:
[----:B------:R-:W-:Y:S05]  /*68c0*/  BSYNC.RECONVERGENT B0 ;  /* 0x0000000000007941 */ /* 0x000fea0003800200 */
.L_x_116:
[----:B------:R-:W-:Y:S05]  /*68d0*/  @P1 EXIT ;  /* 0x000000000000194d */ /* 0x000fea0003800000 */
[----:B01--4-:R-:W0:Y:S02]  /*68e0*/  LDC.64 R2, c[0x0][0x390] ;  /* 0x0000e400ff027b82 */ /* 0x013e240000000a00 */
[----:B0-----:R-:W-:-:S05]  /*68f0*/  IMAD.WIDE.U32 R2, R0, 0x10, R2 ;  /* 0x0000001000027825 */ /* 0x001fca00078e0002 */
[----:B------:R-:W-:Y:S04]  /*6900*/  STG.E.64 desc[UR10][R2.64], R6 ;  /* 0x0000000602007986 */ /* 0x000fe8000c101b0a */
[----:B------:R-:W-:Y:S01]  /*6910*/  STG.E.64 desc[UR10][R2.64+0x8], R4 ;  /* 0x0000080402007986 */ /* 0x000fe2000c101b0a */
[----:B------:R-:W-:Y:S05]  /*6920*/  EXIT ;  /* 0x000000000000794d */ /* 0x000fea0003800000 */
.L_x_234:
        /* <DEDUP_REMOVED lines=13> */
.L_x_768:


//--------------------- .text._ZN6thrust24THRUST_300001_SM_1000_NS8cuda_cub4core6detail13_kernel_agentINS1_8__reduce11ReduceAgentINS0_12zip_iteratorIN4cuda3std3__45tupleIJNS0_10device_ptrIdEENS0_17counting_iteratorIlNS0_11use_defaultESF_SF_EEEEEEEPNSB_IJdlEEESJ_lNS1_9__extrema9arg_max_fIdl11TComparatorEEEEJSI_SK_lSO_EEEvDpT0_ --------------------------
	.section	.text._ZN6thrust24THRUST_300001_SM_1000_NS8cuda_cub4core6detail13_kernel_agentINS1_8__reduce11ReduceAgentINS0_12zip_iteratorIN4cuda3std3__45tupleIJNS0_10device_ptrIdEENS0_17counting_iteratorIlNS0_11use_defaultESF_SF_EEEEEEEPNSB_IJdlEEESJ_lNS1_9__extrema9arg_max_fIdl11TComparatorEEEEJSI_SK_lSO_EEEvDpT0_,"ax",@progbits
	.align	128
        .global         _ZN6thrust24THRUST_300001_SM_1000_NS8cuda_cub4core6detail13_kernel_agentINS1_8__reduce11ReduceAgentINS0_12zip_iteratorIN4cuda3std3__45tupleIJNS0_10device_ptrIdEENS0_17counting_iteratorIlNS0_11use_defaultESF_SF_EEEEEEEPNSB_IJdlEEESJ_lNS1_9__extrema9arg_max_fIdl11TComparatorEEEEJSI_SK_lSO_EEEvDpT0_
        .type           _ZN6thrust24THRUST_300001_SM_1000_NS8cuda_cub4core6detail13_kernel_agentINS1_8__reduce11ReduceAgentINS0_12zip_iteratorIN4cuda3std3__45tupleIJNS0_10device_ptrIdEENS0_17counting_iteratorIlNS0_11use_defaultESF_SF_EEEEEEEPNSB_IJdlEEESJ_lNS1_9__extrema9arg_max_fIdl11TComparatorEEEEJSI_SK_lSO_EEEvDpT0_,@function
        .size           _ZN6thrust24THRUST_300001_SM_1000_NS8cuda_cub4core6detail13_kernel_agentINS1_8__reduce11ReduceAgentINS0_12zip_iteratorIN4cuda3std3__45tupleIJNS0_10device_ptrIdEENS0_17counting_iteratorIlNS0_11use_defaultESF_SF_EEEEEEEPNSB_IJdlEEESJ_lNS1_9__extrema9arg_max_fIdl11TComparatorEEEEJSI_SK_lSO_EEEvDpT0_,(.L_x_769 - _ZN6thrust24THRUST_300001_SM_1000_NS8cuda_cub4core6detail13_kernel_agentINS1_8__reduce11ReduceAgentINS0_12zip_iteratorIN4cuda3std3__45tupleIJNS0_10device_ptrIdEENS0_17counting_iteratorIlNS0_11use_defaultESF_SF_EEEEEEEPNSB_IJdlEEESJ_lNS1_9__extrema9arg_max_fIdl11TComparatorEEEEJSI_SK_lSO_EEEvDpT0_)
        .other          _ZN6thrust24THRUST_300001_SM_1000_NS8cuda_cub4core6detail13_kernel_agentINS1_8__reduce11ReduceAgentINS0_12zip_iteratorIN4cuda3std3__45tupleIJNS0_10device_ptrIdEENS0_17counting_iteratorIlNS0_11use_defaultESF_SF_EEEEEEEPNSB_IJdlEEESJ_lNS1_9__extrema9arg_max_fIdl11TComparatorEEEEJSI_SK_lSO_EEEvDpT0_,@"STO_CUDA_ENTRY STV_DEFAULT"
_ZN6thrust24THRUST_300001_SM_1000_NS8cuda_cub4core6detail13_kernel_agentINS1_8__reduce11ReduceAgentINS0_12zip_iteratorIN4cuda3std3__45tupleIJNS0_10device_ptrIdEENS0_17counting_iteratorIlNS0_11use_defaultESF_SF_EEEEEEEPNSB_IJdlEEESJ_lNS1_9__extrema9arg_max_fIdl11TComparatorEEEEJSI_SK_lSO_EEEvDpT0_:
.text._ZN6thrust24THRUST_300001_SM_1000_NS8cuda_cub4core6detail13_kernel_agentINS1_8__reduce11ReduceAgentINS0_12zip_iteratorIN4cuda3std3__45tupleIJNS0_10device_ptrIdEENS0_17counting_iteratorIlNS0_11use_defaultESF_SF_EEEEEEEPNSB_IJdlEEESJ_lNS1_9__extrema9arg_max_fIdl11TComparatorEEEEJSI_SK_lSO_EEEvDpT0_:
[----:B------:R-:W-:Y:S01]  /*0000*/  LDC R1, c[0x0][0x37c] ;  /* 0x0000df00ff017b82 */ /* 0x000fe20000000800 */
[----:B------:R-:W0:Y:S02]  /*0010*/  LDCU.64 UR4, c[0x0][0x398] ;  /* 0x00007300ff0477ac */ /* 0x000e240008000a00 */
[----:B0-----:R-:W-:-:S04]  /*0020*/  ISETP.NE.U32.AND P0, PT, RZ, UR4, PT ;  /* 0x00000004ff007c0c */ /* 0x001fc8000bf05070 */
[----:B------:R-:W-:-:S13]  /*0030*/  ISETP.NE.AND.EX P0, PT, RZ, UR5, PT, P0 ;  /* 0x00000005ff007c0c */ /* 0x000fda000bf05300 */
[----:B------:R-:W-:Y:S05]  /*0040*/  @!P0 EXIT ;  /* 0x000000000000894d */ /* 0x000fea0003800000 */
[----:B------:R-:W-:Y:S01]  /*0050*/  UISETP.GT.U32.AND UP0, UPT, UR4, 0x4ff, UPT ;  /* 0x000004ff0400788c */ /* 0x000fe2000bf04070 */
[----:B------:R-:W-:Y:S01]  /*0060*/  BSSY.RECONVERGENT B0, `(.L_x_235) ;  /* 0x000063e000007945 */ /* 0x000fe20003800200 */
[----:B------:R-:W0:Y:S02]  /*0070*/  LDCU.64 UR8, c[0x0][0x358] ;  /* 0x00006b00ff0877ac */ /* 0x000e240008000a00 */
[----:B------:R-:W-:-:S09]  /*0080*/  UISETP.GT.AND.EX UP0, UPT, UR5, URZ, UPT, UP0 ;  /* 0x000000ff0500728c */ /* 0x000fd2000bf04300 */
        /* <DEDUP_REMOVED lines=9> */
[----:B------:R-:W1:Y:S01]  /*0120*/  LDC.64 R2, c[0x0][0x380] ;  /* 0x0000e000ff027b82 */ /* 0x000e620000000a00 */
[----:B------:R-:W2:Y:S01]  /*0130*/  LDCU.64 UR6, c[0x0][0x388] ;  /* 0x00007100ff0677ac */ /* 0x000ea20008000a00 */
[----:B-1----:R-:W-:-:S06]  /*0140*/  IMAD.WIDE.U32 R2, R0, 0x8, R2 ;  /* 0x0000000800027825 */ /* 0x002fcc00078e0002 */
[----:B0-----:R-:W5:Y:S01]  /*0150*/  LDG.E.64 R2, desc[UR8][R2.64] ;  /* 0x0000000802027981 */ /* 0x001f62000c1e1b00 */
[C---:B--2---:R-:W-:Y:S01]  /*0160*/  IADD3 R9, P0, PT, R0.reuse, UR6, RZ ;  /* 0x0000000600097c10 */ /* 0x044fe2000ff1e0ff */
[----:B------:R-:W-:-:S04]  /*0170*/  VIADD R10, R0, 0x100 ;  /* 0x00000100000a7836 */ /* 0x000fc80000000000 */
[----:B------:R-:W-:-:S08]  /*0180*/  IMAD.X R8, RZ, RZ, UR7, P0 ;  /* 0x00000007ff087e24 */ /* 0x000fd000080e06ff */
.L_x_238:
[----:B0-----:R-:W-:Y:S05]  /*0190*/  BSYNC.RECONVERGENT B1 ;  /* 0x0000000000017941 */ /* 0x001fea0003800200 */
.L_x_237:
[----:B------:R-:W-:Y:S01]  /*01a0*/  ISETP.GE.AND P0, PT, R10, UR4, PT ;  /* 0x000000040a007c0c */ /* 0x000fe2000bf06270 */
[----:B------:R-:W-:-:S12]  /*01b0*/  BSSY.RECONVERGENT B1, `(.L_x_239) ;  /* 0x00000a9000017945 */ /* 0x000fd80003800200 */
[----:B------:R-:W-:Y:S05]  /*01c0*/  @P0 BRA `(.L_x_240) ;  /* 0x00000008009c0947 */ /* 0x000fea0003800000 */
[----:B------:R-:W-:Y:S01]  /*01d0*/  LOP3.LUT R4, RZ, R10, RZ, 0x33, !PT ;  /* 0x0000000aff047212 */ /* 0x000fe200078e33ff */
[----:B------:R-:W-:Y:S04]  /*01e0*/  BSSY.RECONVERGENT B2, `(.L_x_241) ;  /* 0x0000034000027945 */ /* 0x000fe80003800200 */
[----:B------:R-:W-:-:S05]  /*01f0*/  VIADD R16, R4, UR4 ;  /* 0x0000000404107c36 */ /* 0x000fca0008000000 */
[----:B------:R-:W-:-:S04]  /*0200*/  LOP3.LUT R4, R16, 0x300, RZ, 0xc0, !PT ;  /* 0x0000030010047812 */ /* 0x000fc800078ec0ff */
[----:B------:R-:W-:-:S13]  /*0210*/  ISETP.NE.AND P0, PT, R4, 0x300, PT ;  /* 0x000003000400780c */ /* 0x000fda0003f05270 */
[----:B------:R-:W-:Y:S05]  /*0220*/  @!P0 BRA `(.L_x_242) ;  /* 0x0000000000bc8947 */ /* 0x000fea0003800000 */
[----:B------:R-:W0:Y:S01]  /*0230*/  LDC.64 R4, c[0x0][0x380] ;  /* 0x0000e000ff047b82 */ /* 0x000e220000000a00 */
[----:B------:R-:W1:Y:S01]  /*0240*/  LDCU.64 UR6, c[0x0][0x388] ;  /* 0x00007100ff0677ac */ /* 0x000e620008000a00 */
[----:B------:R-:W-:-:S04]  /*0250*/  LEA.HI R6, R16, 0x1, RZ, 0x18 ;  /* 0x0000000110067811 */ /* 0x000fc800078fc0ff */
[----:B------:R-:W-:-:S05]  /*0260*/  LOP3.LUT R6, R6, 0x3, RZ, 0xc0, !PT ;  /* 0x0000000306067812 */ /* 0x000fca00078ec0ff */
[----:B------:R-:W-:Y:S01]  /*0270*/  IMAD.MOV R11, RZ, RZ, -R6 ;  /* 0x000000ffff0b7224 */ /* 0x000fe200078e0a06 */
[C---:B-1----:R-:W-:Y:S01]  /*0280*/  IADD3 R14, P0, PT, R10.reuse, UR6, RZ ;  /* 0x000000060a0e7c10 */ /* 0x042fe2000ff1e0ff */
[----:B0-----:R-:W-:-:S04]  /*0290*/  IMAD.WIDE.U32 R4, R10, 0x8, R4 ;  /* 0x000000080a047825 */ /* 0x001fc800078e0004 */
[----:B------:R-:W-:Y:S02]  /*02a0*/  IMAD.MOV.U32 R12, RZ, RZ, R4 ;  /* 0x000000ffff0c7224 */ /* 0x000fe400078e0004 */
[----:B------:R-:W-:Y:S02]  /*02b0*/  IMAD.MOV.U32 R13, RZ, RZ, R5 ;  /* 0x000000ffff0d7224 */ /* 0x000fe400078e0005 */
[----:B------:R-:W-:-:S07]  /*02c0*/  IMAD.X R15, RZ, RZ, UR7, P0 ;  /* 0x00000007ff0f7e24 */ /* 0x000fce00080e06ff */
.L_x_245:
        /* <DEDUP_REMOVED lines=31> */
.L_x_244:
[----:B------:R-:W-:Y:S05]  /*04c0*/  BSYNC.RECONVERGENT B3 ;  /* 0x0000000000037941 */ /* 0x000fea0003800200 */
.L_x_243:
[----:B------:R-:W-:Y:S01]  /*04d0*/  IADD3 R14, P0, PT, R14, 0x100, RZ ;  /* 0x000001000e0e7810 */ /* 0x000fe20007f1e0ff */
[----:B------:R-:W-:Y:S02]  /*04e0*/  VIADD R10, R10, 0x100 ;  /* 0x000001000a0a7836 */ /* 0x000fe40000000000 */
[----:B------:R-:W-:Y:S02]  /*04f0*/  IMAD.X R13, RZ, RZ, R13, P3 ;  /* 0x000000ffff0d7224 */ /* 0x000fe400018e060d */
[----:B------:R-:W-:Y:S01]  /*0500*/  IMAD.X R15, RZ, RZ, R15, P0 ;  /* 0x000000ffff0f7224 */ /* 0x000fe200000e060f */
[----:B------:R-:W-:Y:S07]  /*0510*/  @P2 BRA `(.L_x_245) ;  /* 0xfffffffc006c2947 */ /* 0x000fee000383ffff */
.L_x_242:
[----:B------:R-:W-:Y:S05]  /*0520*/  BSYNC.RECONVERGENT B2 ;  /* 0x0000000000027941 */ /* 0x000fea0003800200 */
.L_x_241:
[----:B------:R-:W-:-:S13]  /*0530*/  ISETP.GE.U32.AND P0, PT, R16, 0x300, PT ;  /* 0x000003001000780c */ /* 0x000fda0003f06070 */
[----:B------:R-:W-:Y:S05]  /*0540*/  @!P0 BRA `(.L_x_240) ;  /* 0x0000000400bc8947 */ /* 0x000fea0003800000 */
[----:B------:R-:W0:Y:S01]  /*0550*/  LDC.64 R4, c[0x0][0x380] ;  /* 0x0000e000ff047b82 */ /* 0x000e220000000a00 */
[----:B------:R-:W-:-:S07]  /*0560*/  VIADD R20, R10, 0x200 ;  /* 0x000002000a147836 */ /* 0x000fce0000000000 */
[----:B------:R-:W1:Y:S02]  /*0570*/  LDC.64 R6, c[0x0][0x388] ;  /* 0x0000e200ff067b82 */ /* 0x000e640000000a00 */
.L_x_254:
[----:B------:R-:W-:-:S04]  /*0580*/  VIADD R17, R20, 0xfffffe00 ;  /* 0xfffffe0014117836 */ /* 0x000fc80000000000 */
[----:B0-----:R-:W-:-:S05]  /*0590*/  IMAD.WIDE R24, R17, 0x8, R4 ;  /* 0x0000000811187825 */ /* 0x001fca00078e0204 */
[----:B------:R-:W2:Y:S04]  /*05a0*/  LDG.E.64 R18, desc[UR8][R24.64] ;  /* 0x0000000818127981 */ /* 0x000ea8000c1e1b00 */
[----:B-----5:R0:W5:Y:S04]  /*05b0*/  LDG.E.64 R14, desc[UR8][R24.64+0x800] ;  /* 0x00080008180e7981 */ /* 0x020168000c1e1b00 */
[----:B------:R0:W5:Y:S04]  /*05c0*/  LDG.E.64 R12, desc[UR8][R24.64+0x1000] ;  /* 0x00100008180c7981 */ /* 0x000168000c1e1b00 */
[----:B------:R0:W5:Y:S01]  /*05d0*/  LDG.E.64 R10, desc[UR8][R24.64+0x1800] ;  /* 0x00180008180a7981 */ /* 0x000162000c1e1b00 */
[----:B-1----:R-:W-:Y:S01]  /*05e0*/  IADD3 R26, P1, PT, R17, R6, RZ ;  /* 0x00000006111a7210 */ /* 0x002fe20007f3e0ff */
[----:B------:R-:W-:Y:S01]  /*05f0*/  BSSY.RECONVERGENT B2, `(.L_x_246) ;  /* 0x0000017000027945 */ /* 0x000fe20003800200 */
[----:B------:R-:W-:-:S02]  /*0600*/  VIADD R23, R20, 0xffffff00 ;  /* 0xffffff0014177836 */ /* 0x000fc40000000000 */
[----:B------:R-:W-:Y:S01]  /*0610*/  LEA.HI.X.SX32 R27, R17, R7, 0x1, P1 ;  /* 0x00000007111b7211 */ /* 0x000fe200008f0eff */
[----:B------:R-:W-:-:S04]  /*0620*/  IMAD.MOV.U32 R22, RZ, RZ, R26 ;  /* 0x000000ffff167224 */ /* 0x000fc800078e001a */
        /* <DEDUP_REMOVED lines=19> */
.L_x_247:
[----:B------:R-:W-:Y:S05]  /*0760*/  BSYNC.RECONVERGENT B2 ;  /* 0x0000000000027941 */ /* 0x000fea0003800200 */
.L_x_246:
[----:B-----5:R-:W-:Y:S01]  /*0770*/  DSETP.GEU.AND P0, PT, |R16|, |R14|, PT ;  /* 0x4000000e1000722a */ /* 0x020fe20003f0e200 */
[C---:B------:R-:W-:Y:S01]  /*0780*/  IADD3 R19, P1, PT, R23.reuse, R6, RZ ;  /* 0x0000000617137210 */ /* 0x040fe20007f3e0ff */
[----:B------:R-:W-:Y:S01]  /*0790*/  BSSY.RECONVERGENT B2, `(.L_x_248) ;  /* 0x0000015000027945 */ /* 0x000fe20003800200 */
[----:B------:R-:W-:Y:S02]  /*07a0*/  IMAD.MOV.U32 R2, RZ, RZ, R14 ;  /* 0x000000ffff027224 */ /* 0x000fe400078e000e */
[----:B------:R-:W-:Y:S01]  /*07b0*/  LEA.HI.X.SX32 R18, R23, R7, 0x1, P1 ;  /* 0x0000000717127211 */ /* 0x000fe200008f0eff */
[----:B------:R-:W-:Y:S02]  /*07c0*/  IMAD.MOV.U32 R9, RZ, RZ, R19 ;  /* 0x000000ffff097224 */ /* 0x000fe400078e0013 */
[----:B------:R-:W-:Y:S01]  /*07d0*/  IMAD.MOV.U32 R3, RZ, RZ, R15 ;  /* 0x000000ffff037224 */ /* 0x000fe200078e000f */
[----:B------:R-:W-:-:S05]  /*07e0*/  MOV R8, R18 ;  /* 0x0000001200087202 */ /* 0x000fca0000000f00 */
        /* <DEDUP_REMOVED lines=15> */
.L_x_249:
[----:B------:R-:W-:Y:S05]  /*08e0*/  BSYNC.RECONVERGENT B2 ;  /* 0x0000000000027941 */ /* 0x000fea0003800200 */
.L_x_248:
[----:B------:R-:W-:Y:S01]  /*08f0*/  DSETP.GEU.AND P0, PT, |R2|, |R12|, PT ;  /* 0x4000000c0200722a */ /* 0x000fe20003f0e200 */
[CC--:B------:R-:W-:Y:S01]  /*0900*/  IADD3 R22, P1, PT, R20.reuse, R6.reuse, RZ ;  /* 0x0000000614167210 */ /* 0x0c0fe20007f3e0ff */
[C---:B------:R-:W-:Y:S01]  /*0910*/  VIADD R16, R20.reuse, 0x100 ;  /* 0x0000010014107836 */ /* 0x040fe20000000000 */
[----:B------:R-:W-:Y:S01]  /*0920*/  BSSY.RECONVERGENT B2, `(.L_x_250) ;  /* 0x0000016000027945 */ /* 0x000fe20003800200 */
[----:B------:R-:W-:Y:S01]  /*0930*/  IMAD.MOV.U32 R14, RZ, RZ, R12 ;  /* 0x000000ffff0e7224 */ /* 0x000fe200078e000c */
[----:B------:R-:W-:Y:S01]  /*0940*/  LEA.HI.X.SX32 R19, R20, R7, 0x1, P1 ;  /* 0x0000000714137211 */ /* 0x000fe200008f0eff */
[----:B------:R-:W-:Y:S01]  /*0950*/  IMAD.MOV.U32 R17, RZ, RZ, R22 ;  /* 0x000000ffff117224 */ /* 0x000fe200078e0016 */
[----:B------:R-:W-:Y:S01]  /*0960*/  IADD3 R24, P2, PT, R16, R6, RZ ;  /* 0x0000000610187210 */ /* 0x000fe20007f5e0ff */
[----:B------:R-:W-:Y:S02]  /*0970*/  IMAD.MOV.U32 R15, RZ, RZ, R13 ;  /* 0x000000ffff0f7224 */ /* 0x000fe400078e000d */
[----:B------:R-:W-:-:S04]  /*0980*/  IMAD.MOV.U32 R18, RZ, RZ, R19 ;  /* 0x000000ffff127224 */ /* 0x000fc800078e0013 */
[----:B------:R-:W-:Y:S06]  /*0990*/  @!P0 BRA `(.L_x_251) ;  /* 0x0000000000388947 */ /* 0x000fec0003800000 */
        /* <DEDUP_REMOVED lines=14> */
.L_x_251:
[----:B------:R-:W-:Y:S05]  /*0a80*/  BSYNC.RECONVERGENT B2 ;  /* 0x0000000000027941 */ /* 0x000fea0003800200 */
.L_x_250:
[----:B------:R-:W-:Y:S01]  /*0a90*/  DSETP.GEU.AND P0, PT, |R14|, |R10|, PT ;  /* 0x4000000a0e00722a */ /* 0x000fe20003f0e200 */
[----:B------:R-:W-:Y:S01]  /*0aa0*/  LEA.HI.X.SX32 R13, R16, R7, 0x1, P2 ;  /* 0x00000007100d7211 */ /* 0x000fe200010f0eff */
[----:B------:R-:W-:Y:S01]  /*0ab0*/  BSSY.RECONVERGENT B2, `(.L_x_252) ;  /* 0x0000014000027945 */ /* 0x000fe20003800200 */
[----:B------:R-:W-:Y:S02]  /*0ac0*/  IMAD.MOV.U32 R9, RZ, RZ, R24 ;  /* 0x000000ffff097224 */ /* 0x000fe400078e0018 */
[----:B------:R-:W-:Y:S02]  /*0ad0*/  IMAD.MOV.U32 R2, RZ, RZ, R10 ;  /* 0x000000ffff027224 */ /* 0x000fe400078e000a */
[----:B------:R-:W-:Y:S02]  /*0ae0*/  IMAD.MOV.U32 R8, RZ, RZ, R13 ;  /* 0x000000ffff087224 */ /* 0x000fe400078e000d */
[----:B------:R-:W-:-:S05]  /*0af0*/  IMAD.MOV.U32 R3, RZ, RZ, R11 ;  /* 0x000000ffff037224 */ /* 0x000fca00078e000b */
        /* <DEDUP_REMOVED lines=15> */
.L_x_253:
[----:B------:R-:W-:Y:S05]  /*0bf0*/  BSYNC.RECONVERGENT B2 ;  /* 0x0000000000027941 */ /* 0x000fea0003800200 */
.L_x_252:
[C---:B------:R-:W-:Y:S02]  /*0c00*/  VIADD R10, R20.reuse, 0x200 ;  /* 0x00000200140a7836 */ /* 0x040fe40000000000 */
[----:B------:R-:W-:-:S03]  /*0c10*/  VIADD R20, R20, 0x400 ;  /* 0x0000040014147836 */ /* 0x000fc60000000000 */
[----:B------:R-:W-:-:S13]  /*0c20*/  ISETP.GE.AND P0, PT, R10, UR5, PT ;  /* 0x000000050a007c0c */ /* 0x000fda000bf06270 */
[----:B------:R-:W-:Y:S05]  /*0c30*/  @!P0 BRA `(.L_x_254) ;  /* 0xfffffff800508947 */ /* 0x000fea000383ffff */
.L_x_240:
[----:B------:R-:W-:Y:S05]  /*0c40*/  BSYNC.RECONVERGENT B1 ;  /* 0x0000000000017941 */ /* 0x000fea0003800200 */
.L_x_239:
[----:B------:R-:W0:Y:S02]  /*0c50*/  LDCU UR6, c[0x0][0x398] ;  /* 0x00007300ff0677ac */ /* 0x000e240008000800 */
[----:B0-----:R-:W-:-:S09]  /*0c60*/  UISETP.GE.AND UP0, UPT, UR6, 0x100, UPT ;  /* 0x000001000600788c */ /* 0x001fd2000bf06270 */
[----:B------:R-:W-:Y:S05]  /*0c70*/  BRA.U !UP0, `(.L_x_255) ;  /* 0x0000001508507547 */ /* 0x000fea000b800000 */
        /* <DEDUP_REMOVED lines=32> */
.L_x_257:
[----:B------:R-:W-:Y:S05]  /*0e80*/  BSYNC.RECONVERGENT B1 ;  /* 0x0000000000017941 */ /* 0x000fea0003800200 */
.L_x_256:
        /* <DEDUP_REMOVED lines=31> */
.L_x_259:
[----:B------:R-:W-:Y:S05]  /*1080*/  BSYNC.RECONVERGENT B1 ;  /* 0x0000000000017941 */ /* 0x000fea0003800200 */
.L_x_258:
[----:B------:R-:W-:Y:S01]  /*1090*/  ISETP.GT.AND P0, PT, R10, 0x1b, PT ;  /* 0x0000001b0a00780c */ /* 0x000fe20003f04270 */
[----:B-1----:R1:W1:Y:S01]  /*10a0*/  SHFL.DOWN PT, R6, R2, 0x4, 0x1f ;  /* 0x08801f0002067f89 */ /* 0x00226200000e0000 */
[----:B------:R-:W-:Y:S01]  /*10b0*/  BSSY.RECONVERGENT B1, `(.L_x_260) ;  /* 0x000001d000017945 */ /* 0x000fe20003800200 */
[----:B0-----:R-:W-:Y:S02]  /*10c0*/  IMAD.MOV.U32 R11, RZ, RZ, R8 ;  /* 0x000000ffff0b7224 */ /* 0x001fe400078e0008 */
[----:B--2---:R0:W2:Y:S01]  /*10d0*/  SHFL.DOWN PT, R7, R3, 0x4, 0x1f ;  /* 0x08801f0003077f89 */ /* 0x0040a200000e0000 */
[----:B------:R-:W-:Y:S02]  /*10e0*/  IMAD.MOV.U32 R12, RZ, RZ, R9 ;  /* 0x000000ffff0c7224 */ /* 0x000fe400078e0009 */
[----:B------:R-:W-:Y:S01]  /*10f0*/  IMAD.MOV.U32 R4, RZ, RZ, R2 ;  /* 0x000000ffff047224 */ /* 0x000fe200078e0002 */
[----:B----4-:R0:W4:Y:S01]  /*1100*/  SHFL.DOWN PT, R13, R8, 0x4, 0x1f ;  /* 0x08801f00080d7f89 */ /* 0x01012200000e0000 */
[----:B------:R-:W-:-:S03]  /*1110*/  IMAD.MOV.U32 R5, RZ, RZ, R3 ;  /* 0x000000ffff057224 */ /* 0x000fc600078e0003 */
[----:B---3--:R0:W3:Y:S01]  /*1120*/  SHFL.DOWN PT, R14, R9, 0x4, 0x1f ;  /* 0x08801f00090e7f89 */ /* 0x0080e200000e0000 */
[----:B------:R-:W-:Y:S05]  /*1130*/  @P0 BRA `(.L_x_261) ;  /* 0x0000000000500947 */ /* 0x000fea0003800000 */
[----:B-12---:R-:W-:Y:S01]  /*1140*/  DSETP.GEU.AND P0, PT, |R2|, |R6|, PT ;  /* 0x400000060200722a */ /* 0x006fe20003f0e200 */
[----:B----4-:R-:W-:Y:S02]  /*1150*/  IMAD.MOV.U32 R11, RZ, RZ, R13 ;  /* 0x000000ffff0b7224 */ /* 0x010fe400078e000d */
        /* <DEDUP_REMOVED lines=18> */
.L_x_261:
[----:B------:R-:W-:Y:S05]  /*1280*/  BSYNC.RECONVERGENT B1 ;  /* 0x0000000000017941 */ /* 0x000fea0003800200 */
.L_x_260:
        /* <DEDUP_REMOVED lines=31> */
.L_x_263:
[----:B------:R-:W-:Y:S05]  /*1480*/  BSYNC.RECONVERGENT B1 ;  /* 0x0000000000017941 */ /* 0x000fea0003800200 */
.L_x_262:
[----:B------:R-:W-:Y:S01]  /*1490*/  ISETP.GT.AND P0, PT, R10, 0xf, PT ;  /* 0x0000000f0a00780c */ /* 0x000fe20003f04270 */
[----:B-1----:R1:W1:Y:S01]  /*14a0*/  SHFL.DOWN PT, R4, R2, 0x10, 0x1f ;  /* 0x0a001f0002047f89 */ /* 0x00226200000e0000 */
[----:B------:R-:W-:Y:S01]  /*14b0*/  BSSY.RECONVERGENT B1, `(.L_x_264) ;  /* 0x000001d000017945 */ /* 0x000fe20003800200 */
[----:B---3--:R-:W-:Y:S01]  /*14c0*/  MOV R14, R8 ;  /* 0x00000008000e7202 */ /* 0x008fe20000000f00 */
[----:B------:R-:W-:Y:S01]  /*14d0*/  IMAD.MOV.U32 R15, RZ, RZ, R9 ;  /* 0x000000ffff0f7224 */ /* 0x000fe200078e0009 */
[----:B0-----:R0:W3:Y:S01]  /*14e0*/  SHFL.DOWN PT, R5, R3, 0x10, 0x1f ;  /* 0x0a001f0003057f89 */ /* 0x0010e200000e0000 */
[----:B------:R-:W-:Y:S02]  /*14f0*/  IMAD.MOV.U32 R12, RZ, RZ, R2 ;  /* 0x000000ffff0c7224 */ /* 0x000fe400078e0002 */
[----:B----4-:R-:W-:Y:S01]  /*1500*/  IMAD.MOV.U32 R13, RZ, RZ, R3 ;  /* 0x000000ffff0d7224 */ /* 0x010fe200078e0003 */
[----:B--2---:R0:W2:Y:S04]  /*1510*/  SHFL.DOWN PT, R7, R8, 0x10, 0x1f ;  /* 0x0a001f0008077f89 */ /* 0x0040a800000e0000 */
[----:B------:R0:W4:Y:S01]  /*1520*/  SHFL.DOWN PT, R6, R9, 0x10, 0x1f ;  /* 0x0a001f0009067f89 */ /* 0x00012200000e0000 */
        /* <DEDUP_REMOVED lines=21> */
.L_x_265:
[----:B------:R-:W-:Y:S05]  /*1680*/  BSYNC.RECONVERGENT B1 ;  /* 0x0000000000017941 */ /* 0x000fea0003800200 */
.L_x_264:
        /* <DEDUP_REMOVED lines=11> */
.L_x_267:
[----:B------:R-:W-:Y:S05]  /*1740*/  BSYNC.RECONVERGENT B1 ;  /* 0x0000000000017941 */ /* 0x000fea0003800200 */
.L_x_266:
        /* <DEDUP_REMOVED lines=8> */
[----:B-1234-:R-:W1:Y:S04]  /*17d0*/  LDS.128 R4, [R0+0x20] ;  /* 0x0000200000047984 */ /* 0x01ee680000000c00 */
[----:B------:R2:W3:Y:S04]  /*17e0*/  LDS.64 R2, [R0+0x80] ;  /* 0x0000800000027984 */ /* 0x0004e80000000a00 */
[----:B------:R2:W4:Y:S01]  /*17f0*/  LDS.128 R8, [R0+0x30] ;  /* 0x0000300000087984 */ /* 0x0005220000000c00 */
        /* <DEDUP_REMOVED lines=20> */
.L_x_270:
[----:B------:R-:W-:Y:S05]  /*1940*/  BSYNC.RECONVERGENT B1 ;  /* 0x0000000000017941 */ /* 0x000fea0003800200 */
.L_x_269:
        /* <DEDUP_REMOVED lines=23> */
.L_x_272:
[----:B------:R-:W-:Y:S05]  /*1ac0*/  BSYNC.RECONVERGENT B1 ;  /* 0x0000000000017941 */ /* 0x000fea0003800200 */
.L_x_271:
        /* <DEDUP_REMOVED lines=21> */
.L_x_274:
[----:B------:R-:W-:Y:S05]  /*1c20*/  BSYNC.RECONVERGENT B1 ;  /* 0x0000000000017941 */ /* 0x000fea0003800200 */
.L_x_273:
[----:B------:R0:W1:Y:S01]  /*1c30*/  LDS.128 R8, [R0+0x60] ;  /* 0x0000600000087984 */ /* 0x0000620000000c00 */
[----:B------:R-:W-:Y:S01]  /*1c40*/  DSETP.GEU.AND P0, PT, |R20|, |R14|, PT ;  /* 0x4000000e1400722a */ /* 0x000fe20003f0e200 */
[----:B------:R-:W-:Y:S01]  /*1c50*/  BSSY.RECONVERGENT B1, `(.L_x_275) ;  /* 0x0000015000017945 */ /* 0x000fe20003800200 */
[----:B------:R-:W-:Y:S01]  /*1c60*/  MOV R12, R14 ;  /* 0x0000000e000c7202 */ /* 0x000fe20000000f00 */
        /* <DEDUP_REMOVED lines=19> */
.L_x_276:
[----:B------:R-:W-:Y:S05]  /*1da0*/  BSYNC.RECONVERGENT B1 ;  /* 0x0000000000017941 */ /* 0x000fea0003800200 */
.L_x_275:
        /* <DEDUP_REMOVED lines=21> */
.L_x_278:
[----:B------:R-:W-:Y:S05]  /*1f00*/  BSYNC.RECONVERGENT B1 ;  /* 0x0000000000017941 */ /* 0x000fea0003800200 */
.L_x_277:
        /* <DEDUP_REMOVED lines=21> */
.L_x_280:
[----:B------:R-:W-:Y:S05]  /*2060*/  BSYNC.RECONVERGENT B1 ;  /* 0x0000000000017941 */ /* 0x000fea0003800200 */
.L_x_279:
        /* <DEDUP_REMOVED lines=21> */
.L_x_255:
[----:B------:R-:W0:Y:S01]  /*21c0*/  S2R R4, SR_LANEID ;  /* 0x0000000000047919 */ /* 0x000e220000000000 */
[----:B------:R-:W-:Y:S01]  /*21d0*/  LOP3.LUT R5, R0, 0x3e0, RZ, 0xc0, !PT ;  /* 0x000003e000057812 */ /* 0x000fe200078ec0ff */
[----:B------:R-:W-:Y:S01]  /*21e0*/  BSSY.RECONVERGENT B1, `(.L_x_281) ;  /* 0x0000024000017945 */ /* 0x000fe20003800200 */
[----:B------:R-:W-:Y:S02]  /*21f0*/  IMAD.MOV.U32 R12, RZ, RZ, R9 ;  /* 0x000000ffff0c7224 */ /* 0x000fe400078e0009 */
[----:B------:R-:W-:Y:S02]  /*2200*/  IMAD.MOV.U32 R14, RZ, RZ, R8 ;  /* 0x000000ffff0e7224 */ /* 0x000fe400078e0008 */
[----:B------:R-:W-:Y:S01]  /*2210*/  VIADD R6, R5, 0x20 ;  /* 0x0000002005067836 */ /* 0x000fe20000000000 */
[----:B------:R-:W-:Y:S01]  /*2220*/  LOP3.LUT R5, RZ, R5, RZ, 0x33, !PT ;  /* 0x00000005ff057212 */ /* 0x000fe200078e33ff */
[----:B-----5:R-:W-:-:S03]  /*2230*/  IMAD.MOV.U32 R7, RZ, RZ, R3 ;  /* 0x000000ffff077224 */ /* 0x020fc600078e0003 */
[----:B------:R-:W-:Y:S01]  /*2240*/  ISETP.GT.AND P0, PT, R6, UR6, PT ;  /* 0x0000000606007c0c */ /* 0x000fe2000bf04270 */
[----:B------:R-:W-:Y:S01]  /*2250*/  VIADD R5, R5, UR6 ;  /* 0x0000000605057c36 */ /* 0x000fe20008000000 */
[----:B------:R-:W-:-:S04]  /*2260*/  MOV R6, R2 ;  /* 0x0000000200067202 */ /* 0x000fc80000000f00 */
[----:B------:R-:W-:-:S05]  /*2270*/  SEL R5, R5, 0x1f, P0 ;  /* 0x0000001f05057807 */ /* 0x000fca0000000000 */
[----:B------:R1:W2:Y:S04]  /*2280*/  SHFL.DOWN PT, R10, R2, 0x1, R5 ;  /* 0x08200000020a7989 */ /* 0x0002a800000e0005 */
[----:B------:R1:W3:Y:S04]  /*2290*/  SHFL.DOWN PT, R11, R3, 0x1, R5 ;  /* 0x08200000030b7989 */ /* 0x0002e800000e0005 */
[----:B------:R1:W4:Y:S01]  /*22a0*/  SHFL.DOWN PT, R16, R9, 0x1, R5 ;  /* 0x0820000009107989 */ /* 0x00032200000e0005 */
[----:B0-----:R-:W-:-:S03]  /*22b0*/  ISETP.GE.AND P0, PT, R4, R5, PT ;  /* 0x000000050400720c */ /* 0x001fc60003f06270 */
[----:B------:R1:W0:Y:S10]  /*22c0*/  SHFL.DOWN PT, R13, R8, 0x1, R5 ;  /* 0x08200000080d7989 */ /* 0x00023400000e0005 */
[----:B-1----:R-:W-:Y:S05]  /*22d0*/  @P0 BRA `(.L_x_282) ;  /* 0x0000000000500947 */ /* 0x002fea0003800000 */
[----:B--23--:R-:W-:Y:S01]  /*22e0*/  DSETP.GEU.AND P0, PT, |R2|, |R10|, PT ;  /* 0x4000000a0200722a */ /* 0x00cfe20003f0e200 */
        /* <DEDUP_REMOVED lines=19> */
.L_x_282:
[----:B------:R-:W-:Y:S05]  /*2420*/  BSYNC.RECONVERGENT B1 ;  /* 0x0000000000017941 */ /* 0x000fea0003800200 */
.L_x_281:
[----:B------:R-:W-:Y:S01]  /*2430*/  VIADD R2, R4, 0x2 ;  /* 0x0000000204027836 */ /* 0x000fe20000000000 */
[----:B------:R1:W1:Y:S01]  /*2440*/  SHFL.DOWN PT, R8, R6, 0x2, R5 ;  /* 0x0840000006087989 */ /* 0x00026200000e0005 */
[----:B------:R-:W-:Y:S01]  /*2450*/  BSSY.RECONVERGENT B1, `(.L_x_283) ;  /* 0x000001e000017945 */ /* 0x000fe20003800200 */
[----:B--2---:R-:W-:Y:S02]  /*2460*/  IMAD.MOV.U32 R10, RZ, RZ, R12 ;  /* 0x000000ffff0a7224 */ /* 0x004fe400078e000c */
[----:B------:R-:W-:Y:S01]  /*2470*/  ISETP.GT.AND P0, PT, R2, R5, PT ;  /* 0x000000050200720c */ /* 0x000fe20003f04270 */
[----:B------:R2:W1:Y:S01]  /*2480*/  SHFL.DOWN PT, R9, R7, 0x2, R5 ;  /* 0x0840000007097989 */ /* 0x00046200000e0005 */
[----:B----4-:R-:W-:Y:S02]  /*2490*/  IMAD.MOV.U32 R16, RZ, RZ, R14 ;  /* 0x000000ffff107224 */ /* 0x010fe400078e000e */
[----:B------:R-:W-:Y:S01]  /*24a0*/  IMAD.MOV.U32 R2, RZ, RZ, R6 ;  /* 0x000000ffff027224 */ /* 0x000fe200078e0006 */
[----:B---3--:R2:W3:Y:S01]  /*24b0*/  SHFL.DOWN PT, R11, R12, 0x2, R5 ;  /* 0x084000000c0b7989 */ /* 0x0084e200000e0005 */
[----:B------:R-:W-:-:S03]  /*24c0*/  IMAD.MOV.U32 R3, RZ, RZ, R7 ;  /* 0x000000ffff037224 */ /* 0x000fc600078e0007 */
[----:B0-----:R2:W0:Y:S04]  /*24d0*/  SHFL.DOWN PT, R13, R14, 0x2, R5 ;  /* 0x084000000e0d7989 */ /* 0x00142800000e0005 */
        /* <DEDUP_REMOVED lines=21> */
.L_x_284:
[----:B------:R-:W-:Y:S05]  /*2630*/  BSYNC.RECONVERGENT B1 ;  /* 0x0000000000017941 */ /* 0x000fea0003800200 */
.L_x_283:
[----:B-1----:R-:W-:Y:S01]  /*2640*/  VIADD R6, R4, 0x4 ;  /* 0x0000000404067836 */ /* 0x002fe20000000000 */
[----:B------:R1:W4:Y:S01]  /*2650*/  SHFL.DOWN PT, R8, R2, 0x4, R5 ;  /* 0x0880000002087989 */ /* 0x00032200000e0005 */
[----:B------:R-:W-:Y:S01]  /*2660*/  BSSY.RECONVERGENT B1, `(.L_x_285) ;  /* 0x000001e000017945 */ /* 0x000fe20003800200 */
[----:B--2---:R-:W-:Y:S02]  /*2670*/  IMAD.MOV.U32 R12, RZ, RZ, R10 ;  /* 0x000000ffff0c7224 */ /* 0x004fe400078e000a */
[----:B------:R-:W-:Y:S01]  /*2680*/  ISETP.GT.AND P0, PT, R6, R5, PT ;  /* 0x000000050600720c */ /* 0x000fe20003f04270 */
[----:B------:R1:W2:Y:S01]  /*2690*/  SHFL.DOWN PT, R9, R3, 0x4, R5 ;  /* 0x0880000003097989 */ /* 0x0002a200000e0005 */
[----:B------:R-:W-:Y:S02]  /*26a0*/  IMAD.MOV.U32 R14, RZ, RZ, R16 ;  /* 0x000000ffff0e7224 */ /* 0x000fe400078e0010 */
[----:B------:R-:W-:Y:S01]  /*26b0*/  IMAD.MOV.U32 R6, RZ, RZ, R2 ;  /* 0x000000ffff067224 */ /* 0x000fe200078e0002 */
[----:B---3--:R1:W3:Y:S01]  /*26c0*/  SHFL.DOWN PT, R11, R10, 0x4, R5 ;  /* 0x088000000a0b7989 */ /* 0x0082e200000e0005 */
[----:B------:R-:W-:-:S03]  /*26d0*/  IMAD.MOV.U32 R7, RZ, RZ, R3 ;  /* 0x000000ffff077224 */ /* 0x000fc600078e0003 */
[----:B0-----:R1:W0:Y:S04]  /*26e0*/  SHFL.DOWN PT, R13, R16, 0x4, R5 ;  /* 0x08800000100d7989 */ /* 0x00122800000e0005 */
[----:B------:R-:W-:Y:S05]  /*26f0*/  @P0 BRA `(.L_x_286) ;  /* 0x0000000000500947 */ /* 0x000fea0003800000 */
[----:B--2-4-:R-:W-:Y:S01]  /*2700*/  DSETP.GEU.AND P0, PT, |R2|, |R8|, PT ;  /* 0x400000080200722a */ /* 0x014fe20003f0e200 */
        /* <DEDUP_REMOVED lines=19> */
.L_x_286:
[----:B------:R-:W-:Y:S05]  /*2840*/  BSYNC.RECONVERGENT B1 ;  /* 0x0000000000017941 */ /* 0x000fea0003800200 */
.L_x_285:
[----:B-1----:R-:W-:Y:S01]  /*2850*/  IADD3 R2, PT, PT, R4, 0x8, RZ ;  /* 0x0000000804027810 */ /* 0x002fe20007ffe0ff */
[----:B----4-:R1:W4:Y:S01]  /*2860*/  SHFL.DOWN PT, R8, R6, 0x8, R5 ;  /* 0x0900000006087989 */ /* 0x01032200000e0005 */
[----:B------:R-:W-:Y:S01]  /*2870*/  BSSY.RECONVERGENT B1, `(.L_x_287) ;  /* 0x000001e000017945 */ /* 0x000fe20003800200 */
[----:B------:R-:W-:Y:S01]  /*2880*/  IMAD.MOV.U32 R10, RZ, RZ, R12 ;  /* 0x000000ffff0a7224 */ /* 0x000fe200078e000c */
[----:B------:R-:W-:Y:S01]  /*2890*/  ISETP.GT.AND P0, PT, R2, R5, PT ;  /* 0x000000050200720c */ /* 0x000fe20003f04270 */
[----:B--2---:R1:W2:Y:S01]  /*28a0*/  SHFL.DOWN PT, R9, R7, 0x8, R5 ;  /* 0x0900000007097989 */ /* 0x0042a200000e0005 */
        /* <DEDUP_REMOVED lines=26> */
.L_x_288:
[----:B------:R-:W-:Y:S05]  /*2a50*/  BSYNC.RECONVERGENT B1 ;  /* 0x0000000000017941 */ /* 0x000fea0003800200 */
.L_x_287:
[----:B----4-:R-:W-:Y:S01]  /*2a60*/  VIADD R8, R4, 0x10 ;  /* 0x0000001004087836 */ /* 0x010fe20000000000 */
[----:B-1----:R1:W4:Y:S01]  /*2a70*/  SHFL.DOWN PT, R6, R2, 0x10, R5 ;  /* 0x0a00000002067989 */ /* 0x00232200000e0005 */
[----:B------:R-:W-:Y:S01]  /*2a80*/  BSSY.RECONVERGENT B1, `(.L_x_289) ;  /* 0x000001e000017945 */ /* 0x000fe20003800200 */
[----:B------:R-:W-:Y:S02]  /*2a90*/  IMAD.MOV.U32 R14, RZ, RZ, R10 ;  /* 0x000000ffff0e7224 */ /* 0x000fe400078e000a */
[----:B------:R-:W-:Y:S01]  /*2aa0*/  ISETP.GT.AND P0, PT, R8, R5, PT ;  /* 0x000000050800720c */ /* 0x000fe20003f04270 */
[----:B------:R1:W1:Y:S01]  /*2ab0*/  SHFL.DOWN PT, R7, R3, 0x10, R5 ;  /* 0x0a00000003077989 */ /* 0x00026200000e0005 */
[----:B------:R-:W-:Y:S02]  /*2ac0*/  IMAD.MOV.U32 R15, RZ, RZ, R16 ;  /* 0x000000ffff0f7224 */ /* 0x000fe400078e0010 */
[----:B------:R-:W-:Y:S01]  /*2ad0*/  IMAD.MOV.U32 R12, RZ, RZ, R2 ;  /* 0x000000ffff0c7224 */ /* 0x000fe200078e0002 */
[----:B--2---:R2:W1:Y:S01]  /*2ae0*/  SHFL.DOWN PT, R9, R10, 0x10, R5 ;  /* 0x0a0000000a097989 */ /* 0x00446200000e0005 */
[----:B0-----:R-:W-:-:S03]  /*2af0*/  IMAD.MOV.U32 R13, RZ, RZ, R3 ;  /* 0x000000ffff0d7224 */ /* 0x001fc600078e0003 */
[----:B---3--:R2:W0:Y:S04]  /*2b00*/  SHFL.DOWN PT, R11, R16, 0x10, R5 ;  /* 0x0a000000100b7989 */ /* 0x00842800000e0005 */
[----:B------:R-:W-:Y:S05]  /*2b10*/  @P0 BRA `(.L_x_290) ;  /* 0x0000000000500947 */ /* 0x000fea0003800000 */
[----:B-1--4-:R-:W-:Y:S01]  /*2b20*/  DSETP.GEU.AND P0, PT, |R2|, |R6|, PT ;  /* 0x400000060200722a */ /* 0x012fe20003f0e200 */
[----:B------:R-:W-:Y:S02]  /*2b30*/  IMAD.MOV.U32 R14, RZ, RZ, R9 ;  /* 0x000000ffff0e7224 */ /* 0x000fe400078e0009 */
        /* <DEDUP_REMOVED lines=18> */
.L_x_290:
[----:B------:R-:W-:Y:S05]  /*2c60*/  BSYNC.RECONVERGENT B1 ;  /* 0x0000000000017941 */ /* 0x000fea0003800200 */
.L_x_289:
[----:B------:R-:W-:Y:S01]  /*2c70*/  ISETP.NE.AND P0, PT, R4, RZ, PT ;  /* 0x000000ff0400720c */ /* 0x000fe20003f05270 */
[----:B------:R-:W-:-:S12]  /*2c80*/  BSSY.RECONVERGENT B1, `(.L_x_291) ;  /* 0x000000a000017945 */ /* 0x000fd80003800200 */
[----:B------:R-:W-:Y:S05]  /*2c90*/  @P0 BRA `(.L_x_292) ;  /* 0x0000000000200947 */ /* 0x000fea0003800000 */
[----:B------:R-:W3:Y:S01]  /*2ca0*/  S2R R4, SR_CgaCtaId ;  /* 0x0000000000047919 */ /* 0x000ee20000008800 */
[----:B-1----:R-:W-:Y:S02]  /*2cb0*/  MOV R3, 0x400 ;  /* 0x0000040000037802 */ /* 0x002fe40000000f00 */
[----:B------:R-:W-:-:S04]  /*2cc0*/  SHF.R.U32.HI R2, RZ, 0x1, R0 ;  /* 0x00000001ff027819 */ /* 0x000fc80000011600 */
[----:B------:R-:W-:Y:S02]  /*2cd0*/  LOP3.LUT R2, R2, 0x1f0, RZ, 0xc0, !PT ;  /* 0x000001f002027812 */ /* 0x000fe400078ec0ff */
[----:B---3--:R-:W-:-:S05]  /*2ce0*/  LEA R3, R4, R3, 0x18 ;  /* 0x0000000304037211 */ /* 0x008fca00078ec0ff */
[----:B------:R-:W-:-:S05]  /*2cf0*/  IMAD.IADD R3, R2, 0x1, R3 ;  /* 0x0000000102037824 */ /* 0x000fca00078e0203 */
[----:B------:R3:W-:Y:S04]  /*2d00*/  STS.64 [R3+0x10], R14 ;  /* 0x0000100e03007388 */ /* 0x0007e80000000a00 */
[----:B------:R3:W-:Y:S02]  /*2d10*/  STS.64 [R3+0x8], R12 ;  /* 0x0000080c03007388 */ /* 0x0007e40000000a00 */
.L_x_292:
[----:B------:R-:W-:Y:S05]  /*2d20*/  BSYNC.RECONVERGENT B1 ;  /* 0x0000000000017941 */ /* 0x000fea0003800200 */
.L_x_291:
[----:B------:R-:W-:Y:S01]  /*2d30*/  BAR.SYNC.DEFER_BLOCKING 0x0 ;  /* 0x0000000000007b1d */ /* 0x000fe20000010000 */
[----:B------:R-:W-:-:S13]  /*2d40*/  ISETP.NE.AND P1, PT, R0, RZ, PT ;  /* 0x000000ff0000720c */ /* 0x000fda0003f25270 */
[----:B------:R-:W-:Y:S05]  /*2d50*/  @P1 BRA `(.L_x_268) ;  /* 0x0000003400b81947 */ /* 0x000fea0003800000 */
[----:B------:R-:W-:Y:S01]  /*2d60*/  UISETP.GE.AND UP0, UPT, UR6, 0x21, UPT ;  /* 0x000000210600788c */ /* 0x000fe2000bf06270 */
[----:B0-----:R-:W-:Y:S02]  /*2d70*/  IMAD.MOV.U32 R11, RZ, RZ, R14 ;  /* 0x000000ffff0b7224 */ /* 0x001fe400078e000e */
[----:B------:R-:W-:Y:S02]  /*2d80*/  IMAD.MOV.U32 R8, RZ, RZ, R15 ;  /* 0x000000ffff087224 */ /* 0x000fe400078e000f */
[----:B-1----:R-:W-:Y:S02]  /*2d90*/  IMAD.MOV.U32 R2, RZ, RZ, R12 ;  /* 0x000000ffff027224 */ /* 0x002fe400078e000c */
[----:B---3--:R-:W-:Y:S02]  /*2da0*/  IMAD.MOV.U32 R3, RZ, RZ, R13 ;  /* 0x000000ffff037224 */ /* 0x008fe400078e000d */
[----:B------:R-:W-:Y:S05]  /*2db0*/  BRA.U !UP0, `(.L_x_293) ;  /* 0x00000001086c7547 */ /* 0x000fea000b800000 */
[----:B------:R-:W0:Y:S01]  /*2dc0*/  S2UR UR5, SR_CgaCtaId ;  /* 0x00000000000579c3 */ /* 0x000e220000008800 */
[----:B------:R-:W-:Y:S01]  /*2dd0*/  UMOV UR4, 0x400 ;  /* 0x0000040000047882 */ /* 0x000fe20000000000 */
[----:B------:R-:W-:Y:S01]  /*2de0*/  BSSY.RECONVERGENT B1, `(.L_x_293) ;  /* 0x0000018000017945 */ /* 0x000fe20003800200 */
[----:B0-----:R-:W-:-:S09]  /*2df0*/  ULEA UR4, UR5, UR4, 0x18 ;  /* 0x0000000405047291 */ /* 0x001fd2000f8ec0ff */
[----:B--2---:R-:W0:Y:S04]  /*2e00*/  LDS.64 R4, [UR4+0x18] ;  /* 0x00001804ff047984 */ /* 0x004e280008000a00 */
        /* <DEDUP_REMOVED lines=21> */
.L_x_294:
[----:B------:R-:W-:Y:S05]  /*2f60*/  BSYNC.RECONVERGENT B1 ;  /* 0x0000000000017941 */ /* 0x000fea0003800200 */
.L_x_293:
[----:B------:R-:W-:Y:S01]  /*2f70*/  UISETP.GE.AND UP0, UPT, UR6, 0x41, UPT ;  /* 0x000000410600788c */ /* 0x000fe2000bf06270 */
[----:B------:R-:W-:Y:S02]  /*2f80*/  IMAD.MOV.U32 R9, RZ, RZ, R11 ;  /* 0x000000ffff097224 */ /* 0x000fe400078e000b */
[----:B------:R-:W-:Y:S02]  /*2f90*/  IMAD.MOV.U32 R0, RZ, RZ, R8 ;  /* 0x000000ffff007224 */ /* 0x000fe400078e0008 */
[----:B------:R-:W-:Y:S02]  /*2fa0*/  IMAD.MOV.U32 R4, RZ, RZ, R2 ;  /* 0x000000ffff047224 */ /* 0x000fe400078e0002 */
[----:B--2---:R-:W-:Y:S02]  /*2fb0*/  IMAD.MOV.U32 R5, RZ, RZ, R3 ;  /* 0x000000ffff057224 */ /* 0x004fe400078e0003 */
[----:B------:R-:W-:Y:S05]  /*2fc0*/  BRA.U !UP0, `(.L_x_295) ;  /* 0x00000001086c7547 */ /* 0x000fea000b800000 */
[----:B------:R-:W0:Y:S01]  /*2fd0*/  S2UR UR5, SR_CgaCtaId ;  /* 0x00000000000579c3 */ /* 0x000e220000008800 */
[----:B------:R-:W-:Y:S01]  /*2fe0*/  UMOV UR4, 0x400 ;  /* 0x0000040000047882 */ /* 0x000fe20000000000 */
[----:B------:R-:W-:Y:S01]  /*2ff0*/  BSSY.RECONVERGENT B1, `(.L_x_295) ;  /* 0x0000018000017945 */ /* 0x000fe20003800200 */
[----:B0-----:R-:W-:-:S09]  /*3000*/  ULEA UR4, UR5, UR4, 0x18 ;  /* 0x0000000405047291 */ /* 0x001fd2000f8ec0ff */
[----:B----4-:R-:W0:Y:S04]  /*3010*/  LDS.64 R6, [UR4+0x28] ;  /* 0x00002804ff067984 */ /* 0x010e280008000a00 */
        /* <DEDUP_REMOVED lines=21> */
.L_x_296:
[----:B------:R-:W-:Y:S05]  /*3170*/  BSYNC.RECONVERGENT B1 ;  /* 0x0000000000017941 */ /* 0x000fea0003800200 */
.L_x_295:
        /* <DEDUP_REMOVED lines=32> */
.L_x_298:
[----:B------:R-:W-:Y:S05]  /*3380*/  BSYNC.RECONVERGENT B1 ;  /* 0x0000000000017941 */ /* 0x000fea0003800200 */
.L_x_297:
        /* <DEDUP_REMOVED lines=32> */
.L_x_300:
[----:B------:R-:W-:Y:S05]  /*3590*/  BSYNC.RECONVERGENT B1 ;  /* 0x0000000000017941 */ /* 0x000fea0003800200 */
.L_x_299:
        /* <DEDUP_REMOVED lines=32> */
.L_x_302:
[----:B------:R-:W-:Y:S05]  /*37a0*/  BSYNC.RECONVERGENT B1 ;  /* 0x0000000000017941 */ /* 0x000fea0003800200 */
.L_x_301:
        /* <DEDUP_REMOVED lines=32> */
.L_x_304:
[----:B------:R-:W-:Y:S05]  /*39b0*/  BSYNC.RECONVERGENT B1 ;  /* 0x0000000000017941 */ /* 0x000fea0003800200 */
.L_x_303:
        /* <DEDUP_REMOVED lines=32> */
.L_x_236:
[----:B------:R-:W1:Y:S01]  /*3bc0*/  S2R R0, SR_TID.X ;  /* 0x0000000000007919 */ /* 0x000e620000002100 */
[----:B------:R-:W1:Y:S01]  /*3bd0*/  LDC.64 R2, c[0x0][0x380] ;  /* 0x0000e000ff027b82 */ /* 0x000e620000000a00 */
[----:B------:R-:W2:Y:S01]  /*3be0*/  LDCU.64 UR6, c[0x0][0x388] ;  /* 0x00007100ff0677ac */ /* 0x000ea20008000a00 */
[----:B-1----:R-:W-:-:S05]  /*3bf0*/  IMAD.WIDE.U32 R2, R0, 0x8, R2 ;  /* 0x0000000800027825 */ /* 0x002fca00078e0002 */
[----:B0-----:R-:W3:Y:S04]  /*3c00*/  LDG.E.64 R4, desc[UR8][R2.64] ;  /* 0x0000000802047981 */ /* 0x001ee8000c1e1b00 */
[----:B------:R-:W3:Y:S04]  /*3c10*/  LDG.E.64 R6, desc[UR8][R2.64+0x800] ;  /* 0x0008000802067981 */ /* 0x000ee8000c1e1b00 */
[----:B------:R-:W4:Y:S04]  /*3c20*/  LDG.E.64 R8, desc[UR8][R2.64+0x1000] ;  /* 0x0010000802087981 */ /* 0x000f28000c1e1b00 */
[----:B------:R-:W5:Y:S04]  /*3c30*/  LDG.E.64 R12, desc[UR8][R2.64+0x1800] ;  /* 0x00180008020c7981 */ /* 0x000f68000c1e1b00 */
[----:B------:R-:W5:Y:S01]  /*3c40*/  LDG.E.64 R10, desc[UR8][R2.64+0x2000] ;  /* 0x00200008020a7981 */ /* 0x000f62000c1e1b00 */
[----:B------:R-:W-:Y:S01]  /*3c50*/  BSSY.RECONVERGENT B1, `(.L_x_305) ;  /* 0x000001c000017945 */ /* 0x000fe20003800200 */
[----:B---3--:R-:W-:-:S06]  /*3c60*/  DSETP.GEU.AND P0, PT, |R4|, |R6|, PT ;  /* 0x400000060400722a */ /* 0x008fcc0003f0e200 */
[----:B------:R-:W-:Y:S02]  /*3c70*/  FSEL R4, R4, R6, P0 ;  /* 0x0000000604047208 */ /* 0x000fe40000000000 */
[----:B------:R-:W-:Y:S01]  /*3c80*/  FSEL R5, R5, R7, P0 ;  /* 0x0000000705057208 */ /* 0x000fe20000000000 */
[C---:B------:R-:W-:Y:S01]  /*3c90*/  VIADD R7, R0.reuse, 0x200 ;  /* 0x0000020000077836 */ /* 0x040fe20000000000 */
[----:B------:R-:W-:-:S04]  /*3ca0*/  LOP3.LUT R6, R0, 0x400, RZ, 0xfc, !PT ;  /* 0x0000040000067812 */ /* 0x000fc800078efcff */
[----:B----4-:R-:W-:Y:S01]  /*3cb0*/  DSETP.GEU.AND P1, PT, |R4|, |R8|, PT ;  /* 0x400000080400722a */ /* 0x010fe20003f2e200 */
[----:B--2---:R-:W-:-:S05]  /*3cc0*/  IADD3 R17, P4, PT, R6, UR6, RZ ;  /* 0x0000000606117c10 */ /* 0x004fca000ff9e0ff */
[----:B------:R-:W-:Y:S01]  /*3cd0*/  FSEL R4, R4, R8, P1 ;  /* 0x0000000804047208 */ /* 0x000fe20000800000 */
[----:B------:R-:W-:Y:S01]  /*3ce0*/  IMAD.X R16, RZ, RZ, UR7, P4 ;  /* 0x00000007ff107e24 */ /* 0x000fe2000a0e06ff */
[----:B------:R-:W-:Y:S01]  /*3cf0*/  FSEL R5, R5, R9, P1 ;  /* 0x0000000905057208 */ /* 0x000fe20000800000 */
[----:B------:R-:W-:-:S05]  /*3d00*/  VIADD R9, R0, 0x100 ;  /* 0x0000010000097836 */ /* 0x000fca0000000000 */
[----:B-----5:R-:W-:Y:S01]  /*3d10*/  DSETP.GEU.AND P2, PT, |R4|, |R12|, PT ;  /* 0x4000000c0400722a */ /* 0x020fe20003f4e200 */
[----:B------:R-:W-:-:S05]  /*3d20*/  @P1 SEL R7, R0, R9, P0 ;  /* 0x0000000900071207 */ /* 0x000fca0000000000 */
[----:B------:R-:W-:Y:S02]  /*3d30*/  FSEL R4, R4, R12, P2 ;  /* 0x0000000c04047208 */ /* 0x000fe40001000000 */
[----:B------:R-:W-:-:S06]  /*3d40*/  FSEL R5, R5, R13, P2 ;  /* 0x0000000d05057208 */ /* 0x000fcc0001000000 */
[----:B------:R-:W-:Y:S01]  /*3d50*/  DSETP.GEU.AND P3, PT, |R4|, |R10|, PT ;  /* 0x4000000a0400722a */ /* 0x000fe20003f6e200 */
[----:B------:R-:W-:-:S13]  /*3d60*/  @!P2 VIADD R7, R0, 0x300 ;  /* 0x000003000007a836 */ /* 0x000fda0000000000 */
[----:B------:R-:W-:Y:S05]  /*3d70*/  @!P3 BRA `(.L_x_306) ;  /* 0x000000000024b947 */ /* 0x000fea0003800000 */
[C---:B------:R-:W-:Y:S02]  /*3d80*/  ISETP.GE.U32.AND P0, PT, R7.reuse, R6, PT ;  /* 0x000000060700720c */ /* 0x040fe40003f06070 */
[----:B------:R-:W-:Y:S02]  /*3d90*/  IADD3 R6, P1, PT, R7, UR6, RZ ;  /* 0x0000000607067c10 */ /* 0x000fe4000ff3e0ff */
[----:B------:R-:W-:-:S03]  /*3da0*/  ISETP.GE.U32.AND.EX P0, PT, RZ, RZ, PT, P0 ;  /* 0x000000ffff00720c */ /* 0x000fc60003f06100 */
[----:B------:R-:W-:-:S10]  /*3db0*/  IMAD.X R7, RZ, RZ, UR7, P1 ;  /* 0x00000007ff077e24 */ /* 0x000fd400088e06ff */
[----:B------:R-:W-:-:S06]  /*3dc0*/  DSETP.LT.OR P0, PT, |R10|, |R4|, !P0 ;  /* 0x400000040a00722a */ /* 0x000fcc0004701600 */
[----:B------:R-:W-:Y:S02]  /*3dd0*/  FSEL R10, R4, R10, P0 ;  /* 0x0000000a040a7208 */ /* 0x000fe40000000000 */
[----:B------:R-:W-:Y:S02]  /*3de0*/  FSEL R11, R5, R11, P0 ;  /* 0x0000000b050b7208 */ /* 0x000fe40000000000 */
[----:B------:R-:W-:Y:S02]  /*3df0*/  SEL R17, R6, R17, P0 ;  /* 0x0000001106117207 */ /* 0x000fe40000000000 */
[----:B------:R-:W-:-:S07]  /*3e00*/  SEL R16, R7, R16, P0 ;  /* 0x0000001007107207 */ /* 0x000fce0000000000 */
.L_x_306:
[----:B------:R-:W-:Y:S05]  /*3e10*/  BSYNC.RECONVERGENT B1 ;  /* 0x0000000000017941 */ /* 0x000fea0003800200 */
.L_x_305:
[----:B------:R-:W-:Y:S01]  /*3e20*/  UISETP.GE.U32.AND UP0, UPT, UR4, 0xa00, UPT ;  /* 0x00000a000400788c */ /* 0x000fe2000bf06070 */
[----:B------:R-:W-:Y:S02]  /*3e30*/  IMAD.MOV.U32 R19, RZ, RZ, 0x500 ;  /* 0x00000500ff137424 */ /* 0x000fe400078e00ff */
[----:B------:R-:W-:Y:S01]  /*3e40*/  IMAD.MOV.U32 R18, RZ, RZ, RZ ;  /* 0x000000ffff127224 */ /* 0x000fe200078e00ff */
[----:B------:R-:W-:-:S09]  /*3e50*/  UISETP.GE.U32.AND.EX UP0, UPT, UR5, URZ, UPT, UP0 ;  /* 0x000000ff0500728c */ /* 0x000fd2000bf06100 */
[----:B------:R-:W-:Y:S05]  /*3e60*/  BRA.U !UP0, `(.L_x_307) ;  /* 0x0000000508587547 */ /* 0x000fea000b800000 */
[----:B------:R-:W-:Y:S01]  /*3e70*/  IMAD.MOV.U32 R12, RZ, RZ, R10 ;  /* 0x000000ffff0c7224 */ /* 0x000fe200078e000a */
[----:B------:R-:W0:Y:S01]  /*3e80*/  LDCU.64 UR6, c[0x0][0x388] ;  /* 0x00007100ff0677ac */ /* 0x000e220008000a00 */
[----:B------:R-:W-:Y:S02]  /*3e90*/  IMAD.MOV.U32 R13, RZ, RZ, R11 ;  /* 0x000000ffff0d7224 */ /* 0x000fe400078e000b */
[----:B------:R-:W-:Y:S01]  /*3ea0*/  IMAD.MOV.U32 R21, RZ, RZ, 0x500 ;  /* 0x00000500ff157424 */ /* 0x000fe200078e00ff */
[----:B------:R-:W1:Y:S01]  /*3eb0*/  LDCU.64 UR4, c[0x0][0x398] ;  /* 0x00007300ff0477ac */ /* 0x000e620008000a00 */
[----:B------:R-:W-:-:S07]  /*3ec0*/  IMAD.MOV.U32 R19, RZ, RZ, RZ ;  /* 0x000000ffff137224 */ /* 0x000fce00078e00ff */
.L_x_308:
[----:B------:R-:W-:-:S04]  /*3ed0*/  LEA R24, P0, R21, R2, 0x3 ;  /* 0x0000000215187211 */ /* 0x000fc800078018ff */
[----:B------:R-:W-:-:S05]  /*3ee0*/  LEA.HI.X R25, R21, R3, R19, 0x3, P0 ;  /* 0x0000000315197211 */ /* 0x000fca00000f1c13 */
[----:B------:R-:W2:Y:S04]  /*3ef0*/  LDG.E.64 R14, desc[UR8][R24.64] ;  /* 0x00000008180e7981 */ /* 0x000ea8000c1e1b00 */
[----:B------:R-:W3:Y:S04]  /*3f00*/  LDG.E.64 R8, desc[UR8][R24.64+0x800] ;  /* 0x0008000818087981 */ /* 0x000ee8000c1e1b00 */
[----:B------:R-:W4:Y:S04]  /*3f10*/  LDG.E.64 R6, desc[UR8][R24.64+0x1000] ;  /* 0x0010000818067981 */ /* 0x000f28000c1e1b00 */
[----:B------:R-:W5:Y:S04]  /*3f20*/  LDG.E.64 R4, desc[UR8][R24.64+0x1800] ;  /* 0x0018000818047981 */ /* 0x000f68000c1e1b00 */
[----:B------:R-:W5:Y:S01]  /*3f30*/  LDG.E.64 R10, desc[UR8][R24.64+0x2000] ;  /* 0x00200008180a7981 */ /* 0x000f62000c1e1b00 */
[----:B0-----:R-:W-:-:S04]  /*3f40*/  IADD3 R20, P0, P1, R21, UR6, R0 ;  /* 0x0000000615147c10 */ /* 0x001fc8000f91e000 */
[----:B------:R-:W-:Y:S01]  /*3f50*/  IADD3.X R18, PT, PT, R19, UR7, RZ, P0, P1 ;  /* 0x0000000713127c10 */ /* 0x000fe200087e24ff */
[----:B------:R-:W-:-:S04]  /*3f60*/  IMAD.MOV.U32 R22, RZ, RZ, R20 ;  /* 0x000000ffff167224 */ /* 0x000fc800078e0014 */
[----:B------:R-:W-:Y:S01]  /*3f70*/  IMAD.MOV.U32 R23, RZ, RZ, R18 ;  /* 0x000000ffff177224 */ /* 0x000fe200078e0012 */
[----:B--2---:R-:W-:-:S14]  /*3f80*/  DSETP.GEU.AND P2, PT, |R12|, |R14|, PT ;  /* 0x4000000e0c00722a */ /* 0x004fdc0003f4e200 */
[----:B------:R-:W-:-:S04]  /*3f90*/  @P2 ISETP.GE.U32.AND P0, PT, R17, R22, PT ;  /* 0x000000161100220c */ /* 0x000fc80003f06070 */
[----:B------:R-:W-:-:S13]  /*3fa0*/  @P2 ISETP.GE.AND.EX P0, PT, R16, R23, PT, P0 ;  /* 0x000000171000220c */ /* 0x000fda0003f06300 */
[----:B------:R-:W-:-:S06]  /*3fb0*/  @P2 DSETP.LT.OR P0, PT, |R14|, |R12|, !P0 ;  /* 0x4000000c0e00222a */ /* 0x000fcc0004701600 */
[----:B------:R-:W-:Y:S02]  /*3fc0*/  @P2 FSEL R13, R13, R15, P0 ;  /* 0x0000000f0d0d2208 */ /* 0x000fe40000000000 */
[----:B------:R-:W-:Y:S02]  /*3fd0*/  @P2 FSEL R12, R12, R14, P0 ;  /* 0x0000000e0c0c2208 */ /* 0x000fe40000000000 */
[----:B------:R-:W-:Y:S01]  /*3fe0*/  @P2 SEL R22, R17, R22, P0 ;  /* 0x0000001611162207 */ /* 0x000fe20000000000 */
[----:B------:R-:W-:Y:S01]  /*3ff0*/  @P2 IMAD.MOV.U32 R15, RZ, RZ, R13 ;  /* 0x000000ffff0f2224 */ /* 0x000fe200078e000d */
[----:B------:R-:W-:Y:S01]  /*4000*/  IADD3 R13, P3, PT, R20, 0x100, RZ ;  /* 0x00000100140d7810 */ /* 0x000fe20007f7e0ff */
[----:B------:R-:W-:Y:S01]  /*4010*/  @P2 IMAD.MOV.U32 R14, RZ, RZ, R12 ;  /* 0x000000ffff0e2224 */ /* 0x000fe200078e000c */
[----:B------:R-:W-:-:S03]  /*4020*/  @P2 SEL R23, R16, R23, P0 ;  /* 0x0000001710172207 */ /* 0x000fc60000000000 */
[----:B------:R-:W-:Y:S02]  /*4030*/  IMAD.X R16, RZ, RZ, R18, P3 ;  /* 0x000000ffff107224 */ /* 0x000fe400018e0612 */
[----:B---3--:R-:W-:-:S14]  /*4040*/  DSETP.GEU.AND P1, PT, |R14|, |R8|, PT ;  /* 0x400000080e00722a */ /* 0x008fdc0003f2e200 */
        /* <DEDUP_REMOVED lines=11> */
[----:B----4-:R-:W-:-:S14]  /*4100*/  DSETP.GEU.AND P2, PT, |R8|, |R6|, PT ;  /* 0x400000060800722a */ /* 0x010fdc0003f4e200 */
        /* <DEDUP_REMOVED lines=10> */
[----:B------:R-:W-:Y:S01]  /*41b0*/  IMAD.X R9, RZ, RZ, R18, P3 ;  /* 0x000000ffff097224 */ /* 0x000fe200018e0612 */
[----:B------:R-:W-:Y:S01]  /*41c0*/  IADD3 R17, P3, PT, R20, 0x400, RZ ;  /* 0x0000040014117810 */ /* 0x000fe20007f7e0ff */
[----:B-----5:R-:W-:-:S04]  /*41d0*/  DSETP.GEU.AND P1, PT, |R6|, |R4|, PT ;  /* 0x400000040600722a */ /* 0x020fc80003f2e200 */
[----:B------:R-:W-:-:S10]  /*41e0*/  IMAD.X R16, RZ, RZ, R18, P3 ;  /* 0x000000ffff107224 */ /* 0x000fd400018e0612 */
        /* <DEDUP_REMOVED lines=8> */
[----:B------:R-:W-:Y:S01]  /*4270*/  @P1 IMAD.MOV.U32 R5, RZ, RZ, R7 ;  /* 0x000000ffff051224 */ /* 0x000fe200078e0007 */
[C---:B------:R-:W-:Y:S02]  /*4280*/  IADD3 R6, P1, PT, R21.reuse, 0xa00, RZ ;  /* 0x00000a0015067810 */ /* 0x040fe40007f3e0ff */
[----:B------:R-:W-:-:S02]  /*4290*/  IADD3 R21, P3, PT, R21, 0x500, RZ ;  /* 0x0000050015157810 */ /* 0x000fc40007f7e0ff */
[----:B-1----:R-:W-:Y:S01]  /*42a0*/  ISETP.GT.U32.AND P4, PT, R6, UR4, PT ;  /* 0x0000000406007c0c */ /* 0x002fe2000bf84070 */
[----:B------:R-:W-:Y:S01]  /*42b0*/  DSETP.GEU.AND P2, PT, |R4|, |R10|, PT ;  /* 0x4000000a0400722a */ /* 0x000fe20003f4e200 */
[--C-:B------:R-:W-:Y:S02]  /*42c0*/  IMAD.X R6, RZ, RZ, R19.reuse, P1 ;  /* 0x000000ffff067224 */ /* 0x100fe400008e0613 */
[----:B------:R-:W-:-:S03]  /*42d0*/  IMAD.X R18, RZ, RZ, R19, P3 ;  /* 0x000000ffff127224 */ /* 0x000fc600018e0613 */
[----:B------:R-:W-:Y:S01]  /*42e0*/  ISETP.GT.AND.EX P1, PT, R6, UR5, PT, P4 ;  /* 0x0000000506007c0c */ /* 0x000fe2000bf24340 */
[----:B------:R-:W-:-:S07]  /*42f0*/  IMAD.MOV.U32 R19, RZ, RZ, R18 ;  /* 0x000000ffff137224 */ /* 0x000fce00078e0012 */
        /* <DEDUP_REMOVED lines=8> */
[----:B------:R-:W-:Y:S02]  /*4380*/  @P2 IMAD.MOV.U32 R11, RZ, RZ, R5 ;  /* 0x000000ffff0b2224 */ /* 0x000fe400078e0005 */
[----:B------:R-:W-:Y:S02]  /*4390*/  IMAD.MOV.U32 R12, RZ, RZ, R10 ;  /* 0x000000ffff0c7224 */ /* 0x000fe400078e000a */
[----:B------:R-:W-:Y:S01]  /*43a0*/  IMAD.MOV.U32 R13, RZ, RZ, R11 ;  /* 0x000000ffff0d7224 */ /* 0x000fe200078e000b */
[----:B------:R-:W-:Y:S06]  /*43b0*/  @!P1 BRA `(.L_x_308) ;  /* 0xfffffff800c49947 */ /* 0x000fec000383ffff */
[----:B------:R-:W-:-:S07]  /*43c0*/  IMAD.MOV.U32 R19, RZ, RZ, R21 ;  /* 0x000000ffff137224 */ /* 0x000fce00078e0015 */
.L_x_307:
[----:B------:R-:W-:-:S04]  /*43d0*/  ISETP.GE.U32.AND P0, PT, R19, UR4, PT ;  /* 0x0000000413007c0c */ /* 0x000fc8000bf06070 */
[----:B------:R-:W-:-:S13]  /*43e0*/  ISETP.GE.AND.EX P0, PT, R18, UR5, PT, P0 ;  /* 0x0000000512007c0c */ /* 0x000fda000bf06300 */
[----:B------:R-:W-:Y:S05]  /*43f0*/  @P0 BRA `(.L_x_309) ;  /* 0x0000000800c40947 */ /* 0x000fea0003800000 */
[----:B------:R-:W-:Y:S01]  /*4400*/  IADD3 R21, PT, PT, -R19, UR4, RZ ;  /* 0x0000000413157c10 */ /* 0x000fe2000fffe1ff */
[----:B------:R-:W-:Y:S03]  /*4410*/  BSSY.RECONVERGENT B1, `(.L_x_309) ;  /* 0x00000af000017945 */ /* 0x000fe60003800200 */
[----:B------:R-:W-:-:S13]  /*4420*/  ISETP.GE.AND P0, PT, R0, R21, PT ;  /* 0x000000150000720c */ /* 0x000fda0003f06270 */
[----:B------:R-:W-:Y:S05]  /*4430*/  @P0 BRA `(.L_x_310) ;  /* 0x0000000800b00947 */ /* 0x000fea0003800000 */
[-C--:B------:R-:W-:Y:S01]  /*4440*/  LOP3.LUT R6, RZ, R0.reuse, RZ, 0x33, !PT ;  /* 0x00000000ff067212 */ /* 0x080fe200078e33ff */
[----:B------:R-:W-:Y:S01]  /*4450*/  BSSY.RECONVERGENT B2, `(.L_x_311) ;  /* 0x0000036000027945 */ /* 0x000fe20003800200 */
[----:B------:R-:W-:Y:S02]  /*4460*/  MOV R12, R0 ;  /* 0x00000000000c7202 */ /* 0x000fe40000000f00 */
        /* <DEDUP_REMOVED lines=9> */
[----:B------:R-:W-:Y:S02]  /*4500*/  LOP3.LUT R2, R2, 0x3, RZ, 0xc0, !PT ;  /* 0x0000000302027812 */ /* 0x000fe400078ec0ff */
[----:B------:R-:W-:-:S03]  /*4510*/  IADD3 R13, P0, PT, R9, UR6, RZ ;  /* 0x00000006090d7c10 */ /* 0x000fc6000ff1e0ff */
[----:B------:R-:W-:Y:S01]  /*4520*/  IMAD.MOV R7, RZ, RZ, -R2 ;  /* 0x000000ffff077224 */ /* 0x000fe200078e0a02 */
[----:B0-----:R-:W-:-:S04]  /*4530*/  LEA R8, P1, R9, UR10, 0x3 ;  /* 0x0000000a09087c11 */ /* 0x001fc8000f8218ff */
[----:B------:R-:W-:Y:S02]  /*4540*/  LEA.HI.X R9, R9, UR11, R14, 0x3, P1 ;  /* 0x0000000b09097c11 */ /* 0x000fe400088f1c0e */
[----:B------:R-:W-:-:S07]  /*4550*/  IADD3.X R14, PT, PT, R14, UR7, RZ, P0, !PT ;  /* 0x000000070e0e7c10 */ /* 0x000fce00087fe4ff */
.L_x_315:
        /* <DEDUP_REMOVED lines=31> */
.L_x_314:
[----:B------:R-:W-:Y:S05]  /*4750*/  BSYNC.RECONVERGENT B3 ;  /* 0x0000000000037941 */ /* 0x000fea0003800200 */
.L_x_313:
[----:B------:R-:W-:Y:S01]  /*4760*/  IADD3 R13, P0, PT, R13, 0x100, RZ ;  /* 0x000001000d0d7810 */ /* 0x000fe20007f1e0ff */
[----:B------:R-:W-:Y:S02]  /*4770*/  VIADD R12, R12, 0x100 ;  /* 0x000001000c0c7836 */ /* 0x000fe40000000000 */
[----:B------:R-:W-:Y:S02]  /*4780*/  IMAD.X R9, RZ, RZ, R9, P3 ;  /* 0x000000ffff097224 */ /* 0x000fe400018e0609 */
[----:B------:R-:W-:Y:S01]  /*4790*/  IMAD.X R14, RZ, RZ, R14, P0 ;  /* 0x000000ffff0e7224 */ /* 0x000fe200000e060e */
[----:B------:R-:W-:Y:S07]  /*47a0*/  @P2 BRA `(.L_x_315) ;  /* 0xfffffffc006c2947 */ /* 0x000fee000383ffff */
.L_x_312:
[----:B------:R-:W-:Y:S05]  /*47b0*/  BSYNC.RECONVERGENT B2 ;  /* 0x0000000000027941 */ /* 0x000fea0003800200 */
.L_x_311:
[----:B------:R-:W-:-:S13]  /*47c0*/  ISETP.GE.U32.AND P0, PT, R6, 0x300, PT ;  /* 0x000003000600780c */ /* 0x000fda0003f06070 */
[----:B------:R-:W-:Y:S05]  /*47d0*/  @!P0 BRA `(.L_x_310) ;  /* 0x0000000400c88947 */ /* 0x000fea0003800000 */
[----:B------:R-:W0:Y:S01]  /*47e0*/  LDC.64 R8, c[0x0][0x380] ;  /* 0x0000e000ff087b82 */ /* 0x000e220000000a00 */
[----:B------:R-:W-:-:S07]  /*47f0*/  VIADD R20, R12, 0x200 ;  /* 0x000002000c147836 */ /* 0x000fce0000000000 */
[----:B------:R-:W1:Y:S02]  /*4800*/  LDC.64 R6, c[0x0][0x388] ;  /* 0x0000e200ff067b82 */ /* 0x000e640000000a00 */
.L_x_324:
        /* <DEDUP_REMOVED lines=30> */
.L_x_317:
[----:B------:R-:W-:Y:S05]  /*49f0*/  BSYNC.RECONVERGENT B2 ;  /* 0x0000000000027941 */ /* 0x000fea0003800200 */
.L_x_316:
        /* <DEDUP_REMOVED lines=9> */
[----:B------:R-:W-:-:S03]  /*4a90*/  IMAD.MOV.U32 R24, RZ, RZ, R26 ;  /* 0x000000ffff187224 */ /* 0x000fc600078e001a */
[----:B------:R-:W-:Y:S01]  /*4aa0*/  MOV R25, R27 ;  /* 0x0000001b00197202 */ /* 0x000fe20000000f00 */
        /* <DEDUP_REMOVED lines=15> */
.L_x_319:
[----:B------:R-:W-:Y:S05]  /*4ba0*/  BSYNC.RECONVERGENT B2 ;  /* 0x0000000000027941 */ /* 0x000fea0003800200 */
.L_x_318:
[----:B------:R-:W-:Y:S01]  /*4bb0*/  DSETP.GEU.AND P0, PT, |R16|, |R10|, PT ;  /* 0x4000000a1000722a */ /* 0x000fe20003f0e200 */
[CC--:B------:R-:W-:Y:S01]  /*4bc0*/  IADD3 R13, P1, P4, R19.reuse, R6.reuse, R20 ;  /* 0x00000006130d7210 */ /* 0x0c0fe20007c3e014 */
[----:B------:R-:W-:Y:S01]  /*4bd0*/  VIADD R4, R20, 0x100 ;  /* 0x0000010014047836 */ /* 0x000fe20000000000 */
[----:B------:R-:W-:Y:S01]  /*4be0*/  BSSY.RECONVERGENT B2, `(.L_x_320) ;  /* 0x0000016000027945 */ /* 0x000fe20003800200 */
[----:B------:R-:W-:Y:S01]  /*4bf0*/  IMAD.MOV.U32 R2, RZ, RZ, R10 ;  /* 0x000000ffff027224 */ /* 0x000fe200078e000a */
[----:B------:R-:W-:Y:S01]  /*4c00*/  IADD3.X R22, PT, PT, R18, R7, RZ, P1, P4 ;  /* 0x0000000712167210 */ /* 0x000fe20000fe84ff */
[----:B------:R-:W-:Y:S01]  /*4c10*/  IMAD.MOV.U32 R5, RZ, RZ, R13 ;  /* 0x000000ffff057224 */ /* 0x000fe200078e000d */
[----:B------:R-:W-:Y:S01]  /*4c20*/  IADD3 R4, P2, P3, R19, R6, R4 ;  /* 0x0000000613047210 */ /* 0x000fe20007b5e004 */
        /* <DEDUP_REMOVED lines=17> */
.L_x_321:
[----:B------:R-:W-:Y:S05]  /*4d40*/  BSYNC.RECONVERGENT B2 ;  /* 0x0000000000027941 */ /* 0x000fea0003800200 */
.L_x_320:
[----:B------:R-:W-:Y:S01]  /*4d50*/  DSETP.GEU.AND P0, PT, |R2|, |R14|, PT ;  /* 0x4000000e0200722a */ /* 0x000fe20003f0e200 */
[----:B------:R-:W-:Y:S01]  /*4d60*/  IADD3.X R13, PT, PT, R18, R7, RZ, P2, P3 ;  /* 0x00000007120d7210 */ /* 0x000fe200017e64ff */
        /* <DEDUP_REMOVED lines=20> */
.L_x_323:
[----:B------:R-:W-:Y:S05]  /*4eb0*/  BSYNC.RECONVERGENT B2 ;  /* 0x0000000000027941 */ /* 0x000fea0003800200 */
.L_x_322:
[C---:B------:R-:W-:Y:S02]  /*4ec0*/  VIADD R2, R20.reuse, 0x200 ;  /* 0x0000020014027836 */ /* 0x040fe40000000000 */
[----:B------:R-:W-:-:S03]  /*4ed0*/  VIADD R20, R20, 0x400 ;  /* 0x0000040014147836 */ /* 0x000fc60000000000 */
[----:B------:R-:W-:-:S13]  /*4ee0*/  ISETP.GE.AND P0, PT, R2, R21, PT ;  /* 0x000000150200720c */ /* 0x000fda0003f06270 */
[----:B------:R-:W-:Y:S05]  /*4ef0*/  @!P0 BRA `(.L_x_324) ;  /* 0xfffffff800448947 */ /* 0x000fea000383ffff */
.L_x_310:
[----:B------:R-:W-:Y:S05]  /*4f00*/  BSYNC.RECONVERGENT B1 ;  /* 0x0000000000017941 */ /* 0x000fea0003800200 */
.L_x_309:
        /* <DEDUP_REMOVED lines=32> */
.L_x_326:
[----:B------:R-:W-:Y:S05]  /*5110*/  BSYNC.RECONVERGENT B1 ;  /* 0x0000000000017941 */ /* 0x000fea0003800200 */
.L_x_325:
        /* <DEDUP_REMOVED lines=31> */
.L_x_328:
[----:B------:R-:W-:Y:S05]  /*5310*/  BSYNC.RECONVERGENT B1 ;  /* 0x0000000000017941 */ /* 0x000fea0003800200 */
.L_x_327:
        /* <DEDUP_REMOVED lines=31> */
.L_x_330:
[----:B------:R-:W-:Y:S05]  /*5510*/  BSYNC.RECONVERGENT B1 ;  /* 0x0000000000017941 */ /* 0x000fea0003800200 */
.L_x_329:
[----:B------:R-:W-:Y:S01]  /*5520*/  ISETP.GT.AND P0, PT, R8, 0x17, PT ;  /* 0x000000170800780c */ /* 0x000fe20003f04270 */
[----:B-1----:R1:W1:Y:S01]  /*5530*/  SHFL.DOWN PT, R6, R2, 0x8, 0x1f ;  /* 0x09001f0002067f89 */ /* 0x00226200000e0000 */
[----:B------:R-:W-:Y:S01]  /*5540*/  BSSY.RECONVERGENT B1, `(.L_x_331) ;  /* 0x000001d000017945 */ /* 0x000fe20003800200 */
[----:B--2---:R-:W-:Y:S02]  /*5550*/  IMAD.MOV.U32 R9, RZ, RZ, R11 ;  /* 0x000000ffff097224 */ /* 0x004fe400078e000b */
[----:B---3--:R2:W3:Y:S01]  /*5560*/  SHFL.DOWN PT, R7, R3, 0x8, 0x1f ;  /* 0x09001f0003077f89 */ /* 0x0084e200000e0000 */
[----:B------:R-:W-:Y:S02]  /*5570*/  IMAD.MOV.U32 R10, RZ, RZ, R12 ;  /* 0x000000ffff0a7224 */ /* 0x000fe400078e000c */
[----:B------:R-:W-:Y:S01]  /*5580*/  IMAD.MOV.U32 R4, RZ, RZ, R2 ;  /* 0x000000ffff047224 */ /* 0x000fe200078e0002 */
[----:B0-----:R2:W0:Y:S01]  /*5590*/  SHFL.DOWN PT, R14, R11, 0x8, 0x1f ;  /* 0x09001f000b0e7f89 */ /* 0x00142200000e0000 */
[----:B------:R-:W-:-:S03]  /*55a0*/  IMAD.MOV.U32 R5, RZ, RZ, R3 ;  /* 0x000000ffff057224 */ /* 0x000fc600078e0003 */
[----:B----4-:R2:W4:Y:S01]  /*55b0*/  SHFL.DOWN PT, R13, R12, 0x8, 0x1f ;  /* 0x09001f000c0d7f89 */ /* 0x01052200000e0000 */
        /* <DEDUP_REMOVED lines=21> */
.L_x_332:
[----:B------:R-:W-:Y:S05]  /*5710*/  BSYNC.RECONVERGENT B1 ;  /* 0x0000000000017941 */ /* 0x000fea0003800200 */
.L_x_331:
        /* <DEDUP_REMOVED lines=8> */
[----:B----4-:R-:W-:-:S03]  /*57a0*/  IMAD.MOV.U32 R13, RZ, RZ, R5 ;  /* 0x000000ffff0d7224 */ /* 0x010fc600078e0005 */
[----:B---3--:R3:W4:Y:S01]  /*57b0*/  SHFL.DOWN PT, R7, R10, 0x10, 0x1f ;  /* 0x0a001f000a077f89 */ /* 0x00872200000e0000 */
[----:B------:R-:W-:Y:S05]  /*57c0*/  @P0 BRA `(.L_x_334) ;  /* 0x0000000000500947 */ /* 0x000fea0003800000 */
[----:B-12---:R-:W-:Y:S01]  /*57d0*/  DSETP.GEU.AND P0, PT, |R4|, |R2|, PT ;  /* 0x400000020400722a */ /* 0x006fe20003f0e200 */
        /* <DEDUP_REMOVED lines=19> */
.L_x_334:
[----:B------:R-:W-:Y:S05]  /*5910*/  BSYNC.RECONVERGENT B1 ;  /* 0x0000000000017941 */ /* 0x000fea0003800200 */
.L_x_333:
        /* <DEDUP_REMOVED lines=11> */
.L_x_336:
[----:B------:R-:W-:Y:S05]  /*59d0*/  BSYNC.RECONVERGENT B1 ;  /* 0x0000000000017941 */ /* 0x000fea0003800200 */
.L_x_335:
        /* <DEDUP_REMOVED lines=8> */
[----:B0---4-:R-:W0:Y:S04]  /*5a60*/  LDS.128 R4, [R0+0x20] ;  /* 0x0000200000047984 */ /* 0x011e280000000c00 */
[----:B------:R2:W4:Y:S04]  /*5a70*/  LDS.64 R2, [R0+0x80] ;  /* 0x0000800000027984 */ /* 0x0005280000000a00 */
[----:B---3--:R2:W3:Y:S01]  /*5a80*/  LDS.128 R8, [R0+0x30] ;  /* 0x0000300000087984 */ /* 0x0084e20000000c00 */
[----:B-1----:R-:W-:Y:S01]  /*5a90*/  DSETP.GEU.AND P0, PT, |R12|, |R16|, PT ;  /* 0x400000100c00722a */ /* 0x002fe20003f0e200 */
[----:B------:R-:W-:-:S02]  /*5aa0*/  IMAD.MOV.U32 R20, RZ, RZ, R16 ;  /* 0x000000ffff147224 */ /* 0x000fc400078e0010 */
[----:B------:R-:W-:Y:S02]  /*5ab0*/  IMAD.MOV.U32 R21, RZ, RZ, R17 ;  /* 0x000000ffff157224 */ /* 0x000fe400078e0011 */
[----:B0-----:R-:W-:Y:S02]  /*5ac0*/  IMAD.MOV.U32 R23, RZ, RZ, R4 ;  /* 0x000000ffff177224 */ /* 0x001fe400078e0004 */
        /* <DEDUP_REMOVED lines=16> */
.L_x_338:
[----:B------:R-:W-:Y:S05]  /*5bd0*/  BSYNC.RECONVERGENT B1 ;  /* 0x0000000000017941 */ /* 0x000fea0003800200 */
.L_x_337:
        /* <DEDUP_REMOVED lines=23> */
.L_x_340:
[----:B------:R-:W-:Y:S05]  /*5d50*/  BSYNC.RECONVERGENT B1 ;  /* 0x0000000000017941 */ /* 0x000fea0003800200 */
.L_x_339:
        /* <DEDUP_REMOVED lines=21> */
.L_x_342:
[----:B------:R-:W-:Y:S05]  /*5eb0*/  BSYNC.RECONVERGENT B1 ;  /* 0x0000000000017941 */ /* 0x000fea0003800200 */
.L_x_341:
        /* <DEDUP_REMOVED lines=23> */
.L_x_344:
[----:B------:R-:W-:Y:S05]  /*6030*/  BSYNC.RECONVERGENT B1 ;  /* 0x0000000000017941 */ /* 0x000fea0003800200 */
.L_x_343:
        /* <DEDUP_REMOVED lines=21> */
.L_x_346:
[----:B------:R-:W-:Y:S05]  /*6190*/  BSYNC.RECONVERGENT B1 ;  /* 0x0000000000017941 */ /* 0x000fea0003800200 */
.L_x_345:
        /* <DEDUP_REMOVED lines=21> */
.L_x_348:
[----:B------:R-:W-:Y:S05]  /*62f0*/  BSYNC.RECONVERGENT B1 ;  /* 0x0000000000017941 */ /* 0x000fea0003800200 */
.L_x_347:
        /* <DEDUP_REMOVED lines=20> */
.L_x_268:
[----:B------:R-:W-:Y:S05]  /*6440*/  BSYNC.RECONVERGENT B0 ;  /* 0x0000000000007941 */ /* 0x000fea0003800200 */
.L_x_235:
[----:B------:R-:W-:Y:S05]  /*6450*/  @P1 EXIT ;  /* 0x000000000000194d */ /* 0x000fea0003800000 */
[----:B0123--:R-:W0:Y:S02]  /*6460*/  LDC.64 R2, c[0x0][0x390] ;  /* 0x0000e400ff027b82 */ /* 0x00fe240000000a00 */
[----:B0-----:R-:W-:Y:S04]  /*6470*/  STG.E.64 desc[UR8][R2.64], R12 ;  /* 0x0000000c02007986 */ /* 0x001fe8000c101b08 */
[----:B------:R-:W-:Y:S01]  /*6480*/  STG.E.64 desc[UR8][R2.64+0x8], R14 ;  /* 0x0000080e02007986 */ /* 0x000fe2000c101b08 */
[----:B------:R-:W-:Y:S05]  /*6490*/  EXIT ;  /* 0x000000000000794d */ /* 0x000fea0003800000 */
.L_x_349:
        /* <DEDUP_REMOVED lines=14> */
.L_x_769:


//--------------------- .text._ZN6thrust24THRUST_300001_SM_1000_NS8cuda_cub4core6detail13_kernel_agentINS1_8__reduce11ReduceAgentIPN4cuda3std3__45tupleIJdlEEESC_SB_iNS1_9__extrema9arg_max_fIdl11TComparatorEEEEJSC_SC_iSG_EEEvDpT0_ --------------------------
	.section	.text._ZN6thrust24THRUST_300001_SM_1000_NS8cuda_cub4core6detail13_kernel_agentINS1_8__reduce11ReduceAgentIPN4cuda3std3__45tupleIJdlEEESC_SB_iNS1_9__extrema9arg_max_fIdl11TComparatorEEEEJSC_SC_iSG_EEEvDpT0_,"ax",@progbits
	.align	128
        .global         _ZN6thrust24THRUST_300001_SM_1000_NS8cuda_cub4core6detail13_kernel_agentINS1_8__reduce11ReduceAgentIPN4cuda3std3__45tupleIJdlEEESC_SB_iNS1_9__extrema9arg_max_fIdl11TComparatorEEEEJSC_SC_iSG_EEEvDpT0_
        .type           _ZN6thrust24THRUST_300001_SM_1000_NS8cuda_cub4core6detail13_kernel_agentINS1_8__reduce11ReduceAgentIPN4cuda3std3__45tupleIJdlEEESC_SB_iNS1_9__extrema9arg_max_fIdl11TComparatorEEEEJSC_SC_iSG_EEEvDpT0_,@function
        .size           _ZN6thrust24THRUST_300001_SM_1000_NS8cuda_cub4core6detail13_kernel_agentINS1_8__reduce11ReduceAgentIPN4cuda3std3__45tupleIJdlEEESC_SB_iNS1_9__extrema9arg_max_fIdl11TComparatorEEEEJSC_SC_iSG_EEEvDpT0_,(.L_x_770 - _ZN6thrust24THRUST_300001_SM_1000_NS8cuda_cub4core6detail13_kernel_agentINS1_8__reduce11ReduceAgentIPN4cuda3std3__45tupleIJdlEEESC_SB_iNS1_9__extrema9arg_max_fIdl11TComparatorEEEEJSC_SC_iSG_EEEvDpT0_)
        .other          _ZN6thrust24THRUST_300001_SM_1000_NS8cuda_cub4core6detail13_kernel_agentINS1_8__reduce11ReduceAgentIPN4cuda3std3__45tupleIJdlEEESC_SB_iNS1_9__extrema9arg_max_fIdl11TComparatorEEEEJSC_SC_iSG_EEEvDpT0_,@"STO_CUDA_ENTRY STV_DEFAULT"
_ZN6thrust24THRUST_300001_SM_1000_NS8cuda_cub4core6detail13_kernel_agentINS1_8__reduce11ReduceAgentIPN4cuda3std3__45tupleIJdlEEESC_SB_iNS1_9__extrema9arg_max_fIdl11TComparatorEEEEJSC_SC_iSG_EEEvDpT0_:
.text._ZN6thrust24THRUST_300001_SM_1000_NS8cuda_cub4core6detail13_kernel_agentINS1_8__reduce11ReduceAgentIPN4cuda3std3__45tupleIJdlEEESC_SB_iNS1_9__extrema9arg_max_fIdl11TComparatorEEEEJSC_SC_iSG_EEEvDpT0_:
        /* <DEDUP_REMOVED lines=21> */
.L_x_353:
[----:B0-----:R-:W-:Y:S05]  /*0150*/  BSYNC.RECONVERGENT B1 ;  /* 0x0000000000017941 */ /* 0x001fea0003800200 */
.L_x_352:
        /* <DEDUP_REMOVED lines=15> */
.L_x_360:
        /* <DEDUP_REMOVED lines=31> */
.L_x_359:
[----:B------:R-:W-:Y:S05]  /*0440*/  BSYNC.RECONVERGENT B3 ;  /* 0x0000000000037941 */ /* 0x000fea0003800200 */
.L_x_358:
[----:B------:R-:W-:Y:S02]  /*0450*/  IMAD.X R3, RZ, RZ, R3, P3 ;  /* 0x000000ffff037224 */ /* 0x000fe400018e0603 */
[----:B------:R-:W-:Y:S01]  /*0460*/  VIADD R19, R19, 0x100 ;  /* 0x0000010013137836 */ /* 0x000fe20000000000 */
[----:B------:R-:W-:Y:S06]  /*0470*/  @P2 BRA `(.L_x_360) ;  /* 0xfffffffc00742947 */ /* 0x000fec000383ffff */
.L_x_357:
[----:B------:R-:W-:Y:S05]  /*0480*/  BSYNC.RECONVERGENT B2 ;  /* 0x0000000000027941 */ /* 0x000fea0003800200 */
.L_x_356:
[----:B------:R-:W0:Y:S01]  /*0490*/  LDC.64 R8, c[0x0][0x380] ;  /* 0x0000e000ff087b82 */ /* 0x000e220000000a00 */
[----:B------:R-:W-:-:S13]  /*04a0*/  ISETP.GE.U32.AND P0, PT, R4, 0x300, PT ;  /* 0x000003000400780c */ /* 0x000fda0003f06070 */
[----:B------:R-:W-:Y:S05]  /*04b0*/  @!P0 BRA `(.L_x_355) ;  /* 0x0000000400908947 */ /* 0x000fea0003800000 */
.L_x_369:
        /* <DEDUP_REMOVED lines=13> */
[----:B------:R-:W-:Y:S01]  /*0590*/  IMAD.MOV.U32 R23, RZ, RZ, R12 ;  /* 0x000000ffff177224 */ /* 0x000fe200078e000c */
[----:B------:R-:W-:Y:S01]  /*05a0*/  MOV R25, R13 ;  /* 0x0000000d00197202 */ /* 0x000fe20000000f00 */
[----:B------:R-:W-:Y:S02]  /*05b0*/  IMAD.MOV.U32 R2, RZ, RZ, R14 ;  /* 0x000000ffff027224 */ /* 0x000fe400078e000e */
[----:B------:R-:W-:-:S09]  /*05c0*/  IMAD.MOV.U32 R3, RZ, RZ, R15 ;  /* 0x000000ffff037224 */ /* 0x000fd200078e000f */
        /* <DEDUP_REMOVED lines=9> */
.L_x_362:
[----:B------:R-:W-:Y:S05]  /*0660*/  BSYNC.RECONVERGENT B2 ;  /* 0x0000000000027941 */ /* 0x000fea0003800200 */
.L_x_361:
        /* <DEDUP_REMOVED lines=25> */
.L_x_364:
[----:B------:R-:W-:Y:S05]  /*0800*/  BSYNC.RECONVERGENT B2 ;  /* 0x0000000000027941 */ /* 0x000fea0003800200 */
.L_x_363:
        /* <DEDUP_REMOVED lines=21> */
.L_x_366:
[----:B------:R-:W-:Y:S05]  /*0960*/  BSYNC.RECONVERGENT B2 ;  /* 0x0000000000027941 */ /* 0x000fea0003800200 */
.L_x_365:
        /* <DEDUP_REMOVED lines=21> */
.L_x_368:
[----:B------:R-:W-:Y:S05]  /*0ac0*/  BSYNC.RECONVERGENT B2 ;  /* 0x0000000000027941 */ /* 0x000fea0003800200 */
.L_x_367:
[----:B------:R-:W-:-:S05]  /*0ad0*/  VIADD R19, R19, 0x400 ;  /* 0x0000040013137836 */ /* 0x000fca0000000000 */
[----:B------:R-:W-:-:S13]  /*0ae0*/  ISETP.GE.AND P0, PT, R19, UR5, PT ;  /* 0x0000000513007c0c */ /* 0x000fda000bf06270 */
[----:B------:R-:W-:Y:S05]  /*0af0*/  @!P0 BRA `(.L_x_369) ;  /* 0xfffffff800708947 */ /* 0x000fea000383ffff */
.L_x_355:
[----:B------:R-:W-:Y:S05]  /*0b00*/  BSYNC.RECONVERGENT B1 ;  /* 0x0000000000017941 */ /* 0x000fea0003800200 */
.L_x_354:
        /* <DEDUP_REMOVED lines=35> */
.L_x_372:
[----:B------:R-:W-:Y:S05]  /*0d40*/  BSYNC.RECONVERGENT B1 ;  /* 0x0000000000017941 */ /* 0x000fea0003800200 */
.L_x_371:
        /* <DEDUP_REMOVED lines=31> */
.L_x_374:
[----:B------:R-:W-:Y:S05]  /*0f40*/  BSYNC.RECONVERGENT B1 ;  /* 0x0000000000017941 */ /* 0x000fea0003800200 */
.L_x_373:
        /* <DEDUP_REMOVED lines=31> */
.L_x_376:
[----:B------:R-:W-:Y:S05]  /*1140*/  BSYNC.RECONVERGENT B1 ;  /* 0x0000000000017941 */ /* 0x000fea0003800200 */
.L_x_375:
        /* <DEDUP_REMOVED lines=31> */
.L_x_378:
[----:B------:R-:W-:Y:S05]  /*1340*/  BSYNC.RECONVERGENT B1 ;  /* 0x0000000000017941 */ /* 0x000fea0003800200 */
.L_x_377:
[----:B------:R-:W-:Y:S01]  /*1350*/  ISETP.GT.AND P0, PT, R9, 0xf, PT ;  /* 0x0000000f0900780c */ /* 0x000fe20003f04270 */
[----:B-1----:R1:W1:Y:S01]  /*1360*/  SHFL.DOWN PT, R6, R4, 0x10, 0x1f ;  /* 0x0a001f0004067f89 */ /* 0x00226200000e0000 */
[----:B------:R-:W-:Y:S01]  /*1370*/  BSSY.RECONVERGENT B1, `(.L_x_379) ;  /* 0x000001d000017945 */ /* 0x000fe20003800200 */
[----:B0-----:R-:W-:Y:S01]  /*1380*/  MOV R14, R8 ;  /* 0x00000008000e7202 */ /* 0x001fe20000000f00 */
[----:B----4-:R-:W-:Y:S01]  /*1390*/  IMAD.MOV.U32 R15, RZ, RZ, R10 ;  /* 0x000000ffff0f7224 */ /* 0x010fe200078e000a */
[----:B--2---:R0:W2:Y:S01]  /*13a0*/  SHFL.DOWN PT, R7, R5, 0x10, 0x1f ;  /* 0x0a001f0005077f89 */ /* 0x0040a200000e0000 */
[----:B------:R-:W-:Y:S02]  /*13b0*/  IMAD.MOV.U32 R2, RZ, RZ, R4 ;  /* 0x000000ffff027224 */ /* 0x000fe400078e0004 */
[----:B------:R-:W-:Y:S01]  /*13c0*/  IMAD.MOV.U32 R3, RZ, RZ, R5 ;  /* 0x000000ffff037224 */ /* 0x000fe200078e0005 */
[----:B------:R0:W4:Y:S04]  /*13d0*/  SHFL.DOWN PT, R11, R8, 0x10, 0x1f ;  /* 0x0a001f00080b7f89 */ /* 0x00012800000e0000 */
        /* <DEDUP_REMOVED lines=22> */
.L_x_380:
[----:B------:R-:W-:Y:S05]  /*1540*/  BSYNC.RECONVERGENT B1 ;  /* 0x0000000000017941 */ /* 0x000fea0003800200 */
.L_x_379:
        /* <DEDUP_REMOVED lines=11> */
.L_x_382:
[----:B------:R-:W-:Y:S05]  /*1600*/  BSYNC.RECONVERGENT B1 ;  /* 0x0000000000017941 */ /* 0x000fea0003800200 */
.L_x_381:
        /* <DEDUP_REMOVED lines=31> */
.L_x_385:
[----:B------:R-:W-:Y:S05]  /*1800*/  BSYNC.RECONVERGENT B1 ;  /* 0x0000000000017941 */ /* 0x000fea0003800200 */
.L_x_384:
        /* <DEDUP_REMOVED lines=10> */
[----:B------:R-:W-:Y:S01]  /*18b0*/  MOV R15, R26 ;  /* 0x0000001a000f7202 */ /* 0x000fe20000000f00 */
[----:B------:R-:W-:Y:S02]  /*18c0*/  IMAD.MOV.U32 R29, RZ, RZ, R27 ;  /* 0x000000ffff1d7224 */ /* 0x000fe400078e001b */
[----:B------:R-:W-:Y:S02]  /*18d0*/  IMAD.MOV.U32 R4, RZ, RZ, R24 ;  /* 0x000000ffff047224 */ /* 0x000fe400078e0018 */
[----:B------:R-:W-:-:S08]  /*18e0*/  IMAD.MOV.U32 R5, RZ, RZ, R25 ;  /* 0x000000ffff057224 */ /* 0x000fd000078e0019 */
        /* <DEDUP_REMOVED lines=9> */
.L_x_387:
[----:B------:R-:W-:Y:S05]  /*1980*/  BSYNC.RECONVERGENT B1 ;  /* 0x0000000000017941 */ /* 0x000fea0003800200 */
.L_x_386:
        /* <DEDUP_REMOVED lines=21> */
.L_x_389:
[----:B------:R-:W-:Y:S05]  /*1ae0*/  BSYNC.RECONVERGENT B1 ;  /* 0x0000000000017941 */ /* 0x000fea0003800200 */
.L_x_388:
        /* <DEDUP_REMOVED lines=23> */
.L_x_391:
[----:B------:R-:W-:Y:S05]  /*1c60*/  BSYNC.RECONVERGENT B1 ;  /* 0x0000000000017941 */ /* 0x000fea0003800200 */
.L_x_390:
        /* <DEDUP_REMOVED lines=21> */
.L_x_393:
[----:B------:R-:W-:Y:S05]  /*1dc0*/  BSYNC.RECONVERGENT B1 ;  /* 0x0000000000017941 */ /* 0x000fea0003800200 */
.L_x_392:
        /* <DEDUP_REMOVED lines=21> */
.L_x_395:
[----:B------:R-:W-:Y:S05]  /*1f20*/  BSYNC.RECONVERGENT B1 ;  /* 0x0000000000017941 */ /* 0x000fea0003800200 */
.L_x_394:
        /* <DEDUP_REMOVED lines=21> */
.L_x_370:
        /* <DEDUP_REMOVED lines=19> */
[----:B0-----:R-:W-:Y:S01]  /*21b0*/  MOV R16, R9 ;  /* 0x0000000900107202 */ /* 0x001fe20000000f00 */
[----:B--2---:R-:W-:Y:S02]  /*21c0*/  IMAD.MOV.U32 R18, RZ, RZ, R11 ;  /* 0x000000ffff127224 */ /* 0x004fe400078e000b */
[----:B------:R-:W-:Y:S02]  /*21d0*/  IMAD.MOV.U32 R2, RZ, RZ, R6 ;  /* 0x000000ffff027224 */ /* 0x000fe400078e0006 */
[----:B------:R-:W-:-:S08]  /*21e0*/  IMAD.MOV.U32 R3, RZ, RZ, R7 ;  /* 0x000000ffff037224 */ /* 0x000fd000078e0007 */
        /* <DEDUP_REMOVED lines=15> */
.L_x_397:
[----:B------:R-:W-:Y:S05]  /*22e0*/  BSYNC.RECONVERGENT B1 ;  /* 0x0000000000017941 */ /* 0x000fea0003800200 */
.L_x_396:
        /* <DEDUP_REMOVED lines=32> */
.L_x_399:
[----:B------:R-:W-:Y:S05]  /*24f0*/  BSYNC.RECONVERGENT B1 ;  /* 0x0000000000017941 */ /* 0x000fea0003800200 */
.L_x_398:
[----:B-1----:R-:W-:Y:S01]  /*2500*/  VIADD R2, R4, 0x4 ;  /* 0x0000000404027836 */ /* 0x002fe20000000000 */
[----:B---3--:R1:W3:Y:S01]  /*2510*/  SHFL.DOWN PT, R8, R6, 0x4, R5 ;  /* 0x0880000006087989 */ /* 0x0082e200000e0005 */
[----:B------:R-:W-:Y:S01]  /*2520*/  BSSY.RECONVERGENT B1, `(.L_x_400) ;  /* 0x000001e000017945 */ /* 0x000fe20003800200 */
[----:B------:R-:W-:Y:S01]  /*2530*/  IMAD.MOV.U32 R14, RZ, RZ, R10 ;  /* 0x000000ffff0e7224 */ /* 0x000fe200078e000a */
[----:B------:R-:W-:Y:S01]  /*2540*/  MOV R3, R7 ;  /* 0x0000000700037202 */ /* 0x000fe20000000f00 */
[----:B0-----:R1:W0:Y:S01]  /*2550*/  SHFL.DOWN PT, R9, R7, 0x4, R5 ;  /* 0x0880000007097989 */ /* 0x00122200000e0005 */
[----:B------:R-:W-:Y:S01]  /*2560*/  ISETP.GT.AND P0, PT, R2, R5, PT ;  /* 0x000000050200720c */ /* 0x000fe20003f04270 */
[----:B------:R-:W-:Y:S02]  /*2570*/  IMAD.MOV.U32 R16, RZ, RZ, R12 ;  /* 0x000000ffff107224 */ /* 0x000fe400078e000c */
[----:B--2---:R1:W2:Y:S01]  /*2580*/  SHFL.DOWN PT, R11, R10, 0x4, R5 ;  /* 0x088000000a0b7989 */ /* 0x0042a200000e0005 */
[----:B------:R-:W-:-:S03]  /*2590*/  IMAD.MOV.U32 R2, RZ, RZ, R6 ;  /* 0x000000ffff027224 */ /* 0x000fc600078e0006 */
[----:B----4-:R1:W4:Y:S06]  /*25a0*/  SHFL.DOWN PT, R13, R12, 0x4, R5 ;  /* 0x088000000c0d7989 */ /* 0x01032c00000e0005 */
        /* <DEDUP_REMOVED lines=21> */
.L_x_401:
[----:B------:R-:W-:Y:S05]  /*2700*/  BSYNC.RECONVERGENT B1 ;  /* 0x0000000000017941 */ /* 0x000fea0003800200 */
.L_x_400:
        /* <DEDUP_REMOVED lines=32> */
.L_x_403:
[----:B------:R-:W-:Y:S05]  /*2910*/  BSYNC.RECONVERGENT B1 ;  /* 0x0000000000017941 */ /* 0x000fea0003800200 */
.L_x_402:
[----:B-1----:R-:W-:Y:S01]  /*2920*/  VIADD R2, R4, 0x10 ;  /* 0x0000001004027836 */ /* 0x002fe20000000000 */
[----:B---3--:R1:W3:Y:S01]  /*2930*/  SHFL.DOWN PT, R8, R6, 0x10, R5 ;  /* 0x0a00000006087989 */ /* 0x0082e200000e0005 */
[----:B------:R-:W-:Y:S01]  /*2940*/  BSSY.RECONVERGENT B1, `(.L_x_404) ;  /* 0x000001e000017945 */ /* 0x000fe20003800200 */
[----:B------:R-:W-:Y:S02]  /*2950*/  IMAD.MOV.U32 R14, RZ, RZ, R10 ;  /* 0x000000ffff0e7224 */ /* 0x000fe400078e000a */
[----:B------:R-:W-:Y:S01]  /*2960*/  ISETP.GT.AND P0, PT, R2, R5, PT ;  /* 0x000000050200720c */ /* 0x000fe20003f04270 */
[----:B0-----:R1:W0:Y:S01]  /*2970*/  SHFL.DOWN PT, R9, R7, 0x10, R5 ;  /* 0x0a00000007097989 */ /* 0x00122200000e0005 */
[----:B------:R-:W-:Y:S01]  /*2980*/  IMAD.MOV.U32 R15, RZ, RZ, R12 ;  /* 0x000000ffff0f7224 */ /* 0x000fe200078e000c */
[----:B------:R-:W-:Y:S01]  /*2990*/  MOV R2, R6 ;  /* 0x0000000600027202 */ /* 0x000fe20000000f00 */
[----:B------:R-:W-:Y:S01]  /*29a0*/  IMAD.MOV.U32 R3, RZ, RZ, R7 ;  /* 0x000000ffff037224 */ /* 0x000fe200078e0007 */
[----:B--2---:R1:W2:Y:S04]  /*29b0*/  SHFL.DOWN PT, R11, R10, 0x10, R5 ;  /* 0x0a0000000a0b7989 */ /* 0x0042a800000e0005 */
        /* <DEDUP_REMOVED lines=22> */
.L_x_405:
[----:B------:R-:W-:Y:S05]  /*2b20*/  BSYNC.RECONVERGENT B1 ;  /* 0x0000000000017941 */ /* 0x000fea0003800200 */
.L_x_404:
        /* <DEDUP_REMOVED lines=11> */
.L_x_407:
[----:B------:R-:W-:Y:S05]  /*2be0*/  BSYNC.RECONVERGENT B1 ;  /* 0x0000000000017941 */ /* 0x000fea0003800200 */
.L_x_406:
        /* <DEDUP_REMOVED lines=35> */
.L_x_409:
[----:B------:R-:W-:Y:S05]  /*2e20*/  BSYNC.RECONVERGENT B1 ;  /* 0x0000000000017941 */ /* 0x000fea0003800200 */
.L_x_408:
[----:B------:R-:W-:Y:S01]  /*2e30*/  UISETP.GE.AND UP0, UPT, UR8, 0x41, UPT ;  /* 0x000000410800788c */ /* 0x000fe2000bf06270 */
[----:B0-----:R-:W-:Y:S01]  /*2e40*/  IMAD.MOV.U32 R9, RZ, RZ, R11 ;  /* 0x000000ffff097224 */ /* 0x001fe200078e000b */
[----:B------:R-:W-:Y:S01]  /*2e50*/  MOV R2, R4 ;  /* 0x0000000400027202 */ /* 0x000fe20000000f00 */
[----:B------:R-:W-:Y:S02]  /*2e60*/  IMAD.MOV.U32 R0, RZ, RZ, R8 ;  /* 0x000000ffff007224 */ /* 0x000fe400078e0008 */
[----:B------:R-:W-:-:S04]  /*2e70*/  IMAD.MOV.U32 R3, RZ, RZ, R5 ;  /* 0x000000ffff037224 */ /* 0x000fc800078e0005 */
        /* <DEDUP_REMOVED lines=27> */
.L_x_411:
[----:B------:R-:W-:Y:S05]  /*3030*/  BSYNC.RECONVERGENT B1 ;  /* 0x0000000000017941 */ /* 0x000fea0003800200 */
.L_x_410:
        /* <DEDUP_REMOVED lines=32> */
.L_x_413:
[----:B------:R-:W-:Y:S05]  /*3240*/  BSYNC.RECONVERGENT B1 ;  /* 0x0000000000017941 */ /* 0x000fea0003800200 */
.L_x_412:
[----:B------:R-:W-:Y:S01]  /*3250*/  UISETP.GE.AND UP0, UPT, UR8, 0x81, UPT ;  /* 0x000000810800788c */ /* 0x000fe2000bf06270 */
[----:B------:R-:W-:Y:S01]  /*3260*/  IMAD.MOV.U32 R9, RZ, RZ, R11 ;  /* 0x000000ffff097224 */ /* 0x000fe200078e000b */
        /* <DEDUP_REMOVED lines=30> */
.L_x_415:
[----:B------:R-:W-:Y:S05]  /*3450*/  BSYNC.RECONVERGENT B1 ;  /* 0x0000000000017941 */ /* 0x000fea0003800200 */
.L_x_414:
        /* <DEDUP_REMOVED lines=32> */
.L_x_417:
[----:B------:R-:W-:Y:S05]  /*3660*/  BSYNC.RECONVERGENT B1 ;  /* 0x0000000000017941 */ /* 0x000fea0003800200 */
.L_x_416:
        /* <DEDUP_REMOVED lines=13> */
[----:B------:R-:W-:Y:S01]  /*3740*/  MOV R6, R2 ;  /* 0x0000000200067202 */ /* 0x000fe20000000f00 */
[----:B------:R-:W-:Y:S02]  /*3750*/  IMAD.MOV.U32 R7, RZ, RZ, R3 ;  /* 0x000000ffff077224 */ /* 0x000fe400078e0003 */
[----:B-1----:R-:W-:Y:S02]  /*3760*/  IMAD.MOV.U32 R9, RZ, RZ, R12 ;  /* 0x000000ffff097224 */ /* 0x002fe400078e000c */
        /* <DEDUP_REMOVED lines=16> */
.L_x_419:
[----:B------:R-:W-:Y:S05]  /*3870*/  BSYNC.RECONVERGENT B1 ;  /* 0x0000000000017941 */ /* 0x000fea0003800200 */
.L_x_418:
        /* <DEDUP_REMOVED lines=32> */
.L_x_351:
        /* <DEDUP_REMOVED lines=34> */
[----:B------:R-:W-:-:S04]  /*3ca0*/  IMAD.MOV.U32 R15, RZ, RZ, 0x500 ;  /* 0x00000500ff0f7424 */ /* 0x000fc800078e00ff */
        /* <DEDUP_REMOVED lines=8> */
[----:B------:R-:W-:Y:S02]  /*3d30*/  @P2 MOV R9, R13 ;  /* 0x0000000d00092202 */ /* 0x000fe40000000f00 */
[----:B------:R-:W-:-:S04]  /*3d40*/  @P2 SEL R7, R11, R7, P0 ;  /* 0x000000070b072207 */ /* 0x000fc80000000000 */
        /* <DEDUP_REMOVED lines=10> */
[----:B------:R-:W-:Y:S06]  /*3df0*/  BRA.U !UP0, `(.L_x_420) ;  /* 0x0000000508287547 */ /* 0x000fec000b800000 */
[----:B------:R-:W-:Y:S01]  /*3e00*/  IMAD.MOV.U32 R25, RZ, RZ, R2 ;  /* 0x000000ffff197224 */ /* 0x000fe200078e0002 */
[----:B------:R-:W0:Y:S01]  /*3e10*/  LDCU UR4, c[0x0][0x390] ;  /* 0x00007200ff0477ac */ /* 0x000e220008000800 */
[----:B------:R-:W-:Y:S02]  /*3e20*/  IMAD.MOV.U32 R24, RZ, RZ, R3 ;  /* 0x000000ffff187224 */ /* 0x000fe400078e0003 */
[----:B------:R-:W-:-:S07]  /*3e30*/  IMAD.MOV.U32 R27, RZ, RZ, 0x500 ;  /* 0x00000500ff1b7424 */ /* 0x000fce00078e00ff */
.L_x_421:
[----:B------:R-:W1:Y:S01]  /*3e40*/  LDC.64 R22, c[0x0][0x380] ;  /* 0x0000e000ff167b82 */ /* 0x000e620000000a00 */
[----:B------:R-:W-:-:S04]  /*3e50*/  IMAD.IADD R3, R0, 0x1, R27 ;  /* 0x0000000100037824 */ /* 0x000fc800078e021b */
[----:B-1----:R-:W-:-:S05]  /*3e60*/  IMAD.WIDE.U32 R22, R3, 0x10, R22 ;  /* 0x0000001003167825 */ /* 0x002fca00078e0016 */
        /* <DEDUP_REMOVED lines=14> */
[----:B------:R-:W-:Y:S02]  /*3f50*/  @P2 FSEL R29, R5, R21, P0 ;  /* 0x00000015051d2208 */ /* 0x000fe40000000000 */
[----:B------:R-:W2:Y:S01]  /*3f60*/  LDG.E.64.CONSTANT R4, desc[UR6][R22.64+0x4000] ;  /* 0x0040000616047981 */ /* 0x000ea2000c1e9b00 */
[----:B------:R-:W-:Y:S02]  /*3f70*/  @P2 IMAD.MOV.U32 R20, RZ, RZ, R26 ;  /* 0x000000ffff142224 */ /* 0x000fe400078e001a */
[----:B------:R-:W-:-:S06]  /*3f80*/  @P2 IMAD.MOV.U32 R21, RZ, RZ, R29 ;  /* 0x000000ffff152224 */ /* 0x000fcc00078e001d */
        /* <DEDUP_REMOVED lines=32> */
[----:B------:R-:W-:-:S05]  /*4190*/  VIADD R7, R27, 0xa00 ;  /* 0x00000a001b077836 */ /* 0x000fca0000000000 */
[----:B0-----:R-:W-:Y:S01]  /*41a0*/  ISETP.GT.AND P1, PT, R7, UR4, PT ;  /* 0x0000000407007c0c */ /* 0x001fe2000bf24270 */
[----:B------:R-:W-:-:S04]  /*41b0*/  VIADD R15, R27, 0x500 ;  /* 0x000005001b0f7836 */ /* 0x000fc80000000000 */
[----:B------:R-:W-:Y:S01]  /*41c0*/  IMAD.MOV.U32 R27, RZ, RZ, R15 ;  /* 0x000000ffff1b7224 */ /* 0x000fe200078e000f */
        /* <DEDUP_REMOVED lines=11> */
[----:B------:R-:W-:Y:S01]  /*4280*/  IMAD.MOV.U32 R24, RZ, RZ, R3 ;  /* 0x000000ffff187224 */ /* 0x000fe200078e0003 */
[----:B------:R-:W-:Y:S06]  /*4290*/  @!P1 BRA `(.L_x_421) ;  /* 0xfffffff800e89947 */ /* 0x000fec000383ffff */
.L_x_420:
[----:B------:R-:W-:-:S13]  /*42a0*/  ISETP.GE.AND P0, PT, R15, UR4, PT ;  /* 0x000000040f007c0c */ /* 0x000fda000bf06270 */
        /* <DEDUP_REMOVED lines=12> */
[----:B------:R-:W0:Y:S01]  /*4370*/  LDC.64 R6, c[0x0][0x380] ;  /* 0x0000e000ff067b82 */ /* 0x000e220000000a00 */
[----:B------:R-:W-:Y:S01]  /*4380*/  LEA.HI R8, R20, 0x1, RZ, 0x18 ;  /* 0x0000000114087811 */ /* 0x000fe200078fc0ff */
[----:B------:R-:W-:Y:S01]  /*4390*/  IMAD.IADD R21, R0, 0x1, R15 ;  /* 0x0000000100157824 */ /* 0x000fe200078e020f */
[----:B------:R-:W-:Y:S02]  /*43a0*/  MOV R12, R0 ;  /* 0x00000000000c7202 */ /* 0x000fe40000000f00 */
[----:B------:R-:W-:-:S05]  /*43b0*/  LOP3.LUT R8, R8, 0x3, RZ, 0xc0, !PT ;  /* 0x0000000308087812 */ /* 0x000fca00078ec0ff */
[----:B------:R-:W-:-:S07]  /*43c0*/  IMAD.MOV R14, RZ, RZ, -R8 ;  /* 0x000000ffff0e7224 */ /* 0x000fce00078e0a08 */
.L_x_428:
[----:B0-----:R-:W-:-:S05]  /*43d0*/  IMAD.WIDE.U32 R18, R21, 0x10, R6 ;  /* 0x0000001015127825 */ /* 0x001fca00078e0006 */
[----:B------:R-:W2:Y:S04]  /*43e0*/  LDG.E.64.CONSTANT R8, desc[UR6][R18.64] ;  /* 0x0000000612087981 */ /* 0x000ea8000c1e9b00 */
[----:B------:R-:W3:Y:S01]  /*43f0*/  LDG.E.64.CONSTANT R10, desc[UR6][R18.64+0x8] ;  /* 0x00000806120a7981 */ /* 0x000ee2000c1e9b00 */
[----:B------:R-:W-:Y:S01]  /*4400*/  VIADD R14, R14, 0x1 ;  /* 0x000000010e0e7836 */ /* 0x000fe20000000000 */
[----:B------:R-:W-:Y:S01]  /*4410*/  BSSY.RECONVERGENT B3, `(.L_x_426) ;  /* 0x000001a000037945 */ /* 0x000fe20003800200 */
[----:B------:R-:W-:Y:S02]  /*4420*/  IMAD.MOV.U32 R23, RZ, RZ, R2 ;  /* 0x000000ffff177224 */ /* 0x000fe400078e0002 */
        /* <DEDUP_REMOVED lines=24> */
.L_x_427:
[----:B------:R-:W-:Y:S05]  /*45b0*/  BSYNC.RECONVERGENT B3 ;  /* 0x0000000000037941 */ /* 0x000fea0003800200 */
.L_x_426:
[----:B------:R-:W-:Y:S02]  /*45c0*/  VIADD R12, R12, 0x100 ;  /* 0x000001000c0c7836 */ /* 0x000fe40000000000 */
[----:B------:R-:W-:Y:S01]  /*45d0*/  VIADD R21, R21, 0x100 ;  /* 0x0000010015157836 */ /* 0x000fe20000000000 */
[----:B------:R-:W-:Y:S06]  /*45e0*/  @P2 BRA `(.L_x_428) ;  /* 0xfffffffc00782947 */ /* 0x000fec000383ffff */
.L_x_425:
[----:B------:R-:W-:Y:S05]  /*45f0*/  BSYNC.RECONVERGENT B2 ;  /* 0x0000000000027941 */ /* 0x000fea0003800200 */
.L_x_424:
[----:B------:R-:W-:-:S13]  /*4600*/  ISETP.GE.U32.AND P0, PT, R20, 0x300, PT ;  /* 0x000003001400780c */ /* 0x000fda0003f06070 */
[----:B------:R-:W-:Y:S05]  /*4610*/  @!P0 BRA `(.L_x_423) ;  /* 0x0000000400c88947 */ /* 0x000fea0003800000 */
[----:B------:R-:W0:Y:S01]  /*4620*/  LDCU.64 UR8, c[0x0][0x380] ;  /* 0x00007000ff0877ac */ /* 0x000e220008000a00 */
[----:B------:R-:W1:Y:S01]  /*4630*/  LDC.64 R10, c[0x0][0x380] ;  /* 0x0000e000ff0a7b82 */ /* 0x000e620000000a00 */
[C---:B------:R-:W-:Y:S01]  /*4640*/  IADD3 R17, P0, PT, R12.reuse, R15, RZ ;  /* 0x0000000f0c117210 */ /* 0x040fe20007f1e0ff */
[----:B------:R-:W-:-:S04]  /*4650*/  IMAD.IADD R15, R12, 0x1, R15 ;  /* 0x000000010c0f7824 */ /* 0x000fc800078e020f */
[----:B------:R-:W-:Y:S01]  /*4660*/  IMAD.X R6, RZ, RZ, RZ, P0 ;  /* 0x000000ffff067224 */ /* 0x000fe200000e06ff */
[----:B0-----:R-:W-:-:S04]  /*4670*/  LEA R14, P1, R17, UR8, 0x4 ;  /* 0x00000008110e7c11 */ /* 0x001fc8000f8220ff */
[----:B------:R-:W-:Y:S02]  /*4680*/  IADD3 R14, P0, PT, R14, 0x3008, RZ ;  /* 0x000030080e0e7810 */ /* 0x000fe40007f1e0ff */
[----:B------:R-:W-:-:S05]  /*4690*/  LEA.HI.X R17, R17, UR9, R6, 0x4, P1 ;  /* 0x0000000911117c11 */ /* 0x000fca00088f2406 */
[----:B------:R-:W-:-:S07]  /*46a0*/  IMAD.X R17, RZ, RZ, R17, P0 ;  /* 0x000000ffff117224 */ /* 0x000fce00000e0611 */
.L_x_437:
[----:B-1----:R-:W-:-:S05]  /*46b0*/  IMAD.WIDE.U32 R8, R15, 0x10, R10 ;  /* 0x000000100f087825 */ /* 0x002fca00078e000a */
[----:B------:R-:W2:Y:S04]  /*46c0*/  LDG.E.64.CONSTANT R22, desc[UR6][R8.64] ;  /* 0x0000000608167981 */ /* 0x000ea8000c1e9b00 */
[----:B------:R0:W3:Y:S02]  /*46d0*/  LDG.E.64.CONSTANT R6, desc[UR6][R8.64+0x8] ;  /* 0x0000080608067981 */ /* 0x0000e4000c1e9b00 */
[----:B0-----:R-:W-:Y:S02]  /*46e0*/  IMAD.MOV.U32 R8, RZ, RZ, R14 ;  /* 0x000000ffff087224 */ /* 0x001fe400078e000e */
[----:B------:R-:W-:-:S05]  /*46f0*/  IMAD.MOV.U32 R9, RZ, RZ, R17 ;  /* 0x000000ffff097224 */ /* 0x000fca00078e0011 */
[----:B------:R0:W5:Y:S04]  /*4700*/  LDG.E.64.CONSTANT R20, desc[UR6][R8.64+-0x2008] ;  /* 0xffdff80608147981 */ /* 0x000168000c1e9b00 */
[----:B------:R0:W5:Y:S01]  /*4710*/  LDG.E.64.CONSTANT R18, desc[UR6][R8.64+-0x2000] ;  /* 0xffe0000608127981 */ /* 0x000162000c1e9b00 */
[----:B------:R-:W-:Y:S01]  /*4720*/  BSSY.RECONVERGENT B2, `(.L_x_429) ;  /* 0x0000015000027945 */ /* 0x000fe20003800200 */
[----:B--2---:R-:W-:Y:S01]  /*4730*/  DSETP.GEU.AND P0, PT, |R4|, |R22|, PT ;  /* 0x400000160400722a */ /* 0x004fe20003f0e200 */
[----:B------:R-:W-:Y:S02]  /*4740*/  IMAD.MOV.U32 R16, RZ, RZ, R22 ;  /* 0x000000ffff107224 */ /* 0x000fe400078e0016 */
[----:B------:R-:W-:Y:S01]  /*4750*/  IMAD.MOV.U32 R17, RZ, RZ, R23 ;  /* 0x000000ffff117224 */ /* 0x000fe200078e0017 */
[----:B---3--:R-:W-:Y:S01]  /*4760*/  MOV R29, R7 ;  /* 0x00000007001d7202 */ /* 0x008fe20000000f00 */
[----:B------:R-:W-:-:S09]  /*4770*/  IMAD.MOV.U32 R27, RZ, RZ, R6 ;  /* 0x000000ffff1b7224 */ /* 0x000fd200078e0006 */
        /* <DEDUP_REMOVED lines=15> */
.L_x_430:
[----:B------:R-:W-:Y:S05]  /*4870*/  BSYNC.RECONVERGENT B2 ;  /* 0x0000000000027941 */ /* 0x000fea0003800200 */
.L_x_429:
[----:B------:R0:W5:Y:S04]  /*4880*/  LDG.E.64.CONSTANT R6, desc[UR6][R8.64+-0x1008] ;  /* 0xffeff80608067981 */ /* 0x000168000c1e9b00 */
[----:B------:R0:W5:Y:S02]  /*4890*/  LDG.E.64.CONSTANT R4, desc[UR6][R8.64+-0x1000] ;  /* 0xfff0000608047981 */ /* 0x000164000c1e9b00 */
[----:B-----5:R-:W-:Y:S01]  /*48a0*/  DSETP.GEU.AND P0, PT, |R16|, |R20|, PT ;  /* 0x400000141000722a */ /* 0x020fe20003f0e200 */
[----:B------:R-:W-:Y:S01]  /*48b0*/  BSSY.RECONVERGENT B2, `(.L_x_431) ;  /* 0x0000014000027945 */ /* 0x000fe20003800200 */
[----:B------:R-:W-:Y:S02]  /*48c0*/  IMAD.MOV.U32 R2, RZ, RZ, R20 ;  /* 0x000000ffff027224 */ /* 0x000fe400078e0014 */
[----:B------:R-:W-:-:S02]  /*48d0*/  IMAD.MOV.U32 R3, RZ, RZ, R21 ;  /* 0x000000ffff037224 */ /* 0x000fc400078e0015 */
        /* <DEDUP_REMOVED lines=17> */
.L_x_432:
[----:B------:R-:W-:Y:S05]  /*49f0*/  BSYNC.RECONVERGENT B2 ;  /* 0x0000000000027941 */ /* 0x000fea0003800200 */
.L_x_431:
[----:B------:R0:W5:Y:S04]  /*4a00*/  LDG.E.64.CONSTANT R16, desc[UR6][R8.64+-0x8] ;  /* 0xfffff80608107981 */ /* 0x000168000c1e9b00 */
[----:B------:R0:W5:Y:S01]  /*4a10*/  LDG.E.64.CONSTANT R18, desc[UR6][R8.64] ;  /* 0x0000000608127981 */ /* 0x000162000c1e9b00 */
[----:B------:R-:W-:Y:S01]  /*4a20*/  DSETP.GEU.AND P0, PT, |R2|, |R6|, PT ;  /* 0x400000060200722a */ /* 0x000fe20003f0e200 */
[----:B------:R-:W-:Y:S01]  /*4a30*/  BSSY.RECONVERGENT B2, `(.L_x_433) ;  /* 0x0000014000027945 */ /* 0x000fe20003800200 */
[----:B------:R-:W-:Y:S02]  /*4a40*/  IMAD.MOV.U32 R20, RZ, RZ, R6 ;  /* 0x000000ffff147224 */ /* 0x000fe400078e0006 */
[----:B------:R-:W-:Y:S02]  /*4a50*/  IMAD.MOV.U32 R21, RZ, RZ, R7 ;  /* 0x000000ffff157224 */ /* 0x000fe400078e0007 */
[----:B------:R-:W-:-:S02]  /*4a60*/  IMAD.MOV.U32 R29, RZ, RZ, R4 ;  /* 0x000000ffff1d7224 */ /* 0x000fc400078e0004 */
        /* <DEDUP_REMOVED lines=16> */
.L_x_434:
[----:B------:R-:W-:Y:S05]  /*4b70*/  BSYNC.RECONVERGENT B2 ;  /* 0x0000000000027941 */ /* 0x000fea0003800200 */
.L_x_433:
[----:B-----5:R-:W-:Y:S01]  /*4b80*/  DSETP.GEU.AND P0, PT, |R20|, |R16|, PT ;  /* 0x400000101400722a */ /* 0x020fe20003f0e200 */
[----:B------:R-:W-:Y:S01]  /*4b90*/  BSSY.RECONVERGENT B2, `(.L_x_435) ;  /* 0x0000014000027945 */ /* 0x000fe20003800200 */
[----:B------:R-:W-:Y:S02]  /*4ba0*/  IMAD.MOV.U32 R4, RZ, RZ, R16 ;  /* 0x000000ffff047224 */ /* 0x000fe400078e0010 */
[----:B------:R-:W-:Y:S02]  /*4bb0*/  IMAD.MOV.U32 R5, RZ, RZ, R17 ;  /* 0x000000ffff057224 */ /* 0x000fe400078e0011 */
[----:B------:R-:W-:Y:S02]  /*4bc0*/  IMAD.MOV.U32 R2, RZ, RZ, R18 ;  /* 0x000000ffff027224 */ /* 0x000fe400078e0012 */
[----:B------:R-:W-:-:S06]  /*4bd0*/  IMAD.MOV.U32 R3, RZ, RZ, R19 ;  /* 0x000000ffff037224 */ /* 0x000fcc00078e0013 */
        /* <DEDUP_REMOVED lines=15> */
.L_x_436:
[----:B------:R-:W-:Y:S05]  /*4cd0*/  BSYNC.RECONVERGENT B2 ;  /* 0x0000000000027941 */ /* 0x000fea0003800200 */
.L_x_435:
[----:B------:R-:W-:Y:S01]  /*4ce0*/  VIADD R12, R12, 0x400 ;  /* 0x000004000c0c7836 */ /* 0x000fe20000000000 */
[----:B------:R-:W-:Y:S01]  /*4cf0*/  IADD3 R14, P1, PT, R8, 0x4000, RZ ;  /* 0x00004000080e7810 */ /* 0x000fe20007f3e0ff */
[----:B------:R-:W-:-:S03]  /*4d00*/  VIADD R15, R15, 0x400 ;  /* 0x000004000f0f7836 */ /* 0x000fc60000000000 */
[----:B------:R-:W-:Y:S01]  /*4d10*/  ISETP.GE.AND P0, PT, R12, R13, PT ;  /* 0x0000000d0c00720c */ /* 0x000fe20003f06270 */
[----:B------:R-:W-:-:S12]  /*4d20*/  IMAD.X R17, RZ, RZ, R9, P1 ;  /* 0x000000ffff117224 */ /* 0x000fd800008e0609 */
[----:B------:R-:W-:Y:S05]  /*4d30*/  @!P0 BRA `(.L_x_437) ;  /* 0xfffffff8005c8947 */ /* 0x000fea000383ffff */
.L_x_423:
[----:B------:R-:W-:Y:S05]  /*4d40*/  BSYNC.RECONVERGENT B1 ;  /* 0x0000000000017941 */ /* 0x000fea0003800200 */
.L_x_422:
        /* <DEDUP_REMOVED lines=32> */
.L_x_439:
[----:B------:R-:W-:Y:S05]  /*4f50*/  BSYNC.RECONVERGENT B1 ;  /* 0x0000000000017941 */ /* 0x000fea0003800200 */
.L_x_438:
        /* <DEDUP_REMOVED lines=12> */
[----:B---3--:R-:W-:Y:S01]  /*5020*/  IMAD.MOV.U32 R8, RZ, RZ, R14 ;  /* 0x000000ffff087224 */ /* 0x008fe200078e000e */
[----:B------:R-:W-:Y:S01]  /*5030*/  MOV R2, R4 ;  /* 0x0000000400027202 */ /* 0x000fe20000000f00 */
[----:B----4-:R-:W-:Y:S02]  /*5040*/  IMAD.MOV.U32 R9, RZ, RZ, R13 ;  /* 0x000000ffff097224 */ /* 0x010fe400078e000d */
        /* <DEDUP_REMOVED lines=16> */
.L_x_441:
[----:B------:R-:W-:Y:S05]  /*5150*/  BSYNC.RECONVERGENT B1 ;  /* 0x0000000000017941 */ /* 0x000fea0003800200 */
.L_x_440:
[----:B------:R-:W-:Y:S01]  /*5160*/  ISETP.GT.AND P0, PT, R10, 0x1b, PT ;  /* 0x0000001b0a00780c */ /* 0x000fe20003f04270 */
[----:B0-----:R0:W0:Y:S01]  /*5170*/  SHFL.DOWN PT, R6, R2, 0x4, 0x1f ;  /* 0x08801f0002067f89 */ /* 0x00102200000e0000 */
[----:B------:R-:W-:Y:S01]  /*5180*/  BSSY.RECONVERGENT B1, `(.L_x_442) ;  /* 0x000001d000017945 */ /* 0x000fe20003800200 */
[----:B------:R-:W-:Y:S02]  /*5190*/  IMAD.MOV.U32 R11, RZ, RZ, R8 ;  /* 0x000000ffff0b7224 */ /* 0x000fe400078e0008 */
[----:B------:R0:W0:Y:S01]  /*51a0*/  SHFL.DOWN PT, R7, R3, 0x4, 0x1f ;  /* 0x08801f0003077f89 */ /* 0x00002200000e0000 */
[----:B------:R-:W-:Y:S02]  /*51b0*/  IMAD.MOV.U32 R12, RZ, RZ, R9 ;  /* 0x000000ffff0c7224 */ /* 0x000fe400078e0009 */
[----:B-1----:R-:W-:Y:S01]  /*51c0*/  IMAD.MOV.U32 R4, RZ, RZ, R2 ;  /* 0x000000ffff047224 */ /* 0x002fe200078e0002 */
[----:B----4-:R1:W4:Y:S01]  /*51d0*/  SHFL.DOWN PT, R13, R8, 0x4, 0x1f ;  /* 0x08801f00080d7f89 */ /* 0x01032200000e0000 */
[----:B--2---:R-:W-:-:S03]  /*51e0*/  IMAD.MOV.U32 R5, RZ, RZ, R3 ;  /* 0x000000ffff057224 */ /* 0x004fc600078e0003 */
[----:B---3--:R1:W2:Y:S01]  /*51f0*/  SHFL.DOWN PT, R14, R9, 0x4, 0x1f ;  /* 0x08801f00090e7f89 */ /* 0x0082a200000e0000 */
[----:B------:R-:W-:Y:S05]  /*5200*/  @P0 BRA `(.L_x_443) ;  /* 0x0000000000500947 */ /* 0x000fea0003800000 */
[----:B0-----:R-:W-:Y:S01]  /*5210*/  DSETP.GEU.AND P0, PT, |R2|, |R6|, PT ;  /* 0x400000060200722a */ /* 0x001fe20003f0e200 */
[----:B----4-:R-:W-:Y:S02]  /*5220*/  IMAD.MOV.U32 R11, RZ, RZ, R13 ;  /* 0x000000ffff0b7224 */ /* 0x010fe400078e000d */
        /* <DEDUP_REMOVED lines=18> */
.L_x_443:
[----:B------:R-:W-:Y:S05]  /*5350*/  BSYNC.RECONVERGENT B1 ;  /* 0x0000000000017941 */ /* 0x000fea0003800200 */
.L_x_442:
[----:B------:R-:W-:Y:S01]  /*5360*/  ISETP.GT.AND P0, PT, R10, 0x17, PT ;  /* 0x000000170a00780c */ /* 0x000fe20003f04270 */
[----:B0-----:R0:W3:Y:S01]  /*5370*/  SHFL.DOWN PT, R2, R4, 0x8, 0x1f ;  /* 0x09001f0004027f89 */ /* 0x0010e200000e0000 */
[----:B------:R-:W-:Y:S01]  /*5380*/  BSSY.RECONVERGENT B1, `(.L_x_444) ;  /* 0x000001d000017945 */ /* 0x000fe20003800200 */
[----:B-1----:R-:W-:Y:S02]  /*5390*/  IMAD.MOV.U32 R8, RZ, RZ, R11 ;  /* 0x000000ffff087224 */ /* 0x002fe400078e000b */
[----:B------:R0:W1:Y:S01]  /*53a0*/  SHFL.DOWN PT, R3, R5, 0x8, 0x1f ;  /* 0x09001f0005037f89 */ /* 0x00006200000e0000 */
[----:B------:R-:W-:Y:S02]  /*53b0*/  IMAD.MOV.U32 R9, RZ, RZ, R12 ;  /* 0x000000ffff097224 */ /* 0x000fe400078e000c */
[----:B------:R-:W-:Y:S01]  /*53c0*/  IMAD.MOV.U32 R6, RZ, RZ, R4 ;  /* 0x000000ffff067224 */ /* 0x000fe200078e0004 */
[----:B--2---:R0:W2:Y:S01]  /*53d0*/  SHFL.DOWN PT, R14, R11, 0x8, 0x1f ;  /* 0x09001f000b0e7f89 */ /* 0x0040a200000e0000 */
[----:B------:R-:W-:-:S03]  /*53e0*/  IMAD.MOV.U32 R7, RZ, RZ, R5 ;  /* 0x000000ffff077224 */ /* 0x000fc600078e0005 */
[----:B----4-:R0:W4:Y:S01]  /*53f0*/  SHFL.DOWN PT, R13, R12, 0x8, 0x1f ;  /* 0x09001f000c0d7f89 */ /* 0x01012200000e0000 */
[----:B------:R-:W-:Y:S05]  /*5400*/  @P0 BRA `(.L_x_445) ;  /* 0x0000000000500947 */ /* 0x000fea0003800000 */
[----:B-1-3--:R-:W-:Y:S01]  /*5410*/  DSETP.GEU.AND P0, PT, |R4|, |R2|, PT ;  /* 0x400000020400722a */ /* 0x00afe20003f0e200 */
[----:B--2---:R-:W-:Y:S01]  /*5420*/  IMAD.MOV.U32 R8, RZ, RZ, R14 ;  /* 0x000000ffff087224 */ /* 0x004fe200078e000e */
        /* <DEDUP_REMOVED lines=18> */
.L_x_445:
[----:B------:R-:W-:Y:S05]  /*5550*/  BSYNC.RECONVERGENT B1 ;  /* 0x0000000000017941 */ /* 0x000fea0003800200 */
.L_x_444:
[----:B------:R-:W-:Y:S01]  /*5560*/  ISETP.GT.AND P0, PT, R10, 0xf, PT ;  /* 0x0000000f0a00780c */ /* 0x000fe20003f04270 */
[----:B0-----:R0:W0:Y:S01]  /*5570*/  SHFL.DOWN PT, R4, R6, 0x10, 0x1f ;  /* 0x0a001f0006047f89 */ /* 0x00102200000e0000 */
[----:B------:R-:W-:Y:S01]  /*5580*/  BSSY.RECONVERGENT B1, `(.L_x_446) ;  /* 0x000001d000017945 */ /* 0x000fe20003800200 */
[----:B--2---:R-:W-:Y:S02]  /*5590*/  IMAD.MOV.U32 R14, RZ, RZ, R8 ;  /* 0x000000ffff0e7224 */ /* 0x004fe400078e0008 */
[----:B------:R2:W0:Y:S01]  /*55a0*/  SHFL.DOWN PT, R5, R7, 0x10, 0x1f ;  /* 0x0a001f0007057f89 */ /* 0x00042200000e0000 */
[----:B------:R-:W-:Y:S02]  /*55b0*/  IMAD.MOV.U32 R15, RZ, RZ, R9 ;  /* 0x000000ffff0f7224 */ /* 0x000fe400078e0009 */
[----:B---3--:R-:W-:Y:S01]  /*55c0*/  IMAD.MOV.U32 R2, RZ, RZ, R6 ;  /* 0x000000ffff027224 */ /* 0x008fe200078e0006 */
[----:B------:R2:W3:Y:S01]  /*55d0*/  SHFL.DOWN PT, R11, R8, 0x10, 0x1f ;  /* 0x0a001f00080b7f89 */ /* 0x0004e200000e0000 */
[----:B-1----:R-:W-:-:S03]  /*55e0*/  IMAD.MOV.U32 R3, RZ, RZ, R7 ;  /* 0x000000ffff037224 */ /* 0x002fc600078e0007 */
[----:B------:R2:W1:Y:S01]  /*55f0*/  SHFL.DOWN PT, R12, R9, 0x10, 0x1f ;  /* 0x0a001f00090c7f89 */ /* 0x00046200000e0000 */
[----:B------:R-:W-:Y:S05]  /*5600*/  @P0 BRA `(.L_x_447) ;  /* 0x0000000000500947 */ /* 0x000fea0003800000 */
[----:B0-----:R-:W-:Y:S01]  /*5610*/  DSETP.GEU.AND P0, PT, |R6|, |R4|, PT ;  /* 0x400000040600722a */ /* 0x001fe20003f0e200 */
[----:B---3--:R-:W-:Y:S02]  /*5620*/  IMAD.MOV.U32 R14, RZ, RZ, R11 ;  /* 0x000000ffff0e7224 */ /* 0x008fe400078e000b */
[----:B-1----:R-:W-:Y:S02]  /*5630*/  IMAD.MOV.U32 R15, RZ, RZ, R12 ;  /* 0x000000ffff0f7224 */ /* 0x002fe400078e000c */
        /* <DEDUP_REMOVED lines=17> */
.L_x_447:
[----:B------:R-:W-:Y:S05]  /*5750*/  BSYNC.RECONVERGENT B1 ;  /* 0x0000000000017941 */ /* 0x000fea0003800200 */
.L_x_446:
        /* <DEDUP_REMOVED lines=11> */
.L_x_449:
[----:B------:R-:W-:Y:S05]  /*5810*/  BSYNC.RECONVERGENT B1 ;  /* 0x0000000000017941 */ /* 0x000fea0003800200 */
.L_x_448:
        /* <DEDUP_REMOVED lines=8> */
[----:B--2---:R-:W2:Y:S04]  /*58a0*/  LDS.128 R4, [R0+0x20] ;  /* 0x0000200000047984 */ /* 0x004ea80000000c00 */
[----:B-1--4-:R1:W4:Y:S04]  /*58b0*/  LDS.64 R12, [R0+0x80] ;  /* 0x00008000000c7984 */ /* 0x0123280000000a00 */
[----:B---3--:R1:W3:Y:S01]  /*58c0*/  LDS.128 R8, [R0+0x30] ;  /* 0x0000300000087984 */ /* 0x0082e20000000c00 */
[----:B0-----:R-:W-:Y:S01]  /*58d0*/  DSETP.GEU.AND P0, PT, |R2|, |R16|, PT ;  /* 0x400000100200722a */ /* 0x001fe20003f0e200 */
[----:B------:R-:W-:-:S02]  /*58e0*/  IMAD.MOV.U32 R24, RZ, RZ, R16 ;  /* 0x000000ffff187224 */ /* 0x000fc400078e0010 */
[----:B------:R-:W-:Y:S02]  /*58f0*/  IMAD.MOV.U32 R25, RZ, RZ, R17 ;  /* 0x000000ffff197224 */ /* 0x000fe400078e0011 */
[----:B--2---:R-:W-:Y:S02]  /*5900*/  IMAD.MOV.U32 R27, RZ, RZ, R4 ;  /* 0x000000ffff1b7224 */ /* 0x004fe400078e0004 */
[----:B------:R-:W-:-:S07]  /*5910*/  IMAD.MOV.U32 R29, RZ, RZ, R5 ;  /* 0x000000ffff1d7224 */ /* 0x000fce00078e0005 */
[----:B-1-34-:R-:W-:Y:S05]  /*5920*/  @!P0 BRA `(.L_x_451) ;  /* 0x0000000000388947 */ /* 0x01afea0003800000 */
        /* <DEDUP_REMOVED lines=14> */
.L_x_451:
[----:B------:R-:W-:Y:S05]  /*5a10*/  BSYNC.RECONVERGENT B1 ;  /* 0x0000000000017941 */ /* 0x000fea0003800200 */
.L_x_450:
        /* <DEDUP_REMOVED lines=23> */
.L_x_453:
[----:B------:R-:W-:Y:S05]  /*5b90*/  BSYNC.RECONVERGENT B1 ;  /* 0x0000000000017941 */ /* 0x000fea0003800200 */
.L_x_452:
        /* <DEDUP_REMOVED lines=21> */
.L_x_455:
[----:B------:R-:W-:Y:S05]  /*5cf0*/  BSYNC.RECONVERGENT B1 ;  /* 0x0000000000017941 */ /* 0x000fea0003800200 */
.L_x_454:
        /* <DEDUP_REMOVED lines=23> */
.L_x_457:
[----:B------:R-:W-:Y:S05]  /*5e70*/  BSYNC.RECONVERGENT B1 ;  /* 0x0000000000017941 */ /* 0x000fea0003800200 */
.L_x_456:
[----:B------:R-:W-:Y:S01]  /*5e80*/  DSETP.GEU.AND P0, PT, |R14|, |R22|, PT ;  /* 0x400000160e00722a */ /* 0x000fe20003f0e200 */
[----:B------:R-:W-:Y:S01]  /*5e90*/  BSSY.RECONVERGENT B1, `(.L_x_458) ;  /* 0x0000014000017945 */ /* 0x000fe20003800200 */
[----:B------:R-:W-:Y:S01]  /*5ea0*/  MOV R2, R22 ;  /* 0x0000001600027202 */ /* 0x000fe20000000f00 */
[----:B------:R-:W-:Y:S02]  /*5eb0*/  IMAD.MOV.U32 R3, RZ, RZ, R23 ;  /* 0x000000ffff037224 */ /* 0x000fe400078e0017 */
[----:B-1----:R-:W-:Y:S02]  /*5ec0*/  IMAD.MOV.U32 R19, RZ, RZ, R8 ;  /* 0x000000ffff137224 */ /* 0x002fe400078e0008 */
        /* <DEDUP_REMOVED lines=16> */
.L_x_459:
[----:B------:R-:W-:Y:S05]  /*5fd0*/  BSYNC.RECONVERGENT B1 ;  /* 0x0000000000017941 */ /* 0x000fea0003800200 */
.L_x_458:
        /* <DEDUP_REMOVED lines=21> */
.L_x_461:
[----:B------:R-:W-:Y:S05]  /*6130*/  BSYNC.RECONVERGENT B1 ;  /* 0x0000000000017941 */ /* 0x000fea0003800200 */
.L_x_460:
        /* <DEDUP_REMOVED lines=20> */
.L_x_383:
[----:B------:R-:W-:Y:S05]  /*6280*/  BSYNC.RECONVERGENT B0 ;  /* 0x0000000000007941 */ /* 0x000fea0003800200 */
.L_x_350:
[----:B------:R-:W-:Y:S05]  /*6290*/  @P1 EXIT ;  /* 0x000000000000194d */ /* 0x000fea0003800000 */
[----:B01----:R-:W0:Y:S02]  /*62a0*/  LDC.64 R4, c[0x0][0x388] ;  /* 0x0000e200ff047b82 */ /* 0x003e240000000a00 */
[----:B0-----:R-:W-:Y:S04]  /*62b0*/  STG.E.64 desc[UR6][R4.64], R2 ;  /* 0x0000000204007986 */ /* 0x001fe8000c101b06 */
[----:B------:R-:W-:Y:S01]  /*62c0*/  STG.E.64 desc[UR6][R4.64+0x8], R14 ;  /* 0x0000080e04007986 */ /* 0x000fe2000c101b06 */
[----:B------:R-:W-:Y:S05]  /*62d0*/  EXIT ;  /* 0x000000000000794d */ /* 0x000fea0003800000 */
.L_x_462:
        /* <DEDUP_REMOVED lines=10> */
.L_x_770:


//--------------------- .text._ZN6thrust24THRUST_300001_SM_1000_NS8cuda_cub4core6detail13_kernel_agentINS1_8__reduce10DrainAgentIiEEJN3cub18CUB_300001_SM_10009GridQueueIjEEiEEEvDpT0_ --------------------------
	.section	.text._ZN6thrust24THRUST_300001_SM_1000_NS8cuda_cub4core6detail13_kernel_agentINS1_8__reduce10DrainAgentIiEEJN3cub18CUB_300001_SM_10009GridQueueIjEEiEEEvDpT0_,"ax",@progbits
	.align	128
        .global         _ZN6thrust24THRUST_300001_SM_1000_NS8cuda_cub4core6detail13_kernel_agentINS1_8__reduce10DrainAgentIiEEJN3cub18CUB_300001_SM_10009GridQueueIjEEiEEEvDpT0_
        .type           _ZN6thrust24THRUST_300001_SM_1000_NS8cuda_cub4core6detail13_kernel_agentINS1_8__reduce10DrainAgentIiEEJN3cub18CUB_300001_SM_10009GridQueueIjEEiEEEvDpT0_,@function
        .size           _ZN6thrust24THRUST_300001_SM_1000_NS8cuda_cub4core6detail13_kernel_agentINS1_8__reduce10DrainAgentIiEEJN3cub18CUB_300001_SM_10009GridQueueIjEEiEEEvDpT0_,(.L_x_771 - _ZN6thrust24THRUST_300001_SM_1000_NS8cuda_cub4core6detail13_kernel_agentINS1_8__reduce10DrainAgentIiEEJN3cub18CUB_300001_SM_10009GridQueueIjEEiEEEvDpT0_)
        .other          _ZN6thrust24THRUST_300001_SM_1000_NS8cuda_cub4core6detail13_kernel_agentINS1_8__reduce10DrainAgentIiEEJN3cub18CUB_300001_SM_10009GridQueueIjEEiEEEvDpT0_,@"STO_CUDA_ENTRY STV_DEFAULT"
_ZN6thrust24THRUST_300001_SM_1000_NS8cuda_cub4core6detail13_kernel_agentINS1_8__reduce10DrainAgentIiEEJN3cub18CUB_300001_SM_10009GridQueueIjEEiEEEvDpT0_:
.text._ZN6thrust24THRUST_300001_SM_1000_NS8cuda_cub4core6detail13_kernel_agentINS1_8__reduce10DrainAgentIiEEJN3cub18CUB_300001_SM_10009GridQueueIjEEiEEEvDpT0_:
[----:B------:R-:W-:Y:S08]  /*0000*/  LDC R1, c[0x0][0x37c] ;  /* 0x0000df00ff017b82 */ /* 0x000ff00000000800 */
[----:B------:R-:W0:Y:S01]  /*0010*/  LDC.64 R2, c[0x0][0x380] ;  /* 0x0000e000ff027b82 */ /* 0x000e220000000a00 */
[----:B------:R-:W0:Y:S07]  /*0020*/  LDCU.64 UR4, c[0x0][0x358] ;  /* 0x00006b00ff0477ac */ /* 0x000e2e0008000a00 */
[----:B------:R-:W1:Y:S01]  /*0030*/  LDC R5, c[0x0][0x388] ;  /* 0x0000e200ff057b82 */ /* 0x000e620000000800 */
[----:B0-----:R-:W-:Y:S04]  /*0040*/  STG.E desc[UR4][R2.64+0x4], RZ ;  /* 0x000004ff02007986 */ /* 0x001fe8000c101904 */
[----:B-1----:R-:W-:Y:S01]  /*0050*/  STG.E desc[UR4][R2.64], R5 ;  /* 0x0000000502007986 */ /* 0x002fe2000c101904 */
[----:B------:R-:W-:Y:S05]  /*0060*/  EXIT ;  /* 0x000000000000794d */ /* 0x000fea0003800000 */
.L_x_463:
        /* <DEDUP_REMOVED lines=9> */
.L_x_771:


//--------------------- .text._ZN6thrust24THRUST_300001_SM_1000_NS8cuda_cub4core6detail13_kernel_agentINS1_8__reduce11ReduceAgentINS0_12zip_iteratorIN4cuda3std3__45tupleIJNS0_10device_ptrIdEENS0_17counting_iteratorIlNS0_11use_defaultESF_SF_EEEEEEEPNSB_IJdlEEESJ_iNS1_9__extrema9arg_max_fIdl11TComparatorEEEEJSI_SK_iN3cub18CUB_300001_SM_100013GridEvenShareIiEENSR_9GridQueueIjEESO_EEEvDpT0_ --------------------------
	.section	.text._ZN6thrust24THRUST_300001_SM_1000_NS8cuda_cub4core6detail13_kernel_agentINS1_8__reduce11ReduceAgentINS0_12zip_iteratorIN4cuda3std3__45tupleIJNS0_10device_ptrIdEENS0_17counting_iteratorIlNS0_11use_defaultESF_SF_EEEEEEEPNSB_IJdlEEESJ_iNS1_9__extrema9arg_max_fIdl11TComparatorEEEEJSI_SK_iN3cub18CUB_300001_SM_100013GridEvenShareIiEENSR_9GridQueueIjEESO_EEEvDpT0_,"ax",@progbits
	.align	128
        .global         _ZN6thrust24THRUST_300001_SM_1000_NS8cuda_cub4core6detail13_kernel_agentINS1_8__reduce11ReduceAgentINS0_12zip_iteratorIN4cuda3std3__45tupleIJNS0_10device_ptrIdEENS0_17counting_iteratorIlNS0_11use_defaultESF_SF_EEEEEEEPNSB_IJdlEEESJ_iNS1_9__extrema9arg_max_fIdl11TComparatorEEEEJSI_SK_iN3cub18CUB_300001_SM_100013GridEvenShareIiEENSR_9GridQueueIjEESO_EEEvDpT0_
        .type           _ZN6thrust24THRUST_300001_SM_1000_NS8cuda_cub4core6detail13_kernel_agentINS1_8__reduce11ReduceAgentINS0_12zip_iteratorIN4cuda3std3__45tupleIJNS0_10device_ptrIdEENS0_17counting_iteratorIlNS0_11use_defaultESF_SF_EEEEEEEPNSB_IJdlEEESJ_iNS1_9__extrema9arg_max_fIdl11TComparatorEEEEJSI_SK_iN3cub18CUB_300001_SM_100013GridEvenShareIiEENSR_9GridQueueIjEESO_EEEvDpT0_,@function
        .size           _ZN6thrust24THRUST_300001_SM_1000_NS8cuda_cub4core6detail13_kernel_agentINS1_8__reduce11ReduceAgentINS0_12zip_iteratorIN4cuda3std3__45tupleIJNS0_10device_ptrIdEENS0_17counting_iteratorIlNS0_11use_defaultESF_SF_EEEEEEEPNSB_IJdlEEESJ_iNS1_9__extrema9arg_max_fIdl11TComparatorEEEEJSI_SK_iN3cub18CUB_300001_SM_100013GridEvenShareIiEENSR_9GridQueueIjEESO_EEEvDpT0_,(.L_x_772 - _ZN6thrust24THRUST_300001_SM_1000_NS8cuda_cub4core6detail13_kernel_agentINS1_8__reduce11ReduceAgentINS0_12zip_iteratorIN4cuda3std3__45tupleIJNS0_10device_ptrIdEENS0_17counting_iteratorIlNS0_11use_defaultESF_SF_EEEEEEEPNSB_IJdlEEESJ_iNS1_9__extrema9arg_max_fIdl11TComparatorEEEEJSI_SK_iN3cub18CUB_300001_SM_100013GridEvenShareIiEENSR_9GridQueueIjEESO_EEEvDpT0_)
        .other          _ZN6thrust24THRUST_300001_SM_1000_NS8cuda_cub4core6detail13_kernel_agentINS1_8__reduce11ReduceAgentINS0_12zip_iteratorIN4cuda3std3__45tupleIJNS0_10device_ptrIdEENS0_17counting_iteratorIlNS0_11use_defaultESF_SF_EEEEEEEPNSB_IJdlEEESJ_iNS1_9__extrema9arg_max_fIdl11TComparatorEEEEJSI_SK_iN3cub18CUB_300001_SM_100013GridEvenShareIiEENSR_9GridQueueIjEESO_EEEvDpT0_,@"STO_CUDA_ENTRY STV_DEFAULT"
_ZN6thrust24THRUST_300001_SM_1000_NS8cuda_cub4core6detail13_kernel_agentINS1_8__reduce11ReduceAgentINS0_12zip_iteratorIN4cuda3std3__45tupleIJNS0_10device_ptrIdEENS0_17counting_iteratorIlNS0_11use_defaultESF_SF_EEEEEEEPNSB_IJdlEEESJ_iNS1_9__extrema9arg_max_fIdl11TComparatorEEEEJSI_SK_iN3cub18CUB_300001_SM_100013GridEvenShareIiEENSR_9GridQueueIjEESO_EEEvDpT0_:
.text._ZN6thrust24THRUST_300001_SM_1000_NS8cuda_cub4core6detail13_kernel_agentINS1_8__reduce11ReduceAgentINS0_12zip_iteratorIN4cuda3std3__45tupleIJNS0_10device_ptrIdEENS0_17counting_iteratorIlNS0_11use_defaultESF_SF_EEEEEEEPNSB_IJdlEEESJ_iNS1_9__extrema9arg_max_fIdl11TComparatorEEEEJSI_SK_iN3cub18CUB_300001_SM_100013GridEvenShareIiEENSR_9GridQueueIjEESO_EEEvDpT0_:
[----:B------:R-:W-:Y:S01]  /*0000*/  LDC R1, c[0x0][0x37c] ;  /* 0x0000df00ff017b82 */ /* 0x000fe20000000800 */
[----:B------:R-:W0:Y:S01]  /*0010*/  S2R R0, SR_CTAID.X ;  /* 0x0000000000007919 */ /* 0x000e220000002500 */
[----:B------:R-:W1:Y:S01]  /*0020*/  LDCU UR4, c[0x0][0x398] ;  /* 0x00007300ff0477ac */ /* 0x000e620008000800 */
[----:B------:R-:W-:Y:S01]  /*0030*/  BSSY.RECONVERGENT B0, `(.L_x_464) ;  /* 0x000066d000007945 */ /* 0x000fe20003800200 */
[----:B------:R-:W2:Y:S01]  /*0040*/  LDCU UR6, c[0x0][0x370] ;  /* 0x00006e00ff0677ac */ /* 0x000ea20008000800 */
[----:B------:R-:W3:Y:S01]  /*0050*/  LDCU.64 UR10, c[0x0][0x358] ;  /* 0x00006b00ff0a77ac */ /* 0x000ee20008000a00 */
[----:B-1----:R-:W-:Y:S01]  /*0060*/  IMAD.U32 R7, RZ, RZ, UR4 ;  /* 0x00000004ff077e24 */ /* 0x002fe2000f8e00ff */
[----:B--2---:R-:W-:Y:S01]  /*0070*/  UIMAD UR6, UR6, 0x500, URZ ;  /* 0x00000500060678a4 */ /* 0x004fe2000f8e02ff */
[----:B0-----:R-:W-:-:S04]  /*0080*/  IMAD R10, R0, 0x500, RZ ;  /* 0x00000500000a7824 */ /* 0x001fc800078e02ff */
[----:B------:R-:W-:-:S05]  /*0090*/  VIADD R2, R10, 0x500 ;  /* 0x000005000a027836 */ /* 0x000fca0000000000 */
[----:B------:R-:W-:-:S13]  /*00a0*/  ISETP.GT.AND P0, PT, R2, R7, PT ;  /* 0x000000070200720c */ /* 0x000fda0003f04270 */
[----:B---3--:R-:W-:Y:S05]  /*00b0*/  @!P0 BRA `(.L_x_465) ;  /* 0x0000003800d08947 */ /* 0x008fea0003800000 */
[----:B------:R-:W0:Y:S01]  /*00c0*/  S2R R5, SR_TID.X ;  /* 0x0000000000057919 */ /* 0x000e220000002100 */
[----:B------:R-:W-:Y:S01]  /*00d0*/  IMAD.IADD R4, R7, 0x1, -R10 ;  /* 0x0000000107047824 */ /* 0x000fe200078e0a0a */
[----:B------:R-:W1:Y:S01]  /*00e0*/  LDCU.64 UR6, c[0x0][0x388] ;  /* 0x00007100ff0677ac */ /* 0x000e620008000a00 */
[----:B------:R-:W-:Y:S01]  /*00f0*/  BSSY.RECONVERGENT B1, `(.L_x_466) ;  /* 0x0000010000017945 */ /* 0x000fe20003800200 */
[----:B------:R-:W-:Y:S01]  /*0100*/  IMAD.MOV.U32 R8, RZ, RZ, RZ ;  /* 0x000000ffff087224 */ /* 0x000fe200078e00ff */
[----:B------:R-:W-:Y:S01]  /*0110*/  CS2R R2, SRZ ;  /* 0x0000000000027805 */ /* 0x000fe2000001ff00 */
[----:B------:R-:W2:Y:S01]  /*0120*/  LDCU.64 UR8, c[0x0][0x388] ;  /* 0x00007100ff0877ac */ /* 0x000ea20008000a00 */
[----:B------:R-:W-:Y:S01]  /*0130*/  IMAD.MOV.U32 R6, RZ, RZ, RZ ;  /* 0x000000ffff067224 */ /* 0x000fe200078e00ff */
[----:B0-----:R-:W-:Y:S01]  /*0140*/  ISETP.GE.AND P0, PT, R5, R4, PT ;  /* 0x000000040500720c */ /* 0x001fe20003f06270 */
[----:B------:R-:W-:-:S12]  /*0150*/  IMAD.MOV.U32 R9, RZ, RZ, R5 ;  /* 0x000000ffff097224 */ /* 0x000fd800078e0005 */
[----:B-12---:R-:W-:Y:S05]  /*0160*/  @P0 BRA `(.L_x_467) ;  /* 0x0000000000200947 */ /* 0x006fea0003800000 */
[----:B------:R-:W0:Y:S01]  /*0170*/  LDC.64 R2, c[0x0][0x380] ;  /* 0x0000e000ff027b82 */ /* 0x000e220000000a00 */
[----:B------:R-:W-:Y:S01]  /*0180*/  IMAD.IADD R11, R10, 0x1, R5 ;  /* 0x000000010a0b7824 */ /* 0x000fe200078e0205 */
[----:B------:R-:W1:Y:S03]  /*0190*/  LDCU.64 UR4, c[0x0][0x388] ;  /* 0x00007100ff0477ac */ /* 0x000e660008000a00 */
[----:B0-----:R-:W-:-:S06]  /*01a0*/  IMAD.WIDE R2, R11, 0x8, R2 ;  /* 0x000000080b027825 */ /* 0x001fcc00078e0202 */
[----:B------:R-:W5:Y:S01]  /*01b0*/  LDG.E.64 R2, desc[UR10][R2.64] ;  /* 0x0000000a02027981 */ /* 0x000f62000c1e1b00 */
[----:B-1----:R-:W-:Y:S01]  /*01c0*/  IADD3 R8, P0, PT, R11, UR4, RZ ;  /* 0x000000040b087c10 */ /* 0x002fe2000ff1e0ff */
[----:B------:R-:W-:-:S03]  /*01d0*/  VIADD R9, R5, 0x100 ;  /* 0x0000010005097836 */ /* 0x000fc60000000000 */
[----:B------:R-:W-:-:S09]  /*01e0*/  LEA.HI.X.SX32 R6, R11, UR5, 0x1, P0 ;  /* 0x000000050b067c11 */ /* 0x000fd200080f0eff */
.L_x_467:
[----:B------:R-:W-:Y:S05]  /*01f0*/  BSYNC.RECONVERGENT B1 ;  /* 0x0000000000017941 */ /* 0x000fea0003800200 */
.L_x_466:
        /* <DEDUP_REMOVED lines=9> */
[----:B------:R-:W0:Y:S01]  /*0290*/  LDC.64 R12, c[0x0][0x380] ;  /* 0x0000e000ff0c7b82 */ /* 0x000e220000000a00 */
[----:B------:R-:W-:Y:S01]  /*02a0*/  LEA.HI R7, R18, 0x1, RZ, 0x18 ;  /* 0x0000000112077811 */ /* 0x000fe200078fc0ff */
[----:B------:R-:W-:-:S03]  /*02b0*/  IMAD.IADD R11, R10, 0x1, R9 ;  /* 0x000000010a0b7824 */ /* 0x000fc600078e0209 */
[----:B------:R-:W-:-:S05]  /*02c0*/  LOP3.LUT R7, R7, 0x3, RZ, 0xc0, !PT ;  /* 0x0000000307077812 */ /* 0x000fca00078ec0ff */
[----:B------:R-:W-:-:S07]  /*02d0*/  IMAD.MOV R7, RZ, RZ, -R7 ;  /* 0x000000ffff077224 */ /* 0x000fce00078e0a07 */
.L_x_474:
[----:B0-----:R-:W-:-:S06]  /*02e0*/  IMAD.WIDE R14, R11, 0x8, R12 ;  /* 0x000000080b0e7825 */ /* 0x001fcc00078e020c */
[----:B------:R-:W2:Y:S01]  /*02f0*/  LDG.E.64 R14, desc[UR10][R14.64] ;  /* 0x0000000a0e0e7981 */ /* 0x000ea2000c1e1b00 */
[----:B------:R-:W-:Y:S01]  /*0300*/  IADD3 R22, P1, PT, R11, UR6, RZ ;  /* 0x000000060b167c10 */ /* 0x000fe2000ff3e0ff */
[----:B------:R-:W-:Y:S01]  /*0310*/  VIADD R7, R7, 0x1 ;  /* 0x0000000107077836 */ /* 0x000fe20000000000 */
[----:B------:R-:W-:Y:S01]  /*0320*/  BSSY.RECONVERGENT B3, `(.L_x_472) ;  /* 0x000001b000037945 */ /* 0x000fe20003800200 */
[----:B------:R-:W-:Y:S01]  /*0330*/  IMAD.MOV.U32 R19, RZ, RZ, R8 ;  /* 0x000000ffff137224 */ /* 0x000fe200078e0008 */
[----:B------:R-:W-:Y:S01]  /*0340*/  LEA.HI.X.SX32 R21, R11, UR7, 0x1, P1 ;  /* 0x000000070b157c11 */ /* 0x000fe200088f0eff */
[----:B------:R-:W-:Y:S01]  /*0350*/  IMAD.MOV.U32 R20, RZ, RZ, R6 ;  /* 0x000000ffff147224 */ /* 0x000fe200078e0006 */
[----:B------:R-:W-:Y:S01]  /*0360*/  ISETP.NE.AND P2, PT, R7, RZ, PT ;  /* 0x000000ff0700720c */ /* 0x000fe20003f45270 */
[----:B-----5:R-:W-:Y:S02]  /*0370*/  IMAD.MOV.U32 R16, RZ, RZ, R2 ;  /* 0x000000ffff107224 */ /* 0x020fe400078e0002 */
[----:B------:R-:W-:-:S02]  /*0380*/  IMAD.MOV.U32 R17, RZ, RZ, R3 ;  /* 0x000000ffff117224 */ /* 0x000fc400078e0003 */
[----:B------:R-:W-:Y:S02]  /*0390*/  IMAD.MOV.U32 R8, RZ, RZ, R22 ;  /* 0x000000ffff087224 */ /* 0x000fe400078e0016 */
        /* <DEDUP_REMOVED lines=19> */
.L_x_473:
[----:B------:R-:W-:Y:S05]  /*04d0*/  BSYNC.RECONVERGENT B3 ;  /* 0x0000000000037941 */ /* 0x000fea0003800200 */
.L_x_472:
[----:B------:R-:W-:Y:S02]  /*04e0*/  VIADD R9, R9, 0x100 ;  /* 0x0000010009097836 */ /* 0x000fe40000000000 */
[----:B------:R-:W-:Y:S01]  /*04f0*/  VIADD R11, R11, 0x100 ;  /* 0x000001000b0b7836 */ /* 0x000fe20000000000 */
[----:B------:R-:W-:Y:S06]  /*0500*/  @P2 BRA `(.L_x_474) ;  /* 0xfffffffc00742947 */ /* 0x000fec000383ffff */
.L_x_471:
[----:B------:R-:W-:Y:S05]  /*0510*/  BSYNC.RECONVERGENT B2 ;  /* 0x0000000000027941 */ /* 0x000fea0003800200 */
.L_x_470:
[----:B------:R-:W-:-:S13]  /*0520*/  ISETP.GE.U32.AND P0, PT, R18, 0x300, PT ;  /* 0x000003001200780c */ /* 0x000fda0003f06070 */
[----:B------:R-:W-:Y:S05]  /*0530*/  @!P0 BRA `(.L_x_469) ;  /* 0x0000000400cc8947 */ /* 0x000fea0003800000 */
[----:B------:R-:W0:Y:S01]  /*0540*/  LDC.64 R12, c[0x0][0x380] ;  /* 0x0000e000ff0c7b82 */ /* 0x000e220000000a00 */
[----:B------:R-:W-:-:S04]  /*0550*/  IMAD.IADD R7, R10, 0x1, R9 ;  /* 0x000000010a077824 */ /* 0x000fc800078e0209 */
[C---:B------:R-:W-:Y:S02]  /*0560*/  VIADD R27, R7.reuse, 0x100 ;  /* 0x00000100071b7836 */ /* 0x040fe40000000000 */
[C---:B------:R-:W-:Y:S02]  /*0570*/  VIADD R26, R7.reuse, 0x200 ;  /* 0x00000200071a7836 */ /* 0x040fe40000000000 */
[----:B------:R-:W-:Y:S01]  /*0580*/  VIADD R25, R7, 0x300 ;  /* 0x0000030007197836 */ /* 0x000fe20000000000 */
[----:B0-----:R-:W-:-:S05]  /*0590*/  IADD3 R10, P0, PT, R12, 0x1000, RZ ;  /* 0x000010000c0a7810 */ /* 0x001fca0007f1e0ff */
[----:B------:R-:W-:-:S08]  /*05a0*/  IMAD.X R11, RZ, RZ, R13, P0 ;  /* 0x000000ffff0b7224 */ /* 0x000fd000000e060d */
.L_x_483:
[----:B------:R-:W-:-:S05]  /*05b0*/  IMAD.WIDE R22, R7, 0x8, R10 ;  /* 0x0000000807167825 */ /* 0x000fca00078e020a */
[----:B------:R-:W2:Y:S04]  /*05c0*/  LDG.E.64 R20, desc[UR10][R22.64+-0x1000] ;  /* 0xfff0000a16147981 */ /* 0x000ea8000c1e1b00 */
[----:B-----5:R0:W5:Y:S04]  /*05d0*/  LDG.E.64 R16, desc[UR10][R22.64+-0x800] ;  /* 0xfff8000a16107981 */ /* 0x020168000c1e1b00 */
[----:B------:R0:W5:Y:S04]  /*05e0*/  LDG.E.64 R14, desc[UR10][R22.64] ;  /* 0x0000000a160e7981 */ /* 0x000168000c1e1b00 */
[----:B------:R0:W5:Y:S01]  /*05f0*/  LDG.E.64 R12, desc[UR10][R22.64+0x800] ;  /* 0x0008000a160c7981 */ /* 0x000162000c1e1b00 */
[C---:B------:R-:W-:Y:S01]  /*0600*/  IADD3 R29, P1, PT, R7.reuse, UR8, RZ ;  /* 0x00000008071d7c10 */ /* 0x040fe2000ff3e0ff */
[----:B------:R-:W-:Y:S03]  /*0610*/  BSSY.RECONVERGENT B2, `(.L_x_475) ;  /* 0x0000016000027945 */ /* 0x000fe60003800200 */
[----:B------:R-:W-:Y:S01]  /*0620*/  LEA.HI.X.SX32 R31, R7, UR9, 0x1, P1 ;  /* 0x00000009071f7c11 */ /* 0x000fe200088f0eff */
[----:B------:R-:W-:-:S03]  /*0630*/  IMAD.MOV.U32 R24, RZ, RZ, R29 ;  /* 0x000000ffff187224 */ /* 0x000fc600078e001d */
[----:B------:R-:W-:Y:S01]  /*0640*/  MOV R28, R31 ;  /* 0x0000001f001c7202 */ /* 0x000fe20000000f00 */
        /* <DEDUP_REMOVED lines=18> */
.L_x_476:
[----:B------:R-:W-:Y:S05]  /*0770*/  BSYNC.RECONVERGENT B2 ;  /* 0x0000000000027941 */ /* 0x000fea0003800200 */
.L_x_475:
[----:B-----5:R-:W-:Y:S01]  /*0780*/  DSETP.GEU.AND P0, PT, |R18|, |R16|, PT ;  /* 0x400000101200722a */ /* 0x020fe20003f0e200 */
[C---:B------:R-:W-:Y:S01]  /*0790*/  IADD3 R21, P1, PT, R27.reuse, UR8, RZ ;  /* 0x000000081b157c10 */ /* 0x040fe2000ff3e0ff */
[----:B------:R-:W-:Y:S01]  /*07a0*/  BSSY.RECONVERGENT B2, `(.L_x_477) ;  /* 0x0000015000027945 */ /* 0x000fe20003800200 */
[----:B------:R-:W-:Y:S02]  /*07b0*/  IMAD.MOV.U32 R2, RZ, RZ, R16 ;  /* 0x000000ffff027224 */ /* 0x000fe400078e0010 */
[----:B------:R-:W-:Y:S01]  /*07c0*/  LEA.HI.X.SX32 R23, R27, UR9, 0x1, P1 ;  /* 0x000000091b177c11 */ /* 0x000fe200088f0eff */
[----:B------:R-:W-:Y:S02]  /*07d0*/  IMAD.MOV.U32 R6, RZ, RZ, R21 ;  /* 0x000000ffff067224 */ /* 0x000fe400078e0015 */
[----:B------:R-:W-:Y:S02]  /*07e0*/  IMAD.MOV.U32 R3, RZ, RZ, R17 ;  /* 0x000000ffff037224 */ /* 0x000fe400078e0011 */
[----:B------:R-:W-:-:S04]  /*07f0*/  IMAD.MOV.U32 R8, RZ, RZ, R23 ;  /* 0x000000ffff087224 */ /* 0x000fc800078e0017 */
        /* <DEDUP_REMOVED lines=15> */
.L_x_478:
[----:B------:R-:W-:Y:S05]  /*08f0*/  BSYNC.RECONVERGENT B2 ;  /* 0x0000000000027941 */ /* 0x000fea0003800200 */
.L_x_477:
[----:B------:R-:W-:Y:S01]  /*0900*/  DSETP.GEU.AND P0, PT, |R2|, |R14|, PT ;  /* 0x4000000e0200722a */ /* 0x000fe20003f0e200 */
[C---:B------:R-:W-:Y:S01]  /*0910*/  IADD3 R21, P1, PT, R26.reuse, UR8, RZ ;  /* 0x000000081a157c10 */ /* 0x040fe2000ff3e0ff */
[----:B------:R-:W-:Y:S01]  /*0920*/  BSSY.RECONVERGENT B2, `(.L_x_479) ;  /* 0x0000016000027945 */ /* 0x000fe20003800200 */
[----:B------:R-:W-:Y:S01]  /*0930*/  IADD3 R29, P2, PT, R25, UR8, RZ ;  /* 0x00000008191d7c10 */ /* 0x000fe2000ff5e0ff */
[----:B------:R-:W-:Y:S01]  /*0940*/  IMAD.MOV.U32 R16, RZ, RZ, R14 ;  /* 0x000000ffff107224 */ /* 0x000fe200078e000e */
        /* <DEDUP_REMOVED lines=19> */
.L_x_480:
[----:B------:R-:W-:Y:S05]  /*0a80*/  BSYNC.RECONVERGENT B2 ;  /* 0x0000000000027941 */ /* 0x000fea0003800200 */
.L_x_479:
[----:B------:R-:W-:Y:S01]  /*0a90*/  DSETP.GEU.AND P0, PT, |R16|, |R12|, PT ;  /* 0x4000000c1000722a */ /* 0x000fe20003f0e200 */
[----:B------:R-:W-:Y:S01]  /*0aa0*/  LEA.HI.X.SX32 R14, R25, UR9, 0x1, P2 ;  /* 0x00000009190e7c11 */ /* 0x000fe200090f0eff */
[----:B------:R-:W-:Y:S01]  /*0ab0*/  BSSY.RECONVERGENT B2, `(.L_x_481) ;  /* 0x0000014000027945 */ /* 0x000fe20003800200 */
[----:B------:R-:W-:Y:S02]  /*0ac0*/  IMAD.MOV.U32 R8, RZ, RZ, R29 ;  /* 0x000000ffff087224 */ /* 0x000fe400078e001d */
[----:B------:R-:W-:Y:S02]  /*0ad0*/  IMAD.MOV.U32 R2, RZ, RZ, R12 ;  /* 0x000000ffff027224 */ /* 0x000fe400078e000c */
[----:B------:R-:W-:Y:S02]  /*0ae0*/  IMAD.MOV.U32 R6, RZ, RZ, R14 ;  /* 0x000000ffff067224 */ /* 0x000fe400078e000e */
[----:B------:R-:W-:-:S05]  /*0af0*/  IMAD.MOV.U32 R3, RZ, RZ, R13 ;  /* 0x000000ffff037224 */ /* 0x000fca00078e000d */
        /* <DEDUP_REMOVED lines=15> */
.L_x_482:
[----:B------:R-:W-:Y:S05]  /*0bf0*/  BSYNC.RECONVERGENT B2 ;  /* 0x0000000000027941 */ /* 0x000fea0003800200 */
.L_x_481:
[----:B------:R-:W-:Y:S02]  /*0c00*/  VIADD R9, R9, 0x400 ;  /* 0x0000040009097836 */ /* 0x000fe40000000000 */
[----:B------:R-:W-:Y:S02]  /*0c10*/  VIADD R27, R27, 0x400 ;  /* 0x000004001b1b7836 */ /* 0x000fe40000000000 */
[----:B------:R-:W-:Y:S01]  /*0c20*/  VIADD R26, R26, 0x400 ;  /* 0x000004001a1a7836 */ /* 0x000fe20000000000 */
[----:B------:R-:W-:Y:S01]  /*0c30*/  ISETP.GE.AND P0, PT, R9, R4, PT ;  /* 0x000000040900720c */ /* 0x000fe20003f06270 */
[----:B------:R-:W-:Y:S02]  /*0c40*/  VIADD R25, R25, 0x400 ;  /* 0x0000040019197836 */ /* 0x000fe40000000000 */
[----:B------:R-:W-:-:S10]  /*0c50*/  VIADD R7, R7, 0x400 ;  /* 0x0000040007077836 */ /* 0x000fd40000000000 */
[----:B------:R-:W-:Y:S05]  /*0c60*/  @!P0 BRA `(.L_x_483) ;  /* 0xfffffff800508947 */ /* 0x000fea000383ffff */
.L_x_469:
[----:B------:R-:W-:Y:S05]  /*0c70*/  BSYNC.RECONVERGENT B1 ;  /* 0x0000000000017941 */ /* 0x000fea0003800200 */
.L_x_468:
        /* <DEDUP_REMOVED lines=34> */
.L_x_486:
[----:B------:R-:W-:Y:S05]  /*0ea0*/  BSYNC.RECONVERGENT B1 ;  /* 0x0000000000017941 */ /* 0x000fea0003800200 */
.L_x_485:
        /* <DEDUP_REMOVED lines=31> */
.L_x_488:
[----:B------:R-:W-:Y:S05]  /*10a0*/  BSYNC.RECONVERGENT B1 ;  /* 0x0000000000017941 */ /* 0x000fea0003800200 */
.L_x_487:
[----:B------:R-:W-:Y:S01]  /*10b0*/  ISETP.GT.AND P0, PT, R15, 0x1b, PT ;  /* 0x0000001b0f00780c */ /* 0x000fe20003f04270 */
[----:B---3--:R3:W3:Y:S01]  /*10c0*/  SHFL.DOWN PT, R8, R2, 0x4, 0x1f ;  /* 0x08801f0002087f89 */ /* 0x0086e200000e0000 */
[----:B------:R-:W-:Y:S01]  /*10d0*/  BSSY.RECONVERGENT B1, `(.L_x_489) ;  /* 0x000001d000017945 */ /* 0x000fe20003800200 */
[----:B0-----:R-:W-:Y:S01]  /*10e0*/  MOV R11, R4 ;  /* 0x00000004000b7202 */ /* 0x001fe20000000f00 */
[----:B------:R-:W-:Y:S01]  /*10f0*/  IMAD.MOV.U32 R12, RZ, RZ, R13 ;  /* 0x000000ffff0c7224 */ /* 0x000fe200078e000d */
[----:B------:R0:W0:Y:S01]  /*1100*/  SHFL.DOWN PT, R9, R3, 0x4, 0x1f ;  /* 0x08801f0003097f89 */ /* 0x00002200000e0000 */
[----:B-1----:R-:W-:Y:S02]  /*1110*/  IMAD.MOV.U32 R6, RZ, RZ, R2 ;  /* 0x000000ffff067224 */ /* 0x002fe400078e0002 */
[----:B--2---:R-:W-:Y:S01]  /*1120*/  IMAD.MOV.U32 R7, RZ, RZ, R3 ;  /* 0x000000ffff077224 */ /* 0x004fe200078e0003 */
[----:B----4-:R1:W2:Y:S04]  /*1130*/  SHFL.DOWN PT, R17, R4, 0x4, 0x1f ;  /* 0x08801f0004117f89 */ /* 0x0102a800000e0000 */
[----:B------:R1:W4:Y:S01]  /*1140*/  SHFL.DOWN PT, R10, R13, 0x4, 0x1f ;  /* 0x08801f000d0a7f89 */ /* 0x00032200000e0000 */
        /* <DEDUP_REMOVED lines=21> */
.L_x_490:
[----:B------:R-:W-:Y:S05]  /*12a0*/  BSYNC.RECONVERGENT B1 ;  /* 0x0000000000017941 */ /* 0x000fea0003800200 */
.L_x_489:
[----:B------:R-:W-:Y:S01]  /*12b0*/  ISETP.GT.AND P0, PT, R15, 0x17, PT ;  /* 0x000000170f00780c */ /* 0x000fe20003f04270 */
[----:B---3--:R3:W2:Y:S01]  /*12c0*/  SHFL.DOWN PT, R8, R6, 0x8, 0x1f ;  /* 0x09001f0006087f89 */ /* 0x0086a200000e0000 */
[----:B------:R-:W-:Y:S01]  /*12d0*/  BSSY.RECONVERGENT B1, `(.L_x_491) ;  /* 0x000001d000017945 */ /* 0x000fe20003800200 */
[----:B-1----:R-:W-:Y:S02]  /*12e0*/  IMAD.MOV.U32 R4, RZ, RZ, R11 ;  /* 0x000000ffff047224 */ /* 0x002fe400078e000b */
[----:B0-----:R3:W0:Y:S01]  /*12f0*/  SHFL.DOWN PT, R9, R7, 0x8, 0x1f ;  /* 0x09001f0007097f89 */ /* 0x00162200000e0000 */
[----:B----4-:R-:W-:Y:S02]  /*1300*/  IMAD.MOV.U32 R10, RZ, RZ, R12 ;  /* 0x000000ffff0a7224 */ /* 0x010fe400078e000c */
[----:B------:R-:W-:Y:S01]  /*1310*/  IMAD.MOV.U32 R2, RZ, RZ, R6 ;  /* 0x000000ffff027224 */ /* 0x000fe200078e0006 */
[----:B------:R3:W1:Y:S01]  /*1320*/  SHFL.DOWN PT, R14, R11, 0x8, 0x1f ;  /* 0x09001f000b0e7f89 */ /* 0x00066200000e0000 */
[----:B------:R-:W-:-:S03]  /*1330*/  IMAD.MOV.U32 R3, RZ, RZ, R7 ;  /* 0x000000ffff037224 */ /* 0x000fc600078e0007 */
[----:B------:R3:W4:Y:S01]  /*1340*/  SHFL.DOWN PT, R13, R12, 0x8, 0x1f ;  /* 0x09001f000c0d7f89 */ /* 0x00072200000e0000 */
[----:B------:R-:W-:Y:S05]  /*1350*/  @P0 BRA `(.L_x_492) ;  /* 0x0000000000500947 */ /* 0x000fea0003800000 */
[----:B0-2---:R-:W-:Y:S01]  /*1360*/  DSETP.GEU.AND P0, PT, |R6|, |R8|, PT ;  /* 0x400000080600722a */ /* 0x005fe20003f0e200 */
[----:B-1----:R-:W-:Y:S02]  /*1370*/  IMAD.MOV.U32 R4, RZ, RZ, R14 ;  /* 0x000000ffff047224 */ /* 0x002fe400078e000e */
        /* <DEDUP_REMOVED lines=18> */
.L_x_492:
[----:B------:R-:W-:Y:S05]  /*14a0*/  BSYNC.RECONVERGENT B1 ;  /* 0x0000000000017941 */ /* 0x000fea0003800200 */
.L_x_491:
[----:B------:R-:W-:Y:S01]  /*14b0*/  ISETP.GT.AND P0, PT, R15, 0xf, PT ;  /* 0x0000000f0f00780c */ /* 0x000fe20003f04270 */
[----:B---3--:R3:W1:Y:S01]  /*14c0*/  SHFL.DOWN PT, R6, R2, 0x10, 0x1f ;  /* 0x0a001f0002067f89 */ /* 0x00866200000e0000 */
[----:B------:R-:W-:Y:S01]  /*14d0*/  BSSY.RECONVERGENT B1, `(.L_x_493) ;  /* 0x000001d000017945 */ /* 0x000fe20003800200 */
[----:B--2---:R-:W-:Y:S02]  /*14e0*/  IMAD.MOV.U32 R17, RZ, RZ, R4 ;  /* 0x000000ffff117224 */ /* 0x004fe400078e0004 */
[----:B------:R3:W2:Y:S01]  /*14f0*/  SHFL.DOWN PT, R7, R3, 0x10, 0x1f ;  /* 0x0a001f0003077f89 */ /* 0x0006a200000e0000 */
[----:B------:R-:W-:Y:S02]  /*1500*/  IMAD.MOV.U32 R19, RZ, RZ, R10 ;  /* 0x000000ffff137224 */ /* 0x000fe400078e000a */
[----:B------:R-:W-:Y:S01]  /*1510*/  IMAD.MOV.U32 R12, RZ, RZ, R2 ;  /* 0x000000ffff0c7224 */ /* 0x000fe200078e0002 */
[----:B0-----:R3:W0:Y:S01]  /*1520*/  SHFL.DOWN PT, R9, R4, 0x10, 0x1f ;  /* 0x0a001f0004097f89 */ /* 0x00162200000e0000 */
[----:B----4-:R-:W-:-:S03]  /*1530*/  IMAD.MOV.U32 R13, RZ, RZ, R3 ;  /* 0x000000ffff0d7224 */ /* 0x010fc600078e0003 */
[----:B------:R3:W4:Y:S01]  /*1540*/  SHFL.DOWN PT, R11, R10, 0x10, 0x1f ;  /* 0x0a001f000a0b7f89 */ /* 0x00072200000e0000 */
[----:B------:R-:W-:Y:S05]  /*1550*/  @P0 BRA `(.L_x_494) ;  /* 0x0000000000500947 */ /* 0x000fea0003800000 */
[----:B-12---:R-:W-:Y:S01]  /*1560*/  DSETP.GEU.AND P0, PT, |R2|, |R6|, PT ;  /* 0x400000060200722a */ /* 0x006fe20003f0e200 */
[----:B0-----:R-:W-:Y:S01]  /*1570*/  IMAD.MOV.U32 R17, RZ, RZ, R9 ;  /* 0x000000ffff117224 */ /* 0x001fe200078e0009 */
        /* <DEDUP_REMOVED lines=18> */
.L_x_494:
[----:B------:R-:W-:Y:S05]  /*16a0*/  BSYNC.RECONVERGENT B1 ;  /* 0x0000000000017941 */ /* 0x000fea0003800200 */
.L_x_493:
[----:B------:R-:W-:Y:S01]  /*16b0*/  ISETP.NE.AND P0, PT, R15, RZ, PT ;  /* 0x000000ff0f00720c */ /* 0x000fe20003f05270 */
[----:B------:R-:W-:-:S12]  /*16c0*/  BSSY.RECONVERGENT B1, `(.L_x_495) ;  /* 0x000000b000017945 */ /* 0x000fd80003800200 */
[----:B------:R-:W-:Y:S05]  /*16d0*/  @P0 BRA `(.L_x_496) ;  /* 0x0000000000240947 */ /* 0x000fea0003800000 */
[----:B---3--:R-:W3:Y:S01]  /*16e0*/  S2R R4, SR_CgaCtaId ;  /* 0x0000000000047919 */ /* 0x008ee20000008800 */
[----:B------:R-:W-:Y:S01]  /*16f0*/  MOV R3, 0x400 ;  /* 0x0000040000037802 */ /* 0x000fe20000000f00 */
[----:B------:R-:W-:Y:S01]  /*1700*/  IMAD.MOV.U32 R18, RZ, RZ, R17 ;  /* 0x000000ffff127224 */ /* 0x000fe200078e0011 */
[----:B------:R-:W-:-:S04]  /*1710*/  SHF.R.U32.HI R2, RZ, 0x1, R5 ;  /* 0x00000001ff027819 */ /* 0x000fc80000011605 */
[----:B------:R-:W-:Y:S02]  /*1720*/  LOP3.LUT R2, R2, 0x1f0, RZ, 0xc0, !PT ;  /* 0x000001f002027812 */ /* 0x000fe400078ec0ff */
[----:B---3--:R-:W-:-:S05]  /*1730*/  LEA R3, R4, R3, 0x18 ;  /* 0x0000000304037211 */ /* 0x008fca00078ec0ff */
[----:B------:R-:W-:-:S05]  /*1740*/  IMAD.IADD R3, R2, 0x1, R3 ;  /* 0x0000000102037824 */ /* 0x000fca00078e0203 */
[----:B------:R3:W-:Y:S04]  /*1750*/  STS.64 [R3+0x10], R18 ;  /* 0x0000101203007388 */ /* 0x0007e80000000a00 */
[----:B------:R3:W-:Y:S02]  /*1760*/  STS.64 [R3+0x8], R12 ;  /* 0x0000080c03007388 */ /* 0x0007e40000000a00 */
.L_x_496:
[----:B------:R-:W-:Y:S05]  /*1770*/  BSYNC.RECONVERGENT B1 ;  /* 0x0000000000017941 */ /* 0x000fea0003800200 */
.L_x_495:
[----:B------:R-:W-:Y:S01]  /*1780*/  BAR.SYNC.DEFER_BLOCKING 0x0 ;  /* 0x0000000000007b1d */ /* 0x000fe20000010000 */
[----:B------:R-:W-:-:S13]  /*1790*/  ISETP.NE.AND P1, PT, R5, RZ, PT ;  /* 0x000000ff0500720c */ /* 0x000fda0003f25270 */
[----:B------:R-:W-:Y:S05]  /*17a0*/  @P1 BRA `(.L_x_497) ;  /* 0x0000004c00d41947 */ /* 0x000fea0003800000 */
[----:B---3--:R-:W3:Y:S01]  /*17b0*/  S2R R3, SR_CgaCtaId ;  /* 0x0000000000037919 */ /* 0x008ee20000008800 */
[----:B------:R-:W-:Y:S01]  /*17c0*/  MOV R2, 0x400 ;  /* 0x0000040000027802 */ /* 0x000fe20000000f00 */
[----:B------:R-:W-:Y:S03]  /*17d0*/  BSSY.RECONVERGENT B1, `(.L_x_498) ;  /* 0x000001a000017945 */ /* 0x000fe60003800200 */
[----:B---3--:R-:W-:-:S05]  /*17e0*/  LEA R32, R3, R2, 0x18 ;  /* 0x0000000203207211 */ /* 0x008fca00078ec0ff */
[----:B-1----:R-:W1:Y:S04]  /*17f0*/  LDS.64 R14, [R32+0x18] ;  /* 0x00001800200e7984 */ /* 0x002e680000000a00 */
[----:B0---4-:R-:W0:Y:S04]  /*1800*/  LDS.128 R8, [R32+0x20] ;  /* 0x0000200020087984 */ /* 0x011e280000000c00 */
[----:B------:R3:W4:Y:S04]  /*1810*/  LDS.64 R2, [R32+0x80] ;  /* 0x0000800020027984 */ /* 0x0007280000000a00 */
[----:B--2---:R3:W2:Y:S01]  /*1820*/  LDS.128 R4, [R32+0x30] ;  /* 0x0000300020047984 */ /* 0x0046a20000000c00 */
        /* <DEDUP_REMOVED lines=20> */
.L_x_499:
[----:B------:R-:W-:Y:S05]  /*1970*/  BSYNC.RECONVERGENT B1 ;  /* 0x0000000000017941 */ /* 0x000fea0003800200 */
.L_x_498:
[----:B------:R0:W1:Y:S01]  /*1980*/  LDS.128 R12, [R32+0x40] ;  /* 0x00004000200c7984 */ /* 0x0000620000000c00 */
[----:B------:R-:W-:Y:S01]  /*1990*/  DSETP.GEU.AND P0, PT, |R28|, |R10|, PT ;  /* 0x4000000a1c00722a */ /* 0x000fe20003f0e200 */
[----:B------:R-:W-:Y:S01]  /*19a0*/  BSSY.RECONVERGENT B1, `(.L_x_500) ;  /* 0x0000017000017945 */ /* 0x000fe20003800200 */
[----:B------:R-:W-:Y:S01]  /*19b0*/  IMAD.MOV.U32 R33, RZ, RZ, R4 ;  /* 0x000000ffff217224 */ /* 0x000fe200078e0004 */
[----:B------:R0:W2:Y:S01]  /*19c0*/  LDS.128 R16, [R32+0x50] ;  /* 0x0000500020107984 */ /* 0x0000a20000000c00 */
[----:B------:R-:W-:Y:S02]  /*19d0*/  IMAD.MOV.U32 R35, RZ, RZ, R5 ;  /* 0x000000ffff237224 */ /* 0x000fe400078e0005 */
[----:B------:R-:W-:Y:S01]  /*19e0*/  IMAD.MOV.U32 R8, RZ, RZ, R10 ;  /* 0x000000ffff087224 */ /* 0x000fe200078e000a */
[----:B------:R0:W3:Y:S01]  /*19f0*/  LDS.128 R20, [R32+0x60] ;  /* 0x0000600020147984 */ /* 0x0000e20000000c00 */
[----:B------:R-:W-:-:S03]  /*1a00*/  IMAD.MOV.U32 R9, RZ, RZ, R11 ;  /* 0x000000ffff097224 */ /* 0x000fc600078e000b */
[----:B------:R0:W4:Y:S03]  /*1a10*/  LDS.128 R24, [R32+0x70] ;  /* 0x0000700020187984 */ /* 0x0001260000000c00 */
        /* <DEDUP_REMOVED lines=15> */
.L_x_501:
[----:B------:R-:W-:Y:S05]  /*1b10*/  BSYNC.RECONVERGENT B1 ;  /* 0x0000000000017941 */ /* 0x000fea0003800200 */
.L_x_500:
        /* <DEDUP_REMOVED lines=21> */
.L_x_503:
[----:B------:R-:W-:Y:S05]  /*1c70*/  BSYNC.RECONVERGENT B1 ;  /* 0x0000000000017941 */ /* 0x000fea0003800200 */
.L_x_502:
[----:B------:R-:W-:Y:S01]  /*1c80*/  DSETP.GEU.AND P0, PT, |R4|, |R14|, PT ;  /* 0x4000000e0400722a */ /* 0x000fe20003f0e200 */
[----:B------:R-:W-:Y:S01]  /*1c90*/  BSSY.RECONVERGENT B1, `(.L_x_504) ;  /* 0x0000014000017945 */ /* 0x000fe20003800200 */
[----:B------:R-:W-:Y:S02]  /*1ca0*/  IMAD.MOV.U32 R6, RZ, RZ, R14 ;  /* 0x000000ffff067224 */ /* 0x000fe400078e000e */
[----:B------:R-:W-:Y:S02]  /*1cb0*/  IMAD.MOV.U32 R7, RZ, RZ, R15 ;  /* 0x000000ffff077224 */ /* 0x000fe400078e000f */
[----:B--2---:R-:W-:Y:S02]  /*1cc0*/  IMAD.MOV.U32 R9, RZ, RZ, R16 ;  /* 0x000000ffff097224 */ /* 0x004fe400078e0010 */
        /* <DEDUP_REMOVED lines=16> */
.L_x_505:
[----:B------:R-:W-:Y:S05]  /*1dd0*/  BSYNC.RECONVERGENT B1 ;  /* 0x0000000000017941 */ /* 0x000fea0003800200 */
.L_x_504:
        /* <DEDUP_REMOVED lines=21> */
.L_x_507:
[----:B------:R-:W-:Y:S05]  /*1f30*/  BSYNC.RECONVERGENT B1 ;  /* 0x0000000000017941 */ /* 0x000fea0003800200 */
.L_x_506:
[----:B------:R-:W-:Y:S01]  /*1f40*/  DSETP.GEU.AND P0, PT, |R4|, |R22|, PT ;  /* 0x400000160400722a */ /* 0x000fe20003f0e200 */
[----:B------:R-:W-:Y:S01]  /*1f50*/  BSSY.RECONVERGENT B1, `(.L_x_508) ;  /* 0x0000014000017945 */ /* 0x000fe20003800200 */
[----:B------:R-:W-:Y:S02]  /*1f60*/  IMAD.MOV.U32 R6, RZ, RZ, R22 ;  /* 0x000000ffff067224 */ /* 0x000fe400078e0016 */
[----:B------:R-:W-:Y:S02]  /*1f70*/  IMAD.MOV.U32 R7, RZ, RZ, R23 ;  /* 0x000000ffff077224 */ /* 0x000fe400078e0017 */
[----:B----4-:R-:W-:Y:S02]  /*1f80*/  IMAD.MOV.U32 R9, RZ, RZ, R24 ;  /* 0x000000ffff097224 */ /* 0x010fe400078e0018 */
        /* <DEDUP_REMOVED lines=16> */
.L_x_509:
[----:B------:R-:W-:Y:S05]  /*2090*/  BSYNC.RECONVERGENT B1 ;  /* 0x0000000000017941 */ /* 0x000fea0003800200 */
.L_x_508:
[----:B------:R-:W-:Y:S01]  /*20a0*/  DSETP.GEU.AND P0, PT, |R6|, |R26|, PT ;  /* 0x4000001a0600722a */ /* 0x000fe20003f0e200 */
[----:B------:R-:W-:Y:S02]  /*20b0*/  IMAD.MOV.U32 R12, RZ, RZ, R26 ;  /* 0x000000ffff0c7224 */ /* 0x000fe400078e001a */
[----:B------:R-:W-:Y:S02]  /*20c0*/  IMAD.MOV.U32 R13, RZ, RZ, R27 ;  /* 0x000000ffff0d7224 */ /* 0x000fe400078e001b */
        /* <DEDUP_REMOVED lines=18> */
.L_x_484:
        /* <DEDUP_REMOVED lines=8> */
[----:B------:R-:W-:Y:S01]  /*2270*/  ISETP.GT.AND P0, PT, R11, R4, PT ;  /* 0x000000040b00720c */ /* 0x000fe20003f04270 */
[----:B------:R-:W-:Y:S02]  /*2280*/  IMAD.IADD R9, R4, 0x1, R9 ;  /* 0x0000000104097824 */ /* 0x000fe400078e0209 */
[----:B------:R-:W-:-:S03]  /*2290*/  IMAD.MOV.U32 R11, RZ, RZ, R3 ;  /* 0x000000ffff0b7224 */ /* 0x000fc600078e0003 */
        /* <DEDUP_REMOVED lines=27> */
.L_x_511:
[----:B------:R-:W-:Y:S05]  /*2450*/  BSYNC.RECONVERGENT B1 ;  /* 0x0000000000017941 */ /* 0x000fea0003800200 */
.L_x_510:
[----:B------:R-:W-:Y:S01]  /*2460*/  VIADD R2, R7, 0x2 ;  /* 0x0000000207027836 */ /* 0x000fe20000000000 */
[----:B--2---:R1:W2:Y:S01]  /*2470*/  SHFL.DOWN PT, R12, R10, 0x2, R9 ;  /* 0x084000000a0c7989 */ /* 0x0042a200000e0009 */
[----:B------:R-:W-:Y:S01]  /*2480*/  BSSY.RECONVERGENT B1, `(.L_x_512) ;  /* 0x000001e000017945 */ /* 0x000fe20003800200 */
[----:B------:R-:W-:Y:S02]  /*2490*/  IMAD.MOV.U32 R8, RZ, RZ, R16 ;  /* 0x000000ffff087224 */ /* 0x000fe400078e0010 */
[----:B------:R-:W-:Y:S01]  /*24a0*/  ISETP.GT.AND P0, PT, R2, R9, PT ;  /* 0x000000090200720c */ /* 0x000fe20003f04270 */
[----:B---3--:R1:W3:Y:S01]  /*24b0*/  SHFL.DOWN PT, R13, R11, 0x2, R9 ;  /* 0x084000000b0d7989 */ /* 0x0082e200000e0009 */
[----:B------:R-:W-:Y:S02]  /*24c0*/  IMAD.MOV.U32 R14, RZ, RZ, R18 ;  /* 0x000000ffff0e7224 */ /* 0x000fe400078e0012 */
[----:B------:R-:W-:Y:S01]  /*24d0*/  IMAD.MOV.U32 R2, RZ, RZ, R10 ;  /* 0x000000ffff027224 */ /* 0x000fe200078e000a */
[----:B----4-:R1:W4:Y:S01]  /*24e0*/  SHFL.DOWN PT, R15, R16, 0x2, R9 ;  /* 0x08400000100f7989 */ /* 0x01032200000e0009 */
[----:B------:R-:W-:-:S03]  /*24f0*/  IMAD.MOV.U32 R3, RZ, RZ, R11 ;  /* 0x000000ffff037224 */ /* 0x000fc600078e000b */
[----:B0-----:R1:W0:Y:S04]  /*2500*/  SHFL.DOWN PT, R17, R18, 0x2, R9 ;  /* 0x0840000012117989 */ /* 0x00122800000e0009 */
[----:B------:R-:W-:Y:S05]  /*2510*/  @P0 BRA `(.L_x_513) ;  /* 0x0000000000500947 */ /* 0x000fea0003800000 */
[----:B--23--:R-:W-:Y:S01]  /*2520*/  DSETP.GEU.AND P0, PT, |R10|, |R12|, PT ;  /* 0x4000000c0a00722a */ /* 0x00cfe20003f0e200 */
[----:B----4-:R-:W-:Y:S02]  /*2530*/  IMAD.MOV.U32 R8, RZ, RZ, R15 ;  /* 0x000000ffff087224 */ /* 0x010fe400078e000f */
[----:B0-----:R-:W-:Y:S02]  /*2540*/  IMAD.MOV.U32 R14, RZ, RZ, R17 ;  /* 0x000000ffff0e7224 */ /* 0x001fe400078e0011 */
        /* <DEDUP_REMOVED lines=17> */
.L_x_513:
[----:B------:R-:W-:Y:S05]  /*2660*/  BSYNC.RECONVERGENT B1 ;  /* 0x0000000000017941 */ /* 0x000fea0003800200 */
.L_x_512:
[----:B------:R-:W-:Y:S01]  /*2670*/  VIADD R6, R7, 0x4 ;  /* 0x0000000407067836 */ /* 0x000fe20000000000 */
[----:B--2---:R2:W2:Y:S01]  /*2680*/  SHFL.DOWN PT, R12, R2, 0x4, R9 ;  /* 0x08800000020c7989 */ /* 0x0044a200000e0009 */
[----:B------:R-:W-:Y:S01]  /*2690*/  BSSY.RECONVERGENT B1, `(.L_x_514) ;  /* 0x000001e000017945 */ /* 0x000fe20003800200 */
[----:B-1----:R-:W-:Y:S02]  /*26a0*/  IMAD.MOV.U32 R16, RZ, RZ, R14 ;  /* 0x000000ffff107224 */ /* 0x002fe400078e000e */
        /* <DEDUP_REMOVED lines=28> */
.L_x_515:
[----:B------:R-:W-:Y:S05]  /*2870*/  BSYNC.RECONVERGENT B1 ;  /* 0x0000000000017941 */ /* 0x000fea0003800200 */
.L_x_514:
[----:B--2---:R-:W-:Y:S01]  /*2880*/  VIADD R2, R7, 0x8 ;  /* 0x0000000807027836 */ /* 0x004fe20000000000 */
[----:B------:R2:W2:Y:S01]  /*2890*/  SHFL.DOWN PT, R12, R10, 0x8, R9 ;  /* 0x090000000a0c7989 */ /* 0x0004a200000e0009 */
        /* <DEDUP_REMOVED lines=30> */
.L_x_517:
[----:B------:R-:W-:Y:S05]  /*2a80*/  BSYNC.RECONVERGENT B1 ;  /* 0x0000000000017941 */ /* 0x000fea0003800200 */
.L_x_516:
[----:B-1----:R-:W-:Y:S01]  /*2a90*/  VIADD R6, R7, 0x10 ;  /* 0x0000001007067836 */ /* 0x002fe20000000000 */
[----:B--2---:R1:W2:Y:S01]  /*2aa0*/  SHFL.DOWN PT, R10, R2, 0x10, R9 ;  /* 0x0a000000020a7989 */ /* 0x0042a200000e0009 */
[----:B------:R-:W-:Y:S01]  /*2ab0*/  BSSY.RECONVERGENT B1, `(.L_x_518) ;  /* 0x000001e000017945 */ /* 0x000fe20003800200 */
[----:B0-----:R-:W-:Y:S01]  /*2ac0*/  IMAD.MOV.U32 R17, RZ, RZ, R8 ;  /* 0x000000ffff117224 */ /* 0x001fe200078e0008 */
[----:B------:R-:W-:Y:S01]  /*2ad0*/  MOV R19, R14 ;  /* 0x0000000e00137202 */ /* 0x000fe20000000f00 */
[----:B------:R1:W0:Y:S01]  /*2ae0*/  SHFL.DOWN PT, R11, R3, 0x10, R9 ;  /* 0x0a000000030b7989 */ /* 0x00022200000e0009 */
[----:B------:R-:W-:Y:S01]  /*2af0*/  ISETP.GT.AND P0, PT, R6, R9, PT ;  /* 0x000000090600720c */ /* 0x000fe20003f04270 */
[----:B------:R-:W-:Y:S02]  /*2b00*/  IMAD.MOV.U32 R12, RZ, RZ, R2 ;  /* 0x000000ffff0c7224 */ /* 0x000fe400078e0002 */
[----:B----4-:R1:W4:Y:S01]  /*2b10*/  SHFL.DOWN PT, R15, R8, 0x10, R9 ;  /* 0x0a000000080f7989 */ /* 0x01032200000e0009 */
[----:B---3--:R-:W-:-:S03]  /*2b20*/  IMAD.MOV.U32 R13, RZ, RZ, R3 ;  /* 0x000000ffff0d7224 */ /* 0x008fc600078e0003 */
[----:B------:R1:W3:Y:S06]  /*2b30*/  SHFL.DOWN PT, R21, R14, 0x10, R9 ;  /* 0x0a0000000e157989 */ /* 0x0002ec00000e0009 */
[----:B------:R-:W-:Y:S05]  /*2b40*/  @P0 BRA `(.L_x_519) ;  /* 0x0000000000500947 */ /* 0x000fea0003800000 */
[----:B0-2---:R-:W-:Y:S01]  /*2b50*/  DSETP.GEU.AND P0, PT, |R2|, |R10|, PT ;  /* 0x4000000a0200722a */ /* 0x005fe20003f0e200 */
        /* <DEDUP_REMOVED lines=19> */
.L_x_519:
[----:B------:R-:W-:Y:S05]  /*2c90*/  BSYNC.RECONVERGENT B1 ;  /* 0x0000000000017941 */ /* 0x000fea0003800200 */
.L_x_518:
[----:B------:R-:W-:Y:S01]  /*2ca0*/  ISETP.NE.AND P0, PT, R7, RZ, PT ;  /* 0x000000ff0700720c */ /* 0x000fe20003f05270 */
[----:B------:R-:W-:-:S12]  /*2cb0*/  BSSY.RECONVERGENT B1, `(.L_x_520) ;  /* 0x000000b000017945 */ /* 0x000fd80003800200 */
[----:B------:R-:W-:Y:S05]  /*2cc0*/  @P0 BRA `(.L_x_521) ;  /* 0x0000000000240947 */ /* 0x000fea0003800000 */
[----:B------:R-:W5:Y:S01]  /*2cd0*/  S2R R6, SR_CgaCtaId ;  /* 0x0000000000067919 */ /* 0x000f620000008800 */
[----:B-1----:R-:W-:Y:S01]  /*2ce0*/  MOV R3, 0x400 ;  /* 0x0000040000037802 */ /* 0x002fe20000000f00 */
[----:B------:R-:W-:Y:S01]  /*2cf0*/  IMAD.MOV.U32 R18, RZ, RZ, R17 ;  /* 0x000000ffff127224 */ /* 0x000fe200078e0011 */
[----:B------:R-:W-:-:S04]  /*2d00*/  SHF.R.U32.HI R2, RZ, 0x1, R5 ;  /* 0x00000001ff027819 */ /* 0x000fc80000011605 */
[----:B------:R-:W-:Y:S02]  /*2d10*/  LOP3.LUT R2, R2, 0x1f0, RZ, 0xc0, !PT ;  /* 0x000001f002027812 */ /* 0x000fe400078ec0ff */
[----:B-----5:R-:W-:-:S05]  /*2d20*/  LEA R3, R6, R3, 0x18 ;  /* 0x0000000306037211 */ /* 0x020fca00078ec0ff */
[----:B------:R-:W-:-:S05]  /*2d30*/  IMAD.IADD R3, R2, 0x1, R3 ;  /* 0x0000000102037824 */ /* 0x000fca00078e0203 */
[----:B------:R1:W-:Y:S04]  /*2d40*/  STS.64 [R3+0x10], R18 ;  /* 0x0000101203007388 */ /* 0x0003e80000000a00 */
[----:B------:R1:W-:Y:S02]  /*2d50*/  STS.64 [R3+0x8], R12 ;  /* 0x0000080c03007388 */ /* 0x0003e40000000a00 */
.L_x_521:
[----:B------:R-:W-:Y:S05]  /*2d60*/  BSYNC.RECONVERGENT B1 ;  /* 0x0000000000017941 */ /* 0x000fea0003800200 */
.L_x_520:
[----:B------:R-:W-:Y:S01]  /*2d70*/  BAR.SYNC.DEFER_BLOCKING 0x0 ;  /* 0x0000000000007b1d */ /* 0x000fe20000010000 */
[----:B------:R-:W-:-:S13]  /*2d80*/  ISETP.NE.AND P1, PT, R5, RZ, PT ;  /* 0x000000ff0500720c */ /* 0x000fda0003f25270 */
[----:B------:R-:W-:Y:S05]  /*2d90*/  @P1 BRA `(.L_x_497) ;  /* 0x0000003800581947 */ /* 0x000fea0003800000 */
[----:B------:R-:W-:Y:S01]  /*2da0*/  ISETP.GE.AND P0, PT, R4, 0x21, PT ;  /* 0x000000210400780c */ /* 0x000fe20003f06270 */
[----:B0-----:R-:W-:Y:S02]  /*2db0*/  IMAD.MOV.U32 R11, RZ, RZ, R17 ;  /* 0x000000ffff0b7224 */ /* 0x001fe400078e0011 */
[----:B-1----:R-:W-:Y:S02]  /*2dc0*/  IMAD.MOV.U32 R14, RZ, RZ, R19 ;  /* 0x000000ffff0e7224 */ /* 0x002fe400078e0013 */
        /* <DEDUP_REMOVED lines=29> */
.L_x_523:
[----:B------:R-:W-:Y:S05]  /*2fa0*/  BSYNC.RECONVERGENT B1 ;  /* 0x0000000000017941 */ /* 0x000fea0003800200 */
.L_x_522:
[----:B------:R-:W-:Y:S01]  /*2fb0*/  ISETP.GE.AND P0, PT, R4, 0x41, PT ;  /* 0x000000410400780c */ /* 0x000fe20003f06270 */
[----:B------:R-:W-:Y:S02]  /*2fc0*/  IMAD.MOV.U32 R5, RZ, RZ, R11 ;  /* 0x000000ffff057224 */ /* 0x000fe400078e000b */
[----:B--2---:R-:W-:Y:S02]  /*2fd0*/  IMAD.MOV.U32 R10, RZ, RZ, R14 ;  /* 0x000000ffff0a7224 */ /* 0x004fe400078e000e */
        /* <DEDUP_REMOVED lines=29> */
.L_x_525:
[----:B------:R-:W-:Y:S05]  /*31b0*/  BSYNC.RECONVERGENT B1 ;  /* 0x0000000000017941 */ /* 0x000fea0003800200 */
.L_x_524:
        /* <DEDUP_REMOVED lines=32> */
.L_x_527:
[----:B------:R-:W-:Y:S05]  /*33c0*/  BSYNC.RECONVERGENT B1 ;  /* 0x0000000000017941 */ /* 0x000fea0003800200 */
.L_x_526:
        /* <DEDUP_REMOVED lines=32> */
.L_x_529:
[----:B------:R-:W-:Y:S05]  /*35d0*/  BSYNC.RECONVERGENT B1 ;  /* 0x0000000000017941 */ /* 0x000fea0003800200 */
.L_x_528:
        /* <DEDUP_REMOVED lines=32> */
.L_x_531:
[----:B------:R-:W-:Y:S05]  /*37e0*/  BSYNC.RECONVERGENT B1 ;  /* 0x0000000000017941 */ /* 0x000fea0003800200 */
.L_x_530:
        /* <DEDUP_REMOVED lines=32> */
.L_x_533:
[----:B------:R-:W-:Y:S05]  /*39f0*/  BSYNC.RECONVERGENT B1 ;  /* 0x0000000000017941 */ /* 0x000fea0003800200 */
.L_x_532:
        /* <DEDUP_REMOVED lines=32> */
.L_x_465:
[----:B------:R-:W0:Y:S01]  /*3c00*/  S2R R4, SR_TID.X ;  /* 0x0000000000047919 */ /* 0x000e220000002100 */
[----:B------:R-:W1:Y:S01]  /*3c10*/  LDCU.128 UR12, c[0x0][0x380] ;  /* 0x00007000ff0c77ac */ /* 0x000e620008000c00 */
[----:B------:R-:W-:Y:S02]  /*3c20*/  SHF.R.S32.HI R5, RZ, 0x1f, R10 ;  /* 0x0000001fff057819 */ /* 0x000fe4000001140a */
[----:B0-----:R-:W-:-:S04]  /*3c30*/  IADD3 R2, P0, PT, R10, R4, RZ ;  /* 0x000000040a027210 */ /* 0x001fc80007f1e0ff */
[----:B-1----:R-:W-:Y:S01]  /*3c40*/  LEA R8, P1, R2, UR12, 0x3 ;  /* 0x0000000c02087c11 */ /* 0x002fe2000f8218ff */
[----:B------:R-:W-:-:S05]  /*3c50*/  IMAD.X R3, RZ, RZ, R5, P0 ;  /* 0x000000ffff037224 */ /* 0x000fca00000e0605 */
[----:B------:R-:W-:-:S05]  /*3c60*/  LEA.HI.X R9, R2, UR13, R3, 0x3, P1 ;  /* 0x0000000d02097c11 */ /* 0x000fca00088f1c03 */
[----:B------:R-:W2:Y:S04]  /*3c70*/  LDG.E.64 R12, desc[UR10][R8.64] ;  /* 0x0000000a080c7981 */ /* 0x000ea8000c1e1b00 */
[----:B------:R-:W2:Y:S04]  /*3c80*/  LDG.E.64 R14, desc[UR10][R8.64+0x800] ;  /* 0x0008000a080e7981 */ /* 0x000ea8000c1e1b00 */
[----:B------:R-:W3:Y:S04]  /*3c90*/  LDG.E.64 R16, desc[UR10][R8.64+0x1000] ;  /* 0x0010000a08107981 */ /* 0x000ee8000c1e1b00 */
[----:B------:R-:W4:Y:S04]  /*3ca0*/  LDG.E.64 R18, desc[UR10][R8.64+0x1800] ;  /* 0x0018000a08127981 */ /* 0x000f28000c1e1b00 */
[----:B------:R0:W5:Y:S01]  /*3cb0*/  LDG.E.64 R2, desc[UR10][R8.64+0x2000] ;  /* 0x0020000a08027981 */ /* 0x000162000c1e1b00 */
[----:B------:R-:W-:Y:S01]  /*3cc0*/  BSSY.RECONVERGENT B1, `(.L_x_534) ;  /* 0x000001f000017945 */ /* 0x000fe20003800200 */
[C---:B0-----:R-:W-:Y:S01]  /*3cd0*/  LOP3.LUT R8, R4.reuse, 0x400, RZ, 0xfc, !PT ;  /* 0x0000040004087812 */ /* 0x041fe200078efcff */
[----:B------:R-:W-:Y:S01]  /*3ce0*/  VIADD R9, R4, 0x200 ;  /* 0x0000020004097836 */ /* 0x000fe20000000000 */
[----:B--2---:R-:W-:-:S06]  /*3cf0*/  DSETP.GEU.AND P0, PT, |R12|, |R14|, PT ;  /* 0x4000000e0c00722a */ /* 0x004fcc0003f0e200 */
[----:B------:R-:W-:Y:S02]  /*3d00*/  FSEL R12, R12, R14, P0 ;  /* 0x0000000e0c0c7208 */ /* 0x000fe40000000000 */
[----:B------:R-:W-:Y:S02]  /*3d10*/  FSEL R13, R13, R15, P0 ;  /* 0x0000000f0d0d7208 */ /* 0x000fe40000000000 */
[----:B------:R-:W-:-:S04]  /*3d20*/  IADD3 R14, P1, PT, R10, UR14, RZ ;  /* 0x0000000e0a0e7c10 */ /* 0x000fc8000ff3e0ff */
[----:B---3--:R-:W-:Y:S01]  /*3d30*/  DSETP.GEU.AND P2, PT, |R12|, |R16|, PT ;  /* 0x400000100c00722a */ /* 0x008fe20003f4e200 */
[----:B------:R-:W-:-:S05]  /*3d40*/  IADD3 R6, P5, PT, R8, R14, RZ ;  /* 0x0000000e08067210 */ /* 0x000fca0007fbe0ff */
[----:B------:R-:W-:Y:S02]  /*3d50*/  FSEL R12, R12, R16, P2 ;  /* 0x000000100c0c7208 */ /* 0x000fe40001000000 */
[----:B------:R-:W-:-:S06]  /*3d60*/  FSEL R13, R13, R17, P2 ;  /* 0x000000110d0d7208 */ /* 0x000fcc0001000000 */
[----:B----4-:R-:W-:-:S06]  /*3d70*/  DSETP.GEU.AND P3, PT, |R12|, |R18|, PT ;  /* 0x400000120c00722a */ /* 0x010fcc0003f6e200 */
[----:B------:R-:W-:Y:S02]  /*3d80*/  FSEL R10, R12, R18, P3 ;  /* 0x000000120c0a7208 */ /* 0x000fe40001800000 */
[----:B------:R-:W-:Y:S02]  /*3d90*/  FSEL R11, R13, R19, P3 ;  /* 0x000000130d0b7208 */ /* 0x000fe40001800000 */
[----:B------:R-:W-:Y:S01]  /*3da0*/  IADD3.X R12, PT, PT, R5, UR15, RZ, P1, !PT ;  /* 0x0000000f050c7c10 */ /* 0x000fe20008ffe4ff */
[C---:B------:R-:W-:Y:S01]  /*3db0*/  VIADD R5, R4.reuse, 0x100 ;  /* 0x0000010004057836 */ /* 0x040fe20000000000 */
[----:B------:R-:W-:Y:S02]  /*3dc0*/  ISETP.LE.AND P1, PT, R7, UR6, PT ;  /* 0x0000000607007c0c */ /* 0x000fe4000bf23270 */
[----:B-----5:R-:W-:Y:S02]  /*3dd0*/  DSETP.GEU.AND P4, PT, |R10|, |R2|, PT ;  /* 0x400000020a00722a */ /* 0x020fe40003f8e200 */
[----:B------:R-:W-:Y:S01]  /*3de0*/  @P2 SEL R9, R4, R5, P0 ;  /* 0x0000000504092207 */ /* 0x000fe20000000000 */
[----:B------:R-:W-:-:S02]  /*3df0*/  IMAD.X R5, RZ, RZ, R12, P5 ;  /* 0x000000ffff057224 */ /* 0x000fc400028e060c */
[----:B------:R-:W-:-:S09]  /*3e00*/  @!P3 VIADD R9, R4, 0x300 ;  /* 0x000003000409b836 */ /* 0x000fd20000000000 */
        /* <DEDUP_REMOVED lines=10> */
.L_x_535:
[----:B------:R-:W-:Y:S05]  /*3eb0*/  BSYNC.RECONVERGENT B1 ;  /* 0x0000000000017941 */ /* 0x000fea0003800200 */
.L_x_534:
        /* <DEDUP_REMOVED lines=12> */
[----:B------:R-:W-:-:S05]  /*3f80*/  IMAD.MOV.U32 R11, RZ, RZ, 0x500 ;  /* 0x00000500ff0b7424 */ /* 0x000fca00078e00ff */
[----:B------:R-:W2:Y:S01]  /*3f90*/  ATOMG.E.ADD.STRONG.GPU PT, R10, desc[UR10][R8.64], R11 ;  /* 0x8000000b080a79a8 */ /* 0x000ea200081ef10a */
[----:B------:R-:W0:Y:S01]  /*3fa0*/  S2UR UR5, SR_CgaCtaId ;  /* 0x00000000000579c3 */ /* 0x000e220000008800 */
[----:B------:R-:W-:Y:S02]  /*3fb0*/  UMOV UR4, 0x400 ;  /* 0x0000040000047882 */ /* 0x000fe40000000000 */
[----:B0-----:R-:W-:Y:S01]  /*3fc0*/  ULEA UR4, UR5, UR4, 0x18 ;  /* 0x0000000405047291 */ /* 0x001fe2000f8ec0ff */
[----:B--2---:R-:W-:-:S08]  /*3fd0*/  VIADD R10, R10, UR6 ;  /* 0x000000060a0a7c36 */ /* 0x004fd00008000000 */
[----:B------:R0:W-:Y:S03]  /*3fe0*/  STS [UR4+0x98], R10 ;  /* 0x0000980aff007988 */ /* 0x0001e60008000804 */
.L_x_538:
[----:B------:R-:W-:Y:S05]  /*3ff0*/  BSYNC.RECONVERGENT B1 ;  /* 0x0000000000017941 */ /* 0x000fea0003800200 */
.L_x_537:
[----:B------:R-:W1:Y:S08]  /*4000*/  S2UR UR5, SR_CgaCtaId ;  /* 0x00000000000579c3 */ /* 0x000e700000008800 */
[----:B------:R-:W-:Y:S06]  /*4010*/  BAR.SYNC.DEFER_BLOCKING 0x0 ;  /* 0x0000000000007b1d */ /* 0x000fec0000010000 */
[----:B------:R-:W-:-:S02]  /*4020*/  UMOV UR4, 0x400 ;  /* 0x0000040000047882 */ /* 0x000fc40000000000 */
[----:B-1----:R-:W-:-:S06]  /*4030*/  ULEA UR4, UR5, UR4, 0x18 ;  /* 0x0000000405047291 */ /* 0x002fcc000f8ec0ff */
[----:B------:R-:W-:-:S05]  /*4040*/  IMAD.U32 R14, RZ, RZ, UR4 ;  /* 0x00000004ff0e7e24 */ /* 0x000fca000f8e00ff */
[----:B------:R-:W0:Y:S02]  /*4050*/  LDS R12, [R14+0x98] ;  /* 0x000098000e0c7984 */ /* 0x000e240000000800 */
[----:B0-----:R-:W-:-:S05]  /*4060*/  VIADD R10, R12, 0x500 ;  /* 0x000005000c0a7836 */ /* 0x001fca0000000000 */
[----:B------:R-:W-:-:S13]  /*4070*/  ISETP.GT.AND P0, PT, R10, R7, PT ;  /* 0x000000070a00720c */ /* 0x000fda0003f04270 */
[----:B------:R-:W-:Y:S05]  /*4080*/  @P0 BRA `(.L_x_539) ;  /* 0x0000000400900947 */ /* 0x000fea0003800000 */
[----:B------:R-:W-:Y:S01]  /*4090*/  BSSY.RECONVERGENT B1, `(.L_x_539) ;  /* 0x0000063000017945 */ /* 0x000fe20003800200 */
[----:B------:R-:W-:Y:S01]  /*40a0*/  IMAD.MOV.U32 R20, RZ, RZ, R2 ;  /* 0x000000ffff147224 */ /* 0x000fe200078e0002 */
[----:B------:R-:W0:Y:S01]  /*40b0*/  LDCU UR7, c[0x0][0x398] ;  /* 0x00007300ff0777ac */ /* 0x000e220008000800 */
[----:B------:R-:W-:Y:S02]  /*40c0*/  IMAD.MOV.U32 R21, RZ, RZ, R3 ;  /* 0x000000ffff157224 */ /* 0x000fe400078e0003 */
[----:B------:R-:W-:Y:S01]  /*40d0*/  IMAD.MOV.U32 R27, RZ, RZ, R6 ;  /* 0x000000ffff1b7224 */ /* 0x000fe200078e0006 */
[----:B------:R-:W1:Y:S01]  /*40e0*/  LDCU.128 UR12, c[0x0][0x380] ;  /* 0x00007000ff0c77ac */ /* 0x000e620008000c00 */
[----:B------:R-:W-:-:S07]  /*40f0*/  IMAD.MOV.U32 R22, RZ, RZ, R5 ;  /* 0x000000ffff167224 */ /* 0x000fce00078e0005 */
.L_x_542:
[----:B------:R-:W-:-:S04]  /*4100*/  IADD3 R28, P0, PT, R4, R12, RZ ;  /* 0x0000000c041c7210 */ /* 0x000fc80007f1e0ff */
[----:B------:R-:W-:Y:S02]  /*4110*/  LEA.HI.X.SX32 R25, R12, RZ, 0x1, P0 ;  /* 0x000000ff0c197211 */ /* 0x000fe400000f0eff */
[----:B-1----:R-:W-:-:S04]  /*4120*/  LEA R6, P0, R28, UR12, 0x3 ;  /* 0x0000000c1c067c11 */ /* 0x002fc8000f8018ff */
[----:B------:R-:W-:-:S05]  /*4130*/  LEA.HI.X R7, R28, UR13, R25, 0x3, P0 ;  /* 0x0000000d1c077c11 */ /* 0x000fca00080f1c19 */
[----:B------:R-:W2:Y:S04]  /*4140*/  LDG.E.64 R18, desc[UR10][R6.64] ;  /* 0x0000000a06127981 */ /* 0x000ea8000c1e1b00 */
[----:B------:R-:W3:Y:S04]  /*4150*/  LDG.E.64 R16, desc[UR10][R6.64+0x800] ;  /* 0x0008000a06107981 */ /* 0x000ee8000c1e1b00 */
[----:B------:R-:W4:Y:S04]  /*4160*/  LDG.E.64 R12, desc[UR10][R6.64+0x1000] ;  /* 0x0010000a060c7981 */ /* 0x000f28000c1e1b00 */
[----:B------:R-:W4:Y:S01]  /*4170*/  LDG.E.64 R10, desc[UR10][R6.64+0x1800] ;  /* 0x0018000a060a7981 */ /* 0x000f22000c1e1b00 */
[----:B------:R-:W-:-:S03]  /*4180*/  IADD3 R28, P0, PT, R28, UR14, RZ ;  /* 0x0000000e1c1c7c10 */ /* 0x000fc6000ff1e0ff */
[----:B------:R1:W5:Y:S01]  /*4190*/  LDG.E.64 R2, desc[UR10][R6.64+0x2000] ;  /* 0x0020000a06027981 */ /* 0x000362000c1e1b00 */
[----:B------:R-:W-:Y:S01]  /*41a0*/  IADD3.X R25, PT, PT, R25, UR15, RZ, P0, !PT ;  /* 0x0000000f19197c10 */ /* 0x000fe200087fe4ff */
[----:B------:R-:W-:Y:S01]  /*41b0*/  BSSY.RECONVERGENT B2, `(.L_x_540) ;  /* 0x0000038000027945 */ /* 0x000fe20003800200 */
[----:B------:R-:W-:Y:S01]  /*41c0*/  BAR.SYNC.DEFER_BLOCKING 0x0 ;  /* 0x0000000000007b1d */ /* 0x000fe20000010000 */
[C---:B------:R-:W-:Y:S02]  /*41d0*/  IADD3 R24, P4, PT, R28.reuse, 0x200, RZ ;  /* 0x000002001c187810 */ /* 0x040fe40007f9e0ff */
[C---:B------:R-:W-:Y:S02]  /*41e0*/  IADD3 R15, P5, PT, R28.reuse, 0x300, RZ ;  /* 0x000003001c0f7810 */ /* 0x040fe40007fbe0ff */
[C---:B------:R-:W-:Y:S02]  /*41f0*/  IADD3 R23, P3, PT, R28.reuse, 0x100, RZ ;  /* 0x000001001c177810 */ /* 0x040fe40007f7e0ff */
[----:B-1----:R-:W-:-:S02]  /*4200*/  IADD3 R6, P6, PT, R28, 0x400, RZ ;  /* 0x000004001c067810 */ /* 0x002fc40007fde0ff */
[----:B------:R-:W-:Y:S01]  /*4210*/  IADD3.X R26, PT, PT, RZ, R25, RZ, P3, !PT ;  /* 0x00000019ff1a7210 */ /* 0x000fe20001ffe4ff */
[----:B--2---:R-:W-:-:S14]  /*4220*/  DSETP.GEU.AND P2, PT, |R20|, |R18|, PT ;  /* 0x400000121400722a */ /* 0x004fdc0003f4e200 */
[----:B------:R-:W-:-:S04]  /*4230*/  @P2 ISETP.GE.U32.AND P0, PT, R27, R28, PT ;  /* 0x0000001c1b00220c */ /* 0x000fc80003f06070 */
[----:B------:R-:W-:-:S13]  /*4240*/  @P2 ISETP.GE.AND.EX P0, PT, R22, R25, PT, P0 ;  /* 0x000000191600220c */ /* 0x000fda0003f06300 */
[----:B------:R-:W-:-:S06]  /*4250*/  @P2 DSETP.LT.OR P0, PT, |R18|, |R20|, !P0 ;  /* 0x400000141200222a */ /* 0x000fcc0004701600 */
[----:B------:R-:W-:Y:S02]  /*4260*/  @P2 FSEL R5, R20, R18, P0 ;  /* 0x0000001214052208 */ /* 0x000fe40000000000 */
[----:B------:R-:W-:Y:S01]  /*4270*/  @P2 FSEL R20, R21, R19, P0 ;  /* 0x0000001315142208 */ /* 0x000fe20000000000 */
[----:B------:R-:W-:Y:S01]  /*4280*/  IMAD.X R21, RZ, RZ, R25, P4 ;  /* 0x000000ffff157224 */ /* 0x000fe200020e0619 */
[----:B------:R-:W-:Y:S01]  /*4290*/  @P2 SEL R28, R27, R28, P0 ;  /* 0x0000001c1b1c2207 */ /* 0x000fe20000000000 */
[----:B------:R-:W-:Y:S02]  /*42a0*/  @P2 IMAD.MOV.U32 R18, RZ, RZ, R5 ;  /* 0x000000ffff122224 */ /* 0x000fe400078e0005 */
[----:B------:R-:W-:Y:S02]  /*42b0*/  @P2 IMAD.MOV.U32 R19, RZ, RZ, R20 ;  /* 0x000000ffff132224 */ /* 0x000fe400078e0014 */
[--C-:B------:R-:W-:Y:S02]  /*42c0*/  IMAD.X R20, RZ, RZ, R25.reuse, P5 ;  /* 0x000000ffff147224 */ /* 0x100fe400028e0619 */
[----:B------:R-:W-:Y:S01]  /*42d0*/  IMAD.X R5, RZ, RZ, R25, P6 ;  /* 0x000000ffff057224 */ /* 0x000fe200030e0619 */
[----:B------:R-:W-:Y:S01]  /*42e0*/  @P2 SEL R25, R22, R25, P0 ;  /* 0x0000001916192207 */ /* 0x000fe20000000000 */
        /* <DEDUP_REMOVED lines=20> */
[----:B------:R-:W-:-:S05]  /*4430*/  ISETP.NE.AND P2, PT, R4, RZ, PT ;  /* 0x000000ff0400720c */ /* 0x000fca0003f45270 */
[----:B------:R-:W-:-:S14]  /*4440*/  DSETP.GEU.AND P1, PT, |R12|, |R10|, PT ;  /* 0x4000000a0c00722a */ /* 0x000fdc0003f2e200 */
[----:B------:R-:W-:-:S04]  /*4450*/  @P1 ISETP.GE.U32.AND P0, PT, R24, R15, PT ;  /* 0x0000000f1800120c */ /* 0x000fc80003f06070 */
[----:B------:R-:W-:-:S13]  /*4460*/  @P1 ISETP.GE.AND.EX P0, PT, R21, R20, PT, P0 ;  /* 0x000000141500120c */ /* 0x000fda0003f06300 */
[----:B------:R-:W-:-:S06]  /*4470*/  @P1 DSETP.LT.OR P0, PT, |R10|, |R12|, !P0 ;  /* 0x4000000c0a00122a */ /* 0x000fcc0004701600 */
[----:B------:R-:W-:Y:S02]  /*4480*/  @P1 FSEL R16, R12, R10, P0 ;  /* 0x0000000a0c101208 */ /* 0x000fe40000000000 */
[----:B------:R-:W-:Y:S01]  /*4490*/  @P1 FSEL R13, R13, R11, P0 ;  /* 0x0000000b0d0d1208 */ /* 0x000fe20000000000 */
[----:B------:R-:W-:Y:S06]  /*44a0*/  @P2 BRA `(.L_x_541) ;  /* 0x0000000000202947 */ /* 0x000fec0003800000 */
[----:B------:R-:W-:-:S05]  /*44b0*/  IMAD.MOV.U32 R17, RZ, RZ, 0x500 ;  /* 0x00000500ff117424 */ /* 0x000fca00078e00ff */
[----:B------:R-:W2:Y:S01]  /*44c0*/  ATOMG.E.ADD.STRONG.GPU PT, R7, desc[UR10][R8.64], R17 ;  /* 0x80000011080779a8 */ /* 0x000ea200081ef10a */
[----:B------:R-:W1:Y:S01]  /*44d0*/  S2UR UR5, SR_CgaCtaId ;  /* 0x00000000000579c3 */ /* 0x000e620000008800 */
[----:B------:R-:W-:Y:S02]  /*44e0*/  UMOV UR4, 0x400 ;  /* 0x0000040000047882 */ /* 0x000fe40000000000 */
[----:B-1----:R-:W-:-:S06]  /*44f0*/  ULEA UR4, UR5, UR4, 0x18 ;  /* 0x0000000405047291 */ /* 0x002fcc000f8ec0ff */
[----:B------:R-:W-:Y:S02]  /*4500*/  IMAD.U32 R14, RZ, RZ, UR4 ;  /* 0x00000004ff0e7e24 */ /* 0x000fe4000f8e00ff */
[----:B--2---:R-:W-:-:S05]  /*4510*/  VIADD R7, R7, UR6 ;  /* 0x0000000607077c36 */ /* 0x004fca0008000000 */
[----:B------:R1:W-:Y:S02]  /*4520*/  STS [R14+0x98], R7 ;  /* 0x000098070e007388 */ /* 0x0003e40000000800 */
.L_x_541:
[----:B0-----:R-:W-:Y:S05]  /*4530*/  BSYNC.RECONVERGENT B2 ;  /* 0x0000000000027941 */ /* 0x001fea0003800200 */
.L_x_540:
[----:B------:R-:W-:Y:S01]  /*4540*/  BAR.SYNC.DEFER_BLOCKING 0x0 ;  /* 0x0000000000007b1d */ /* 0x000fe20000010000 */
[----:B------:R-:W-:Y:S01]  /*4550*/  @P1 IMAD.MOV.U32 R10, RZ, RZ, R16 ;  /* 0x000000ffff0a1224 */ /* 0x000fe200078e0010 */
[----:B------:R-:W-:Y:S01]  /*4560*/  @P1 SEL R15, R24, R15, P0 ;  /* 0x0000000f180f1207 */ /* 0x000fe20000000000 */
[----:B------:R-:W-:Y:S01]  /*4570*/  @P1 IMAD.MOV.U32 R11, RZ, RZ, R13 ;  /* 0x000000ffff0b1224 */ /* 0x000fe200078e000d */
[----:B------:R-:W-:Y:S01]  /*4580*/  @P1 SEL R20, R21, R20, P0 ;  /* 0x0000001415141207 */ /* 0x000fe20000000000 */
[----:B-1----:R-:W-:-:S04]  /*4590*/  IMAD.U32 R7, RZ, RZ, UR7 ;  /* 0x00000007ff077e24 */ /* 0x002fc8000f8e00ff */
[----:B-----5:R-:W-:-:S14]  /*45a0*/  DSETP.GEU.AND P2, PT, |R10|, |R2|, PT ;  /* 0x400000020a00722a */ /* 0x020fdc0003f4e200 */
[----:B------:R-:W-:Y:S01]  /*45b0*/  @P2 ISETP.GE.U32.AND P0, PT, R15, R6, PT ;  /* 0x000000060f00220c */ /* 0x000fe20003f06070 */
[----:B------:R-:W0:Y:S03]  /*45c0*/  LDS R12, [R14+0x98] ;  /* 0x000098000e0c7984 */ /* 0x000e260000000800 */
        /* <DEDUP_REMOVED lines=9> */
[----:B------:R-:W-:-:S02]  /*4660*/  IMAD.MOV.U32 R22, RZ, RZ, R5 ;  /* 0x000000ffff167224 */ /* 0x000fc400078e0005 */
[----:B------:R-:W-:Y:S02]  /*4670*/  IMAD.MOV.U32 R20, RZ, RZ, R2 ;  /* 0x000000ffff147224 */ /* 0x000fe400078e0002 */
[----:B------:R-:W-:Y:S02]  /*4680*/  IMAD.MOV.U32 R21, RZ, RZ, R3 ;  /* 0x000000ffff157224 */ /* 0x000fe400078e0003 */
[----:B0-----:R-:W-:-:S05]  /*4690*/  VIADD R10, R12, 0x500 ;  /* 0x000005000c0a7836 */ /* 0x001fca0000000000 */
[----:B------:R-:W-:-:S13]  /*46a0*/  ISETP.GT.AND P0, PT, R10, R7, PT ;  /* 0x000000070a00720c */ /* 0x000fda0003f04270 */
[----:B------:R-:W-:Y:S05]  /*46b0*/  @!P0 BRA `(.L_x_542) ;  /* 0xfffffff800908947 */ /* 0x000fea000383ffff */
[----:B------:R-:W-:Y:S05]  /*46c0*/  BSYNC.RECONVERGENT B1 ;  /* 0x0000000000017941 */ /* 0x000fea0003800200 */
.L_x_539:
[----:B------:R-:W-:Y:S01]  /*46d0*/  ISETP.GE.AND P0, PT, R12, R7, PT ;  /* 0x000000070c00720c */ /* 0x000fe20003f06270 */
[----:B------:R-:W0:Y:S01]  /*46e0*/  LDCU.64 UR6, c[0x0][0x388] ;  /* 0x00007100ff0677ac */ /* 0x000e220008000a00 */
[----:B------:R-:W-:Y:S01]  /*46f0*/  BSSY.RECONVERGENT B1, `(.L_x_536) ;  /* 0x00000ac000017945 */ /* 0x000fe20003800200 */
[----:B------:R-:W1:Y:S10]  /*4700*/  LDCU.64 UR4, c[0x0][0x388] ;  /* 0x00007100ff0477ac */ /* 0x000e740008000a00 */
[----:B------:R-:W-:Y:S05]  /*4710*/  @P0 BRA `(.L_x_543) ;  /* 0x0000000800a40947 */ /* 0x000fea0003800000 */
[----:B------:R-:W-:-:S05]  /*4720*/  IMAD.IADD R9, R7, 0x1, -R12 ;  /* 0x0000000107097824 */ /* 0x000fca00078e0a0c */
[----:B------:R-:W-:-:S13]  /*4730*/  ISETP.GE.AND P0, PT, R4, R9, PT ;  /* 0x000000090400720c */ /* 0x000fda0003f06270 */
[----:B------:R-:W-:Y:S05]  /*4740*/  @P0 BRA `(.L_x_543) ;  /* 0x0000000800980947 */ /* 0x000fea0003800000 */
[----:B------:R-:W-:Y:S01]  /*4750*/  LOP3.LUT R8, RZ, R4, RZ, 0x33, !PT ;  /* 0x00000004ff087212 */ /* 0x000fe200078e33ff */
[----:B------:R-:W-:Y:S03]  /*4760*/  BSSY.RECONVERGENT B2, `(.L_x_544) ;  /* 0x000002f000027945 */ /* 0x000fe60003800200 */
[----:B------:R-:W-:Y:S01]  /*4770*/  IADD3 R18, PT, PT, -R12, R7, R8 ;  /* 0x000000070c127210 */ /* 0x000fe20007ffe108 */
[----:B------:R-:W-:-:S03]  /*4780*/  IMAD.MOV.U32 R8, RZ, RZ, R4 ;  /* 0x000000ffff087224 */ /* 0x000fc600078e0004 */
[----:B------:R-:W-:-:S04]  /*4790*/  LOP3.LUT R7, R18, 0x300, RZ, 0xc0, !PT ;  /* 0x0000030012077812 */ /* 0x000fc800078ec0ff */
[----:B------:R-:W-:-:S13]  /*47a0*/  ISETP.NE.AND P0, PT, R7, 0x300, PT ;  /* 0x000003000700780c */ /* 0x000fda0003f05270 */
[----:B------:R-:W-:Y:S05]  /*47b0*/  @!P0 BRA `(.L_x_545) ;  /* 0x0000000000a48947 */ /* 0x000fea0003800000 */
[----:B------:R-:W2:Y:S01]  /*47c0*/  LDC.64 R10, c[0x0][0x380] ;  /* 0x0000e000ff0a7b82 */ /* 0x000ea20000000a00 */
[----:B------:R-:W-:Y:S01]  /*47d0*/  LEA.HI R7, R18, 0x1, RZ, 0x18 ;  /* 0x0000000112077811 */ /* 0x000fe200078fc0ff */
[----:B------:R-:W-:Y:S02]  /*47e0*/  IMAD.IADD R13, R4, 0x1, R12 ;  /* 0x00000001040d7824 */ /* 0x000fe400078e020c */
[----:B------:R-:W-:Y:S01]  /*47f0*/  IMAD.MOV.U32 R8, RZ, RZ, R4 ;  /* 0x000000ffff087224 */ /* 0x000fe200078e0004 */
[----:B------:R-:W-:-:S05]  /*4800*/  LOP3.LUT R7, R7, 0x3, RZ, 0xc0, !PT ;  /* 0x0000000307077812 */ /* 0x000fca00078ec0ff */
[----:B------:R-:W-:-:S07]  /*4810*/  IMAD.MOV R7, RZ, RZ, -R7 ;  /* 0x000000ffff077224 */ /* 0x000fce00078e0a07 */
.L_x_548:
[----:B--2---:R-:W-:-:S06]  /*4820*/  IMAD.WIDE R14, R13, 0x8, R10 ;  /* 0x000000080d0e7825 */ /* 0x004fcc00078e020a */
[----:B------:R-:W2:Y:S01]  /*4830*/  LDG.E.64 R14, desc[UR10][R14.64] ;  /* 0x0000000a0e0e7981 */ /* 0x000ea2000c1e1b00 */
[----:B-1----:R-:W-:Y:S01]  /*4840*/  IADD3 R22, P1, PT, R13, UR4, RZ ;  /* 0x000000040d167c10 */ /* 0x002fe2000ff3e0ff */
[----:B------:R-:W-:Y:S01]  /*4850*/  VIADD R7, R7, 0x1 ;  /* 0x0000000107077836 */ /* 0x000fe20000000000 */
[----:B------:R-:W-:Y:S01]  /*4860*/  BSSY.RECONVERGENT B3, `(.L_x_546) ;  /* 0x000001b000037945 */ /* 0x000fe20003800200 */
[----:B------:R-:W-:Y:S01]  /*4870*/  IMAD.MOV.U32 R19, RZ, RZ, R6 ;  /* 0x000000ffff137224 */ /* 0x000fe200078e0006 */
[----:B------:R-:W-:Y:S01]  /*4880*/  LEA.HI.X.SX32 R21, R13, UR5, 0x1, P1 ;  /* 0x000000050d157c11 */ /* 0x000fe200088f0eff */
[----:B------:R-:W-:Y:S01]  /*4890*/  IMAD.MOV.U32 R20, RZ, RZ, R5 ;  /* 0x000000ffff147224 */ /* 0x000fe200078e0005 */
[----:B------:R-:W-:Y:S01]  /*48a0*/  MOV R16, R2 ;  /* 0x0000000200107202 */ /* 0x000fe20000000f00 */
[----:B------:R-:W-:Y:S01]  /*48b0*/  IMAD.MOV.U32 R17, RZ, RZ, R3 ;  /* 0x000000ffff117224 */ /* 0x000fe200078e0003 */
[----:B------:R-:W-:Y:S01]  /*48c0*/  ISETP.NE.AND P2, PT, R7, RZ, PT ;  /* 0x000000ff0700720c */ /* 0x000fe20003f45270 */
        /* <DEDUP_REMOVED lines=20> */
.L_x_547:
[----:B0-----:R-:W-:Y:S05]  /*4a10*/  BSYNC.RECONVERGENT B3 ;  /* 0x0000000000037941 */ /* 0x001fea0003800200 */
.L_x_546:
[----:B------:R-:W-:Y:S02]  /*4a20*/  VIADD R8, R8, 0x100 ;  /* 0x0000010008087836 */ /* 0x000fe40000000000 */
[----:B------:R-:W-:Y:S01]  /*4a30*/  VIADD R13, R13, 0x100 ;  /* 0x000001000d0d7836 */ /* 0x000fe20000000000 */
[----:B------:R-:W-:Y:S06]  /*4a40*/  @P2 BRA `(.L_x_548) ;  /* 0xfffffffc00742947 */ /* 0x000fec000383ffff */
.L_x_545:
[----:B01----:R-:W-:Y:S05]  /*4a50*/  BSYNC.RECONVERGENT B2 ;  /* 0x0000000000027941 */ /* 0x003fea0003800200 */
.L_x_544:
        /* <DEDUP_REMOVED lines=9> */
.L_x_557:
[----:B------:R-:W-:-:S05]  /*4af0*/  IMAD.WIDE R22, R7, 0x8, R10 ;  /* 0x0000000807167825 */ /* 0x000fca00078e020a */
[----:B------:R-:W2:Y:S04]  /*4b00*/  LDG.E.64 R20, desc[UR10][R22.64+-0x1000] ;  /* 0xfff0000a16147981 */ /* 0x000ea8000c1e1b00 */
[----:B------:R0:W5:Y:S04]  /*4b10*/  LDG.E.64 R16, desc[UR10][R22.64+-0x800] ;  /* 0xfff8000a16107981 */ /* 0x000168000c1e1b00 */
[----:B------:R0:W5:Y:S04]  /*4b20*/  LDG.E.64 R14, desc[UR10][R22.64] ;  /* 0x0000000a160e7981 */ /* 0x000168000c1e1b00 */
[----:B------:R0:W5:Y:S01]  /*4b30*/  LDG.E.64 R12, desc[UR10][R22.64+0x800] ;  /* 0x0008000a160c7981 */ /* 0x000162000c1e1b00 */
[C---:B------:R-:W-:Y:S01]  /*4b40*/  IADD3 R29, P1, PT, R7.reuse, UR6, RZ ;  /* 0x00000006071d7c10 */ /* 0x040fe2000ff3e0ff */
[----:B------:R-:W-:Y:S03]  /*4b50*/  BSSY.RECONVERGENT B2, `(.L_x_549) ;  /* 0x0000016000027945 */ /* 0x000fe60003800200 */
[----:B------:R-:W-:Y:S01]  /*4b60*/  LEA.HI.X.SX32 R30, R7, UR7, 0x1, P1 ;  /* 0x00000007071e7c11 */ /* 0x000fe200088f0eff */
        /* <DEDUP_REMOVED lines=20> */
.L_x_550:
[----:B------:R-:W-:Y:S05]  /*4cb0*/  BSYNC.RECONVERGENT B2 ;  /* 0x0000000000027941 */ /* 0x000fea0003800200 */
.L_x_549:
        /* <DEDUP_REMOVED lines=23> */
.L_x_552:
[----:B------:R-:W-:Y:S05]  /*4e30*/  BSYNC.RECONVERGENT B2 ;  /* 0x0000000000027941 */ /* 0x000fea0003800200 */
.L_x_551:
        /* <DEDUP_REMOVED lines=24> */
.L_x_554:
[----:B------:R-:W-:Y:S05]  /*4fc0*/  BSYNC.RECONVERGENT B2 ;  /* 0x0000000000027941 */ /* 0x000fea0003800200 */
.L_x_553:
        /* <DEDUP_REMOVED lines=22> */
.L_x_556:
[----:B------:R-:W-:Y:S05]  /*5130*/  BSYNC.RECONVERGENT B2 ;  /* 0x0000000000027941 */ /* 0x000fea0003800200 */
.L_x_555:
[----:B------:R-:W-:Y:S02]  /*5140*/  VIADD R8, R8, 0x400 ;  /* 0x0000040008087836 */ /* 0x000fe40000000000 */
[----:B------:R-:W-:Y:S02]  /*5150*/  VIADD R27, R27, 0x400 ;  /* 0x000004001b1b7836 */ /* 0x000fe40000000000 */
[----:B------:R-:W-:Y:S01]  /*5160*/  VIADD R26, R26, 0x400 ;  /* 0x000004001a1a7836 */ /* 0x000fe20000000000 */
[----:B------:R-:W-:Y:S01]  /*5170*/  ISETP.GE.AND P0, PT, R8, R9, PT ;  /* 0x000000090800720c */ /* 0x000fe20003f06270 */
[----:B------:R-:W-:Y:S02]  /*5180*/  VIADD R25, R25, 0x400 ;  /* 0x0000040019197836 */ /* 0x000fe40000000000 */
[----:B------:R-:W-:-:S10]  /*5190*/  VIADD R7, R7, 0x400 ;  /* 0x0000040007077836 */ /* 0x000fd40000000000 */
[----:B------:R-:W-:Y:S05]  /*51a0*/  @!P0 BRA `(.L_x_557) ;  /* 0xfffffff800508947 */ /* 0x000fea000383ffff */
.L_x_543:
[----:B01----:R-:W-:Y:S05]  /*51b0*/  BSYNC.RECONVERGENT B1 ;  /* 0x0000000000017941 */ /* 0x003fea0003800200 */
.L_x_536:
        /* <DEDUP_REMOVED lines=13> */
[----:B------:R-:W-:Y:S01]  /*5290*/  MOV R12, R7 ;  /* 0x00000007000c7202 */ /* 0x000fe20000000f00 */
[----:B------:R-:W-:Y:S02]  /*52a0*/  IMAD.MOV.U32 R13, RZ, RZ, R16 ;  /* 0x000000ffff0d7224 */ /* 0x000fe400078e0010 */
        /* <DEDUP_REMOVED lines=17> */
.L_x_559:
[----:B------:R-:W-:Y:S05]  /*53c0*/  BSYNC.RECONVERGENT B1 ;  /* 0x0000000000017941 */ /* 0x000fea0003800200 */
.L_x_558:
        /* <DEDUP_REMOVED lines=31> */
.L_x_561:
[----:B------:R-:W-:Y:S05]  /*55c0*/  BSYNC.RECONVERGENT B1 ;  /* 0x0000000000017941 */ /* 0x000fea0003800200 */
.L_x_560:
[----:B------:R-:W-:Y:S01]  /*55d0*/  ISETP.GT.AND P0, PT, R14, 0x1b, PT ;  /* 0x0000001b0e00780c */ /* 0x000fe20003f04270 */
[----:B0-----:R0:W0:Y:S01]  /*55e0*/  SHFL.DOWN PT, R8, R2, 0x4, 0x1f ;  /* 0x08801f0002087f89 */ /* 0x00102200000e0000 */
[----:B------:R-:W-:Y:S01]  /*55f0*/  BSSY.RECONVERGENT B1, `(.L_x_562) ;  /* 0x000001d000017945 */ /* 0x000fe20003800200 */
[----:B---3--:R-:W-:Y:S02]  /*5600*/  IMAD.MOV.U32 R11, RZ, RZ, R5 ;  /* 0x000000ffff0b7224 */ /* 0x008fe400078e0005 */
[----:B------:R3:W0:Y:S01]  /*5610*/  SHFL.DOWN PT, R9, R3, 0x4, 0x1f ;  /* 0x08801f0003097f89 */ /* 0x00062200000e0000 */
[----:B------:R-:W-:Y:S02]  /*5620*/  IMAD.MOV.U32 R12, RZ, RZ, R10 ;  /* 0x000000ffff0c7224 */ /* 0x000fe400078e000a */
[----:B-1----:R-:W-:Y:S01]  /*5630*/  IMAD.MOV.U32 R6, RZ, RZ, R2 ;  /* 0x000000ffff067224 */ /* 0x002fe200078e0002 */
[----:B----4-:R3:W1:Y:S01]  /*5640*/  SHFL.DOWN PT, R16, R5, 0x4, 0x1f ;  /* 0x08801f0005107f89 */ /* 0x01066200000e0000 */
[----:B--2---:R-:W-:-:S03]  /*5650*/  IMAD.MOV.U32 R7, RZ, RZ, R3 ;  /* 0x000000ffff077224 */ /* 0x004fc600078e0003 */
[----:B------:R3:W2:Y:S01]  /*5660*/  SHFL.DOWN PT, R13, R10, 0x4, 0x1f ;  /* 0x08801f000a0d7f89 */ /* 0x0006a200000e0000 */
[----:B------:R-:W-:Y:S05]  /*5670*/  @P0 BRA `(.L_x_563) ;  /* 0x0000000000500947 */ /* 0x000fea0003800000 */
[----:B0-----:R-:W-:Y:S01]  /*5680*/  DSETP.GEU.AND P0, PT, |R2|, |R8|, PT ;  /* 0x400000080200722a */ /* 0x001fe20003f0e200 */
[----:B-1----:R-:W-:Y:S02]  /*5690*/  IMAD.MOV.U32 R11, RZ, RZ, R16 ;  /* 0x000000ffff0b7224 */ /* 0x002fe400078e0010 */
[----:B--2---:R-:W-:Y:S02]  /*56a0*/  IMAD.MOV.U32 R12, RZ, RZ, R13 ;  /* 0x000000ffff0c7224 */ /* 0x004fe400078e000d */
        /* <DEDUP_REMOVED lines=17> */
.L_x_563:
[----:B------:R-:W-:Y:S05]  /*57c0*/  BSYNC.RECONVERGENT B1 ;  /* 0x0000000000017941 */ /* 0x000fea0003800200 */
.L_x_562:
[----:B------:R-:W-:Y:S01]  /*57d0*/  ISETP.GT.AND P0, PT, R14, 0x17, PT ;  /* 0x000000170e00780c */ /* 0x000fe20003f04270 */
[----:B0-----:R0:W4:Y:S01]  /*57e0*/  SHFL.DOWN PT, R8, R6, 0x8, 0x1f ;  /* 0x09001f0006087f89 */ /* 0x00112200000e0000 */
[----:B------:R-:W-:Y:S01]  /*57f0*/  BSSY.RECONVERGENT B1, `(.L_x_564) ;  /* 0x000001d000017945 */ /* 0x000fe20003800200 */
[----:B---3--:R-:W-:Y:S02]  /*5800*/  IMAD.MOV.U32 R5, RZ, RZ, R11 ;  /* 0x000000ffff057224 */ /* 0x008fe400078e000b */
[----:B------:R0:W3:Y:S01]  /*5810*/  SHFL.DOWN PT, R9, R7, 0x8, 0x1f ;  /* 0x09001f0007097f89 */ /* 0x0000e200000e0000 */
[----:B------:R-:W-:Y:S02]  /*5820*/  IMAD.MOV.U32 R10, RZ, RZ, R12 ;  /* 0x000000ffff0a7224 */ /* 0x000fe400078e000c */
[----:B------:R-:W-:Y:S01]  /*5830*/  IMAD.MOV.U32 R2, RZ, RZ, R6 ;  /* 0x000000ffff027224 */ /* 0x000fe200078e0006 */
[----:B-1----:R0:W1:Y:S01]  /*5840*/  SHFL.DOWN PT, R16, R11, 0x8, 0x1f ;  /* 0x09001f000b107f89 */ /* 0x00206200000e0000 */
[----:B------:R-:W-:-:S03]  /*5850*/  IMAD.MOV.U32 R3, RZ, RZ, R7 ;  /* 0x000000ffff037224 */ /* 0x000fc600078e0007 */
[----:B--2---:R0:W2:Y:S01]  /*5860*/  SHFL.DOWN PT, R13, R12, 0x8, 0x1f ;  /* 0x09001f000c0d7f89 */ /* 0x0040a200000e0000 */
[----:B------:R-:W-:Y:S05]  /*5870*/  @P0 BRA `(.L_x_565) ;  /* 0x0000000000500947 */ /* 0x000fea0003800000 */
[----:B---34-:R-:W-:Y:S01]  /*5880*/  DSETP.GEU.AND P0, PT, |R6|, |R8|, PT ;  /* 0x400000080600722a */ /* 0x018fe20003f0e200 */
[----:B-1----:R-:W-:Y:S02]  /*5890*/  IMAD.MOV.U32 R5, RZ, RZ, R16 ;  /* 0x000000ffff057224 */ /* 0x002fe400078e0010 */
        /* <DEDUP_REMOVED lines=18> */
.L_x_565:
[----:B------:R-:W-:Y:S05]  /*59c0*/  BSYNC.RECONVERGENT B1 ;  /* 0x0000000000017941 */ /* 0x000fea0003800200 */
.L_x_564:
[----:B------:R-:W-:Y:S01]  /*59d0*/  ISETP.GT.AND P0, PT, R14, 0xf, PT ;  /* 0x0000000f0e00780c */ /* 0x000fe20003f04270 */
[----:B0-----:R0:W0:Y:S01]  /*59e0*/  SHFL.DOWN PT, R6, R2, 0x10, 0x1f ;  /* 0x0a001f0002067f89 */ /* 0x00102200000e0000 */
[----:B------:R-:W-:Y:S01]  /*59f0*/  BSSY.RECONVERGENT B1, `(.L_x_566) ;  /* 0x000001d000017945 */ /* 0x000fe20003800200 */
[----:B------:R-:W-:Y:S02]  /*5a00*/  IMAD.MOV.U32 R17, RZ, RZ, R5 ;  /* 0x000000ffff117224 */ /* 0x000fe400078e0005 */
[----:B------:R0:W0:Y:S01]  /*5a10*/  SHFL.DOWN PT, R7, R3, 0x10, 0x1f ;  /* 0x0a001f0003077f89 */ /* 0x00002200000e0000 */
[----:B------:R-:W-:Y:S02]  /*5a20*/  IMAD.MOV.U32 R19, RZ, RZ, R10 ;  /* 0x000000ffff137224 */ /* 0x000fe400078e000a */
[----:B------:R-:W-:Y:S01]  /*5a30*/  IMAD.MOV.U32 R12, RZ, RZ, R2 ;  /* 0x000000ffff0c7224 */ /* 0x000fe200078e0002 */
[----:B----4-:R4:W0:Y:S01]  /*5a40*/  SHFL.DOWN PT, R8, R5, 0x10, 0x1f ;  /* 0x0a001f0005087f89 */ /* 0x01082200000e0000 */
[----:B--2---:R-:W-:-:S03]  /*5a50*/  IMAD.MOV.U32 R13, RZ, RZ, R3 ;  /* 0x000000ffff0d7224 */ /* 0x004fc600078e0003 */
[----:B---3--:R4:W2:Y:S01]  /*5a60*/  SHFL.DOWN PT, R9, R10, 0x10, 0x1f ;  /* 0x0a001f000a097f89 */ /* 0x0088a200000e0000 */
[----:B------:R-:W-:Y:S05]  /*5a70*/  @P0 BRA `(.L_x_567) ;  /* 0x0000000000500947 */ /* 0x000fea0003800000 */
[----:B0-----:R-:W-:Y:S01]  /*5a80*/  DSETP.GEU.AND P0, PT, |R2|, |R6|, PT ;  /* 0x400000060200722a */ /* 0x001fe20003f0e200 */
[----:B------:R-:W-:Y:S02]  /*5a90*/  IMAD.MOV.U32 R17, RZ, RZ, R8 ;  /* 0x000000ffff117224 */ /* 0x000fe400078e0008 */
        /* <DEDUP_REMOVED lines=18> */
.L_x_567:
[----:B------:R-:W-:Y:S05]  /*5bc0*/  BSYNC.RECONVERGENT B1 ;  /* 0x0000000000017941 */ /* 0x000fea0003800200 */
.L_x_566:
[----:B------:R-:W-:Y:S01]  /*5bd0*/  ISETP.NE.AND P0, PT, R14, RZ, PT ;  /* 0x000000ff0e00720c */ /* 0x000fe20003f05270 */
[----:B------:R-:W-:-:S12]  /*5be0*/  BSSY.RECONVERGENT B1, `(.L_x_568) ;  /* 0x000000b000017945 */ /* 0x000fd80003800200 */
[----:B------:R-:W-:Y:S05]  /*5bf0*/  @P0 BRA `(.L_x_569) ;  /* 0x0000000000240947 */ /* 0x000fea0003800000 */
[----:B0-----:R-:W0:Y:S01]  /*5c00*/  S2R R6, SR_CgaCtaId ;  /* 0x0000000000067919 */ /* 0x001e220000008800 */
[----:B------:R-:W-:Y:S01]  /*5c10*/  MOV R3, 0x400 ;  /* 0x0000040000037802 */ /* 0x000fe20000000f00 */
[----:B------:R-:W-:Y:S01]  /*5c20*/  IMAD.MOV.U32 R18, RZ, RZ, R17 ;  /* 0x000000ffff127224 */ /* 0x000fe200078e0011 */
[----:B------:R-:W-:-:S04]  /*5c30*/  SHF.R.U32.HI R2, RZ, 0x1, R4 ;  /* 0x00000001ff027819 */ /* 0x000fc80000011604 */
[----:B------:R-:W-:Y:S02]  /*5c40*/  LOP3.LUT R2, R2, 0x1f0, RZ, 0xc0, !PT ;  /* 0x000001f002027812 */ /* 0x000fe400078ec0ff */
[----:B0-----:R-:W-:-:S05]  /*5c50*/  LEA R3, R6, R3, 0x18 ;  /* 0x0000000306037211 */ /* 0x001fca00078ec0ff */
[----:B------:R-:W-:-:S05]  /*5c60*/  IMAD.IADD R3, R2, 0x1, R3 ;  /* 0x0000000102037824 */ /* 0x000fca00078e0203 */
[----:B------:R3:W-:Y:S04]  /*5c70*/  STS.64 [R3+0x10], R18 ;  /* 0x0000101203007388 */ /* 0x0007e80000000a00 */
[----:B------:R3:W-:Y:S02]  /*5c80*/  STS.64 [R3+0x8], R12 ;  /* 0x0000080c03007388 */ /* 0x0007e40000000a00 */
.L_x_569:
[----:B------:R-:W-:Y:S05]  /*5c90*/  BSYNC.RECONVERGENT B1 ;  /* 0x0000000000017941 */ /* 0x000fea0003800200 */
.L_x_568:
[----:B------:R-:W-:Y:S01]  /*5ca0*/  BAR.SYNC.DEFER_BLOCKING 0x0 ;  /* 0x0000000000007b1d */ /* 0x000fe20000010000 */
[----:B------:R-:W-:-:S13]  /*5cb0*/  ISETP.NE.AND P1, PT, R4, RZ, PT ;  /* 0x000000ff0400720c */ /* 0x000fda0003f25270 */
[----:B------:R-:W-:Y:S05]  /*5cc0*/  @P1 BRA `(.L_x_497) ;  /* 0x00000008008c1947 */ /* 0x000fea0003800000 */
[----:B0--3--:R-:W0:Y:S01]  /*5cd0*/  S2R R3, SR_CgaCtaId ;  /* 0x0000000000037919 */ /* 0x009e220000008800 */
[----:B------:R-:W-:Y:S01]  /*5ce0*/  MOV R2, 0x400 ;  /* 0x0000040000027802 */ /* 0x000fe20000000f00 */
[----:B------:R-:W-:Y:S03]  /*5cf0*/  BSSY.RECONVERGENT B1, `(.L_x_570) ;  /* 0x000001a000017945 */ /* 0x000fe60003800200 */
[----:B0-----:R-:W-:-:S05]  /*5d00*/  LEA R30, R3, R2, 0x18 ;  /* 0x00000002031e7211 */ /* 0x001fca00078ec0ff */
[----:B------:R-:W0:Y:S04]  /*5d10*/  LDS.64 R14, [R30+0x18] ;  /* 0x000018001e0e7984 */ /* 0x000e280000000a00 */
[----:B----4-:R-:W3:Y:S04]  /*5d20*/  LDS.128 R4, [R30+0x20] ;  /* 0x000020001e047984 */ /* 0x010ee80000000c00 */
[----:B------:R4:W1:Y:S04]  /*5d30*/  LDS.64 R28, [R30+0x80] ;  /* 0x000080001e1c7984 */ /* 0x0008680000000a00 */
[----:B--2---:R4:W2:Y:S01]  /*5d40*/  LDS.128 R8, [R30+0x30] ;  /* 0x000030001e087984 */ /* 0x0048a20000000c00 */
[----:B0-----:R-:W-:Y:S01]  /*5d50*/  DSETP.GEU.AND P0, PT, |R12|, |R14|, PT ;  /* 0x4000000e0c00722a */ /* 0x001fe20003f0e200 */
[----:B------:R-:W-:Y:S01]  /*5d60*/  MOV R2, R14 ;  /* 0x0000000e00027202 */ /* 0x000fe20000000f00 */
[----:B------:R-:W-:-:S02]  /*5d70*/  IMAD.MOV.U32 R3, RZ, RZ, R15 ;  /* 0x000000ffff037224 */ /* 0x000fc400078e000f */
[----:B---3--:R-:W-:Y:S02]  /*5d80*/  IMAD.MOV.U32 R31, RZ, RZ, R4 ;  /* 0x000000ffff1f7224 */ /* 0x008fe400078e0004 */
[----:B------:R-:W-:-:S08]  /*5d90*/  IMAD.MOV.U32 R33, RZ, RZ, R5 ;  /* 0x000000ffff217224 */ /* 0x000fd000078e0005 */
[----:B-12-4-:R-:W-:Y:S05]  /*5da0*/  @!P0 BRA `(.L_x_571) ;  /* 0x0000000000388947 */ /* 0x016fea0003800000 */
        /* <DEDUP_REMOVED lines=14> */
.L_x_571:
[----:B------:R-:W-:Y:S05]  /*5e90*/  BSYNC.RECONVERGENT B1 ;  /* 0x0000000000017941 */ /* 0x000fea0003800200 */
.L_x_570:
        /* <DEDUP_REMOVED lines=25> */
.L_x_573:
[----:B------:R-:W-:Y:S05]  /*6030*/  BSYNC.RECONVERGENT B1 ;  /* 0x0000000000017941 */ /* 0x000fea0003800200 */
.L_x_572:
        /* <DEDUP_REMOVED lines=21> */
.L_x_575:
[----:B------:R-:W-:Y:S05]  /*6190*/  BSYNC.RECONVERGENT B1 ;  /* 0x0000000000017941 */ /* 0x000fea0003800200 */
.L_x_574:
        /* <DEDUP_REMOVED lines=21> */
.L_x_577:
[----:B------:R-:W-:Y:S05]  /*62f0*/  BSYNC.RECONVERGENT B1 ;  /* 0x0000000000017941 */ /* 0x000fea0003800200 */
.L_x_576:
        /* <DEDUP_REMOVED lines=21> */
.L_x_579:
[----:B------:R-:W-:Y:S05]  /*6450*/  BSYNC.RECONVERGENT B1 ;  /* 0x0000000000017941 */ /* 0x000fea0003800200 */
.L_x_578:
        /* <DEDUP_REMOVED lines=21> */
.L_x_581:
[----:B------:R-:W-:Y:S05]  /*65b0*/  BSYNC.RECONVERGENT B1 ;  /* 0x0000000000017941 */ /* 0x000fea0003800200 */
.L_x_580:
        /* <DEDUP_REMOVED lines=20> */
.L_x_497:
[----:B------:R-:W-:Y:S05]  /*6700*/  BSYNC.RECONVERGENT B0 ;  /* 0x0000000000007941 */ /* 0x000fea0003800200 */
.L_x_464:
[----:B------:R-:W-:Y:S05]  /*6710*/  @P1 EXIT ;  /* 0x000000000000194d */ /* 0x000fea0003800000 */
[----:B01-3--:R-:W0:Y:S01]  /*6720*/  LDC.64 R2, c[0x0][0x390] ;  /* 0x0000e400ff027b82 */ /* 0x00be220000000a00 */
[----:B------:R-:W-:Y:S02]  /*6730*/  IMAD.MOV.U32 R18, RZ, RZ, R17 ;  /* 0x000000ffff127224 */ /* 0x000fe400078e0011 */
[----:B0-----:R-:W-:-:S05]  /*6740*/  IMAD.WIDE.U32 R2, R0, 0x10, R2 ;  /* 0x0000001000027825 */ /* 0x001fca00078e0002 */
[----:B------:R-:W-:Y:S04]  /*6750*/  STG.E.64 desc[UR10][R2.64], R12 ;  /* 0x0000000c02007986 */ /* 0x000fe8000c101b0a */
[----:B------:R-:W-:Y:S01]  /*6760*/  STG.E.64 desc[UR10][R2.64+0x8], R18 ;  /* 0x0000081202007986 */ /* 0x000fe2000c101b0a */
[----:B------:R-:W-:Y:S05]  /*6770*/  EXIT ;  /* 0x000000000000794d */ /* 0x000fea0003800000 */
.L_x_582:
        /* <DEDUP_REMOVED lines=16> */
.L_x_772:


//--------------------- .text._ZN6thrust24THRUST_300001_SM_1000_NS8cuda_cub4core6detail13_kernel_agentINS1_8__reduce11ReduceAgentINS0_12zip_iteratorIN4cuda3std3__45tupleIJNS0_10device_ptrIdEENS0_17counting_iteratorIlNS0_11use_defaultESF_SF_EEEEEEEPNSB_IJdlEEESJ_iNS1_9__extrema9arg_max_fIdl11TComparatorEEEEJSI_SK_iSO_EEEvDpT0_ --------------------------
	.section	.text._ZN6thrust24THRUST_300001_SM_1000_NS8cuda_cub4core6detail13_kernel_agentINS1_8__reduce11ReduceAgentINS0_12zip_iteratorIN4cuda3std3__45tupleIJNS0_10device_ptrIdEENS0_17counting_iteratorIlNS0_11use_defaultESF_SF_EEEEEEEPNSB_IJdlEEESJ_iNS1_9__extrema9arg_max_fIdl11TComparatorEEEEJSI_SK_iSO_EEEvDpT0_,"ax",@progbits
	.align	128
        .global         _ZN6thrust24THRUST_300001_SM_1000_NS8cuda_cub4core6detail13_kernel_agentINS1_8__reduce11ReduceAgentINS0_12zip_iteratorIN4cuda3std3__45tupleIJNS0_10device_ptrIdEENS0_17counting_iteratorIlNS0_11use_defaultESF_SF_EEEEEEEPNSB_IJdlEEESJ_iNS1_9__extrema9arg_max_fIdl11TComparatorEEEEJSI_SK_iSO_EEEvDpT0_
        .type           _ZN6thrust24THRUST_300001_SM_1000_NS8cuda_cub4core6detail13_kernel_agentINS1_8__reduce11ReduceAgentINS0_12zip_iteratorIN4cuda3std3__45tupleIJNS0_10device_ptrIdEENS0_17counting_iteratorIlNS0_11use_defaultESF_SF_EEEEEEEPNSB_IJdlEEESJ_iNS1_9__extrema9arg_max_fIdl11TComparatorEEEEJSI_SK_iSO_EEEvDpT0_,@function
        .size           _ZN6thrust24THRUST_300001_SM_1000_NS8cuda_cub4core6detail13_kernel_agentINS1_8__reduce11ReduceAgentINS0_12zip_iteratorIN4cuda3std3__45tupleIJNS0_10device_ptrIdEENS0_17counting_iteratorIlNS0_11use_defaultESF_SF_EEEEEEEPNSB_IJdlEEESJ_iNS1_9__extrema9arg_max_fIdl11TComparatorEEEEJSI_SK_iSO_EEEvDpT0_,(.L_x_773 - _ZN6thrust24THRUST_300001_SM_1000_NS8cuda_cub4core6detail13_kernel_agentINS1_8__reduce11ReduceAgentINS0_12zip_iteratorIN4cuda3std3__45tupleIJNS0_10device_ptrIdEENS0_17counting_iteratorIlNS0_11use_defaultESF_SF_EEEEEEEPNSB_IJdlEEESJ_iNS1_9__extrema9arg_max_fIdl11TComparatorEEEEJSI_SK_iSO_EEEvDpT0_)
        .other          _ZN6thrust24THRUST_300001_SM_1000_NS8cuda_cub4core6detail13_kernel_agentINS1_8__reduce11ReduceAgentINS0_12zip_iteratorIN4cuda3std3__45tupleIJNS0_10device_ptrIdEENS0_17counting_iteratorIlNS0_11use_defaultESF_SF_EEEEEEEPNSB_IJdlEEESJ_iNS1_9__extrema9arg_max_fIdl11TComparatorEEEEJSI_SK_iSO_EEEvDpT0_,@"STO_CUDA_ENTRY STV_DEFAULT"
_ZN6thrust24THRUST_300001_SM_1000_NS8cuda_cub4core6detail13_kernel_agentINS1_8__reduce11ReduceAgentINS0_12zip_iteratorIN4cuda3std3__45tupleIJNS0_10device_ptrIdEENS0_17counting_iteratorIlNS0_11use_defaultESF_SF_EEEEEEEPNSB_IJdlEEESJ_iNS1_9__extrema9arg_max_fIdl11TComparatorEEEEJSI_SK_iSO_EEEvDpT0_:
.text._ZN6thrust24THRUST_300001_SM_1000_NS8cuda_cub4core6detail13_kernel_agentINS1_8__reduce11ReduceAgentINS0_12zip_iteratorIN4cuda3std3__45tupleIJNS0_10device_ptrIdEENS0_17counting_iteratorIlNS0_11use_defaultESF_SF_EEEEEEEPNSB_IJdlEEESJ_iNS1_9__extrema9arg_max_fIdl11TComparatorEEEEJSI_SK_iSO_EEEvDpT0_:
        /* <DEDUP_REMOVED lines=23> */
.L_x_586:
[----:B0-----:R-:W-:Y:S05]  /*0170*/  BSYNC.RECONVERGENT B1 ;  /* 0x0000000000017941 */ /* 0x001fea0003800200 */
.L_x_585:
        /* <DEDUP_REMOVED lines=19> */
.L_x_593:
        /* <DEDUP_REMOVED lines=31> */
.L_x_592:
[----:B------:R-:W-:Y:S05]  /*04a0*/  BSYNC.RECONVERGENT B3 ;  /* 0x0000000000037941 */ /* 0x000fea0003800200 */
.L_x_591:
[----:B------:R-:W-:Y:S01]  /*04b0*/  IADD3 R14, P0, PT, R14, 0x100, RZ ;  /* 0x000001000e0e7810 */ /* 0x000fe20007f1e0ff */
[----:B------:R-:W-:Y:S02]  /*04c0*/  VIADD R10, R10, 0x100 ;  /* 0x000001000a0a7836 */ /* 0x000fe40000000000 */
[----:B------:R-:W-:Y:S02]  /*04d0*/  IMAD.X R13, RZ, RZ, R13, P3 ;  /* 0x000000ffff0d7224 */ /* 0x000fe400018e060d */
[----:B------:R-:W-:Y:S01]  /*04e0*/  IMAD.X R15, RZ, RZ, R15, P0 ;  /* 0x000000ffff0f7224 */ /* 0x000fe200000e060f */
[----:B------:R-:W-:Y:S07]  /*04f0*/  @P2 BRA `(.L_x_593) ;  /* 0xfffffffc006c2947 */ /* 0x000fee000383ffff */
.L_x_590:
[----:B------:R-:W-:Y:S05]  /*0500*/  BSYNC.RECONVERGENT B2 ;  /* 0x0000000000027941 */ /* 0x000fea0003800200 */
.L_x_589:
[----:B------:R-:W-:-:S13]  /*0510*/  ISETP.GE.U32.AND P0, PT, R16, 0x300, PT ;  /* 0x000003001000780c */ /* 0x000fda0003f06070 */
[----:B------:R-:W-:Y:S05]  /*0520*/  @!P0 BRA `(.L_x_588) ;  /* 0x0000000400bc8947 */ /* 0x000fea0003800000 */
[----:B------:R-:W0:Y:S01]  /*0530*/  LDC.64 R4, c[0x0][0x380] ;  /* 0x0000e000ff047b82 */ /* 0x000e220000000a00 */
[----:B------:R-:W-:-:S07]  /*0540*/  VIADD R20, R10, 0x200 ;  /* 0x000002000a147836 */ /* 0x000fce0000000000 */
[----:B------:R-:W1:Y:S02]  /*0550*/  LDC.64 R6, c[0x0][0x388] ;  /* 0x0000e200ff067b82 */ /* 0x000e640000000a00 */
.L_x_602:
        /* <DEDUP_REMOVED lines=30> */
.L_x_595:
[----:B------:R-:W-:Y:S05]  /*0740*/  BSYNC.RECONVERGENT B2 ;  /* 0x0000000000027941 */ /* 0x000fea0003800200 */
.L_x_594:
[----:B-----5:R-:W-:Y:S01]  /*0750*/  DSETP.GEU.AND P0, PT, |R16|, |R14|, PT ;  /* 0x4000000e1000722a */ /* 0x020fe20003f0e200 */
[C---:B------:R-:W-:Y:S01]  /*0760*/  IADD3 R19, P1, PT, R23.reuse, R6, RZ ;  /* 0x0000000617137210 */ /* 0x040fe20007f3e0ff */
[----:B------:R-:W-:Y:S01]  /*0770*/  BSSY.RECONVERGENT B2, `(.L_x_596) ;  /* 0x0000015000027945 */ /* 0x000fe20003800200 */
[----:B------:R-:W-:Y:S02]  /*0780*/  IMAD.MOV.U32 R2, RZ, RZ, R14 ;  /* 0x000000ffff027224 */ /* 0x000fe400078e000e */
[----:B------:R-:W-:Y:S01]  /*0790*/  LEA.HI.X.SX32 R18, R23, R7, 0x1, P1 ;  /* 0x0000000717127211 */ /* 0x000fe200008f0eff */
[----:B------:R-:W-:Y:S02]  /*07a0*/  IMAD.MOV.U32 R9, RZ, RZ, R19 ;  /* 0x000000ffff097224 */ /* 0x000fe400078e0013 */
[----:B------:R-:W-:Y:S02]  /*07b0*/  IMAD.MOV.U32 R3, RZ, RZ, R15 ;  /* 0x000000ffff037224 */ /* 0x000fe400078e000f */
[----:B------:R-:W-:-:S04]  /*07c0*/  IMAD.MOV.U32 R8, RZ, RZ, R18 ;  /* 0x000000ffff087224 */ /* 0x000fc800078e0012 */
        /* <DEDUP_REMOVED lines=15> */
.L_x_597:
[----:B------:R-:W-:Y:S05]  /*08c0*/  BSYNC.RECONVERGENT B2 ;  /* 0x0000000000027941 */ /* 0x000fea0003800200 */
.L_x_596:
        /* <DEDUP_REMOVED lines=25> */
.L_x_599:
[----:B------:R-:W-:Y:S05]  /*0a60*/  BSYNC.RECONVERGENT B2 ;  /* 0x0000000000027941 */ /* 0x000fea0003800200 */
.L_x_598:
        /* <DEDUP_REMOVED lines=22> */
.L_x_601:
[----:B------:R-:W-:Y:S05]  /*0bd0*/  BSYNC.RECONVERGENT B2 ;  /* 0x0000000000027941 */ /* 0x000fea0003800200 */
.L_x_600:
[C---:B------:R-:W-:Y:S01]  /*0be0*/  VIADD R10, R20.reuse, 0x200 ;  /* 0x00000200140a7836 */ /* 0x040fe20000000000 */
[----:B------:R-:W-:-:S04]  /*0bf0*/  IADD3 R20, PT, PT, R20, 0x400, RZ ;  /* 0x0000040014147810 */ /* 0x000fc80007ffe0ff */
[----:B------:R-:W-:-:S13]  /*0c00*/  ISETP.GE.AND P0, PT, R10, UR5, PT ;  /* 0x000000050a007c0c */ /* 0x000fda000bf06270 */
[----:B------:R-:W-:Y:S05]  /*0c10*/  @!P0 BRA `(.L_x_602) ;  /* 0xfffffff800508947 */ /* 0x000fea000383ffff */
.L_x_588:
[----:B------:R-:W-:Y:S05]  /*0c20*/  BSYNC.RECONVERGENT B1 ;  /* 0x0000000000017941 */ /* 0x000fea0003800200 */
.L_x_587:
        /* <DEDUP_REMOVED lines=35> */
.L_x_605:
[----:B------:R-:W-:Y:S05]  /*0e60*/  BSYNC.RECONVERGENT B1 ;  /* 0x0000000000017941 */ /* 0x000fea0003800200 */
.L_x_604:
        /* <DEDUP_REMOVED lines=31> */
.L_x_607:
[----:B------:R-:W-:Y:S05]  /*1060*/  BSYNC.RECONVERGENT B1 ;  /* 0x0000000000017941 */ /* 0x000fea0003800200 */
.L_x_606:
        /* <DEDUP_REMOVED lines=31> */
.L_x_609:
[----:B------:R-:W-:Y:S05]  /*1260*/  BSYNC.RECONVERGENT B1 ;  /* 0x0000000000017941 */ /* 0x000fea0003800200 */
.L_x_608:
[----:B------:R-:W-:Y:S01]  /*1270*/  ISETP.GT.AND P0, PT, R10, 0x17, PT ;  /* 0x000000170a00780c */ /* 0x000fe20003f04270 */
[----:B-1----:R1:W1:Y:S01]  /*1280*/  SHFL.DOWN PT, R2, R4, 0x8, 0x1f ;  /* 0x09001f0004027f89 */ /* 0x00226200000e0000 */
[----:B------:R-:W-:Y:S01]  /*1290*/  BSSY.RECONVERGENT B1, `(.L_x_610) ;  /* 0x000001d000017945 */ /* 0x000fe20003800200 */
[----:B0-----:R-:W-:Y:S02]  /*12a0*/  IMAD.MOV.U32 R8, RZ, RZ, R11 ;  /* 0x000000ffff087224 */ /* 0x001fe400078e000b */
[----:B------:R0:W0:Y:S01]  /*12b0*/  SHFL.DOWN PT, R3, R5, 0x8, 0x1f ;  /* 0x09001f0005037f89 */ /* 0x00002200000e0000 */
[----:B------:R-:W-:Y:S02]  /*12c0*/  IMAD.MOV.U32 R9, RZ, RZ, R12 ;  /* 0x000000ffff097224 */ /* 0x000fe400078e000c */
[----:B------:R-:W-:Y:S01]  /*12d0*/  IMAD.MOV.U32 R6, RZ, RZ, R4 ;  /* 0x000000ffff067224 */ /* 0x000fe200078e0004 */
[----:B---3--:R3:W0:Y:S01]  /*12e0*/  SHFL.DOWN PT, R14, R11, 0x8, 0x1f ;  /* 0x09001f000b0e7f89 */ /* 0x00862200000e0000 */
[----:B--2---:R-:W-:-:S03]  /*12f0*/  IMAD.MOV.U32 R7, RZ, RZ, R5 ;  /* 0x000000ffff077224 */ /* 0x004fc600078e0005 */
[----:B----4-:R3:W2:Y:S01]  /*1300*/  SHFL.DOWN PT, R13, R12, 0x8, 0x1f ;  /* 0x09001f000c0d7f89 */ /* 0x0106a200000e0000 */
[----:B------:R-:W-:Y:S05]  /*1310*/  @P0 BRA `(.L_x_611) ;  /* 0x0000000000500947 */ /* 0x000fea0003800000 */
[----:B01----:R-:W-:Y:S01]  /*1320*/  DSETP.GEU.AND P0, PT, |R4|, |R2|, PT ;  /* 0x400000020400722a */ /* 0x003fe20003f0e200 */
[----:B------:R-:W-:Y:S01]  /*1330*/  IMAD.MOV.U32 R8, RZ, RZ, R14 ;  /* 0x000000ffff087224 */ /* 0x000fe200078e000e */
[----:B--2---:R-:W-:Y:S01]  /*1340*/  MOV R9, R13 ;  /* 0x0000000d00097202 */ /* 0x004fe20000000f00 */
        /* <DEDUP_REMOVED lines=17> */
.L_x_611:
[----:B------:R-:W-:Y:S05]  /*1460*/  BSYNC.RECONVERGENT B1 ;  /* 0x0000000000017941 */ /* 0x000fea0003800200 */
.L_x_610:
[----:B------:R-:W-:Y:S01]  /*1470*/  ISETP.GT.AND P0, PT, R10, 0xf, PT ;  /* 0x0000000f0a00780c */ /* 0x000fe20003f04270 */
[----:B-1----:R1:W4:Y:S01]  /*1480*/  SHFL.DOWN PT, R4, R6, 0x10, 0x1f ;  /* 0x0a001f0006047f89 */ /* 0x00232200000e0000 */
[----:B------:R-:W-:Y:S01]  /*1490*/  BSSY.RECONVERGENT B1, `(.L_x_612) ;  /* 0x000001d000017945 */ /* 0x000fe20003800200 */
[----:B0-----:R-:W-:Y:S02]  /*14a0*/  IMAD.MOV.U32 R14, RZ, RZ, R8 ;  /* 0x000000ffff0e7224 */ /* 0x001fe400078e0008 */
[----:B------:R1:W0:Y:S01]  /*14b0*/  SHFL.DOWN PT, R5, R7, 0x10, 0x1f ;  /* 0x0a001f0007057f89 */ /* 0x00022200000e0000 */
[----:B------:R-:W-:Y:S02]  /*14c0*/  IMAD.MOV.U32 R15, RZ, RZ, R9 ;  /* 0x000000ffff0f7224 */ /* 0x000fe400078e0009 */
[----:B------:R-:W-:Y:S01]  /*14d0*/  IMAD.MOV.U32 R2, RZ, RZ, R6 ;  /* 0x000000ffff027224 */ /* 0x000fe200078e0006 */
[----:B---3--:R1:W3:Y:S01]  /*14e0*/  SHFL.DOWN PT, R11, R8, 0x10, 0x1f ;  /* 0x0a001f00080b7f89 */ /* 0x0082e200000e0000 */
[----:B------:R-:W-:-:S03]  /*14f0*/  IMAD.MOV.U32 R3, RZ, RZ, R7 ;  /* 0x000000ffff037224 */ /* 0x000fc600078e0007 */
[----:B------:R1:W0:Y:S01]  /*1500*/  SHFL.DOWN PT, R12, R9, 0x10, 0x1f ;  /* 0x0a001f00090c7f89 */ /* 0x00022200000e0000 */
[----:B------:R-:W-:Y:S05]  /*1510*/  @P0 BRA `(.L_x_613) ;  /* 0x0000000000500947 */ /* 0x000fea0003800000 */
[----:B0---4-:R-:W-:Y:S01]  /*1520*/  DSETP.GEU.AND P0, PT, |R6|, |R4|, PT ;  /* 0x400000040600722a */ /* 0x011fe20003f0e200 */
[----:B---3--:R-:W-:Y:S02]  /*1530*/  IMAD.MOV.U32 R14, RZ, RZ, R11 ;  /* 0x000000ffff0e7224 */ /* 0x008fe400078e000b */
        /* <DEDUP_REMOVED lines=18> */
.L_x_613:
[----:B------:R-:W-:Y:S05]  /*1660*/  BSYNC.RECONVERGENT B1 ;  /* 0x0000000000017941 */ /* 0x000fea0003800200 */
.L_x_612:
[----:B------:R-:W-:Y:S01]  /*1670*/  ISETP.NE.AND P0, PT, R10, RZ, PT ;  /* 0x000000ff0a00720c */ /* 0x000fe20003f05270 */
[----:B------:R-:W-:-:S12]  /*1680*/  BSSY.RECONVERGENT B1, `(.L_x_614) ;  /* 0x000000a000017945 */ /* 0x000fd80003800200 */
[----:B------:R-:W-:Y:S05]  /*1690*/  @P0 BRA `(.L_x_615) ;  /* 0x0000000000200947 */ /* 0x000fea0003800000 */
[----:B-1----:R-:W1:Y:S01]  /*16a0*/  S2R R6, SR_CgaCtaId ;  /* 0x0000000000067919 */ /* 0x002e620000008800 */
[----:B0-----:R-:W-:Y:S02]  /*16b0*/  MOV R5, 0x400 ;  /* 0x0000040000057802 */ /* 0x001fe40000000f00 */
[----:B----4-:R-:W-:-:S04]  /*16c0*/  SHF.R.U32.HI R4, RZ, 0x1, R0 ;  /* 0x00000001ff047819 */ /* 0x010fc80000011600 */
[----:B------:R-:W-:Y:S02]  /*16d0*/  LOP3.LUT R4, R4, 0x1f0, RZ, 0xc0, !PT ;  /* 0x000001f004047812 */ /* 0x000fe400078ec0ff */
[----:B-1----:R-:W-:-:S05]  /*16e0*/  LEA R5, R6, R5, 0x18 ;  /* 0x0000000506057211 */ /* 0x002fca00078ec0ff */
[----:B------:R-:W-:-:S05]  /*16f0*/  IMAD.IADD R5, R4, 0x1, R5 ;  /* 0x0000000104057824 */ /* 0x000fca00078e0205 */
[----:B------:R0:W-:Y:S04]  /*1700*/  STS.64 [R5+0x10], R14 ;  /* 0x0000100e05007388 */ /* 0x0001e80000000a00 */
[----:B------:R0:W-:Y:S02]  /*1710*/  STS.64 [R5+0x8], R2 ;  /* 0x0000080205007388 */ /* 0x0001e40000000a00 */
.L_x_615:
[----:B------:R-:W-:Y:S05]  /*1720*/  BSYNC.RECONVERGENT B1 ;  /* 0x0000000000017941 */ /* 0x000fea0003800200 */
.L_x_614:
        /* <DEDUP_REMOVED lines=8> */
[----:B-1--4-:R-:W1:Y:S04]  /*17b0*/  LDS.128 R4, [R0+0x20] ;  /* 0x0000200000047984 */ /* 0x012e680000000c00 */
[----:B--2---:R2:W4:Y:S04]  /*17c0*/  LDS.64 R12, [R0+0x80] ;  /* 0x00008000000c7984 */ /* 0x0045280000000a00 */
[----:B---3--:R2:W3:Y:S01]  /*17d0*/  LDS.128 R8, [R0+0x30] ;  /* 0x0000300000087984 */ /* 0x0084e20000000c00 */
[----:B0-----:R-:W-:Y:S01]  /*17e0*/  DSETP.GEU.AND P0, PT, |R2|, |R16|, PT ;  /* 0x400000100200722a */ /* 0x001fe20003f0e200 */
[----:B------:R-:W-:Y:S01]  /*17f0*/  IMAD.MOV.U32 R24, RZ, RZ, R16 ;  /* 0x000000ffff187224 */ /* 0x000fe200078e0010 */
[----:B------:R-:W-:Y:S01]  /*1800*/  MOV R25, R17 ;  /* 0x0000001100197202 */ /* 0x000fe20000000f00 */
[----:B-1----:R-:W-:-:S02]  /*1810*/  IMAD.MOV.U32 R26, RZ, RZ, R4 ;  /* 0x000000ffff1a7224 */ /* 0x002fc400078e0004 */
[----:B------:R-:W-:-:S09]  /*1820*/  IMAD.MOV.U32 R27, RZ, RZ, R5 ;  /* 0x000000ffff1b7224 */ /* 0x000fd200078e0005 */
        /* <DEDUP_REMOVED lines=15> */
.L_x_618:
[----:B------:R-:W-:Y:S05]  /*1920*/  BSYNC.RECONVERGENT B1 ;  /* 0x0000000000017941 */ /* 0x000fea0003800200 */
.L_x_617:
        /* <DEDUP_REMOVED lines=23> */
.L_x_620:
[----:B------:R-:W-:Y:S05]  /*1aa0*/  BSYNC.RECONVERGENT B1 ;  /* 0x0000000000017941 */ /* 0x000fea0003800200 */
.L_x_619:
        /* <DEDUP_REMOVED lines=21> */
.L_x_622:
[----:B------:R-:W-:Y:S05]  /*1c00*/  BSYNC.RECONVERGENT B1 ;  /* 0x0000000000017941 */ /* 0x000fea0003800200 */
.L_x_621:
        /* <DEDUP_REMOVED lines=23> */
.L_x_624:
[----:B------:R-:W-:Y:S05]  /*1d80*/  BSYNC.RECONVERGENT B1 ;  /* 0x0000000000017941 */ /* 0x000fea0003800200 */
.L_x_623:
        /* <DEDUP_REMOVED lines=21> */
.L_x_626:
[----:B------:R-:W-:Y:S05]  /*1ee0*/  BSYNC.RECONVERGENT B1 ;  /* 0x0000000000017941 */ /* 0x000fea0003800200 */
.L_x_625:
[----:B------:R-:W-:Y:S01]  /*1ef0*/  DSETP.GEU.AND P0, PT, |R2|, |R10|, PT ;  /* 0x4000000a0200722a */ /* 0x000fe20003f0e200 */
[----:B------:R-:W-:Y:S01]  /*1f00*/  BSSY.RECONVERGENT B1, `(.L_x_627) ;  /* 0x0000014000017945 */ /* 0x000fe20003800200 */
[----:B------:R-:W-:Y:S01]  /*1f10*/  IMAD.MOV.U32 R8, RZ, RZ, R10 ;  /* 0x000000ffff087224 */ /* 0x000fe200078e000a */
[----:B---3--:R-:W-:Y:S01]  /*1f20*/  MOV R0, R5 ;  /* 0x0000000500007202 */ /* 0x008fe20000000f00 */
        /* <DEDUP_REMOVED lines=17> */
.L_x_628:
[----:B------:R-:W-:Y:S05]  /*2040*/  BSYNC.RECONVERGENT B1 ;  /* 0x0000000000017941 */ /* 0x000fea0003800200 */
.L_x_627:
        /* <DEDUP_REMOVED lines=21> */
.L_x_603:
        /* <DEDUP_REMOVED lines=9> */
[----:B------:R-:W-:Y:S02]  /*2230*/  VIADD R5, R5, UR6 ;  /* 0x0000000605057c36 */ /* 0x000fe40008000000 */
        /* <DEDUP_REMOVED lines=9> */
[----:B----4-:R-:W-:Y:S01]  /*22d0*/  IMAD.MOV.U32 R14, RZ, RZ, R12 ;  /* 0x000000ffff0e7224 */ /* 0x010fe200078e000c */
[----:B------:R-:W-:Y:S01]  /*22e0*/  MOV R6, R10 ;  /* 0x0000000a00067202 */ /* 0x000fe20000000f00 */
[----:B0-----:R-:W-:Y:S02]  /*22f0*/  IMAD.MOV.U32 R16, RZ, RZ, R13 ;  /* 0x000000ffff107224 */ /* 0x001fe400078e000d */
        /* <DEDUP_REMOVED lines=16> */
.L_x_630:
[----:B------:R-:W-:Y:S05]  /*2400*/  BSYNC.RECONVERGENT B1 ;  /* 0x0000000000017941 */ /* 0x000fea0003800200 */
.L_x_629:
        /* <DEDUP_REMOVED lines=32> */
.L_x_632:
[----:B------:R-:W-:Y:S05]  /*2610*/  BSYNC.RECONVERGENT B1 ;  /* 0x0000000000017941 */ /* 0x000fea0003800200 */
.L_x_631:
[----:B-1----:R-:W-:Y:S01]  /*2620*/  VIADD R2, R4, 0x4 ;  /* 0x0000000404027836 */ /* 0x002fe20000000000 */
[----:B------:R1:W4:Y:S01]  /*2630*/  SHFL.DOWN PT, R6, R8, 0x4, R5 ;  /* 0x0880000008067989 */ /* 0x00032200000e0005 */
[----:B------:R-:W-:Y:S01]  /*2640*/  BSSY.RECONVERGENT B1, `(.L_x_633) ;  /* 0x000001e000017945 */ /* 0x000fe20003800200 */
[----:B--2---:R-:W-:Y:S01]  /*2650*/  IMAD.MOV.U32 R14, RZ, RZ, R10 ;  /* 0x000000ffff0e7224 */ /* 0x004fe200078e000a */
[----:B------:R-:W-:Y:S01]  /*2660*/  MOV R16, R12 ;  /* 0x0000000c00107202 */ /* 0x000fe20000000f00 */
[----:B------:R1:W2:Y:S01]  /*2670*/  SHFL.DOWN PT, R7, R9, 0x4, R5 ;  /* 0x0880000009077989 */ /* 0x0002a200000e0005 */
[----:B------:R-:W-:Y:S01]  /*2680*/  ISETP.GT.AND P0, PT, R2, R5, PT ;  /* 0x000000050200720c */ /* 0x000fe20003f04270 */
[----:B------:R-:W-:Y:S02]  /*2690*/  IMAD.MOV.U32 R2, RZ, RZ, R8 ;  /* 0x000000ffff027224 */ /* 0x000fe400078e0008 */
[----:B---3--:R1:W3:Y:S01]  /*26a0*/  SHFL.DOWN PT, R11, R10, 0x4, R5 ;  /* 0x088000000a0b7989 */ /* 0x0082e200000e0005 */
[----:B------:R-:W-:-:S03]  /*26b0*/  IMAD.MOV.U32 R3, RZ, RZ, R9 ;  /* 0x000000ffff037224 */ /* 0x000fc600078e0009 */
[----:B0-----:R1:W0:Y:S06]  /*26c0*/  SHFL.DOWN PT, R13, R12, 0x4, R5 ;  /* 0x088000000c0d7989 */ /* 0x00122c00000e0005 */
        /* <DEDUP_REMOVED lines=21> */
.L_x_634:
[----:B------:R-:W-:Y:S05]  /*2820*/  BSYNC.RECONVERGENT B1 ;  /* 0x0000000000017941 */ /* 0x000fea0003800200 */
.L_x_633:
        /* <DEDUP_REMOVED lines=8> */
[----:B---3--:R3:W1:Y:S01]  /*28b0*/  SHFL.DOWN PT, R11, R14, 0x8, R5 ;  /* 0x090000000e0b7989 */ /* 0x00866200000e0005 */
[----:B--2---:R-:W-:-:S03]  /*28c0*/  IMAD.MOV.U32 R7, RZ, RZ, R3 ;  /* 0x000000ffff077224 */ /* 0x004fc600078e0003 */
[----:B0-----:R3:W0:Y:S04]  /*28d0*/  SHFL.DOWN PT, R13, R16, 0x8, R5 ;  /* 0x09000000100d7989 */ /* 0x00162800000e0005 */
        /* <DEDUP_REMOVED lines=21> */
.L_x_636:
[----:B------:R-:W-:Y:S05]  /*2a30*/  BSYNC.RECONVERGENT B1 ;  /* 0x0000000000017941 */ /* 0x000fea0003800200 */
.L_x_635:
[----:B-1----:R-:W-:Y:S01]  /*2a40*/  VIADD R2, R4, 0x10 ;  /* 0x0000001004027836 */ /* 0x002fe20000000000 */
[----:B----4-:R1:W2:Y:S01]  /*2a50*/  SHFL.DOWN PT, R8, R6, 0x10, R5 ;  /* 0x0a00000006087989 */ /* 0x0102a200000e0005 */
[----:B------:R-:W-:Y:S01]  /*2a60*/  BSSY.RECONVERGENT B1, `(.L_x_637) ;  /* 0x000001e000017945 */ /* 0x000fe20003800200 */
[----:B---3--:R-:W-:Y:S02]  /*2a70*/  IMAD.MOV.U32 R14, RZ, RZ, R10 ;  /* 0x000000ffff0e7224 */ /* 0x008fe400078e000a */
[----:B------:R-:W-:Y:S01]  /*2a80*/  ISETP.GT.AND P0, PT, R2, R5, PT ;  /* 0x000000050200720c */ /* 0x000fe20003f04270 */
[----:B------:R1:W3:Y:S01]  /*2a90*/  SHFL.DOWN PT, R9, R7, 0x10, R5 ;  /* 0x0a00000007097989 */ /* 0x0002e200000e0005 */
[----:B------:R-:W-:Y:S02]  /*2aa0*/  IMAD.MOV.U32 R15, RZ, RZ, R12 ;  /* 0x000000ffff0f7224 */ /* 0x000fe400078e000c */
[----:B------:R-:W-:Y:S01]  /*2ab0*/  IMAD.MOV.U32 R2, RZ, RZ, R6 ;  /* 0x000000ffff027224 */ /* 0x000fe200078e0006 */
[----:B------:R1:W4:Y:S01]  /*2ac0*/  SHFL.DOWN PT, R11, R10, 0x10, R5 ;  /* 0x0a0000000a0b7989 */ /* 0x00032200000e0005 */
        /* <DEDUP_REMOVED lines=23> */
.L_x_638:
[----:B------:R-:W-:Y:S05]  /*2c40*/  BSYNC.RECONVERGENT B1 ;  /* 0x0000000000017941 */ /* 0x000fea0003800200 */
.L_x_637:
        /* <DEDUP_REMOVED lines=11> */
.L_x_640:
[----:B------:R-:W-:Y:S05]  /*2d00*/  BSYNC.RECONVERGENT B1 ;  /* 0x0000000000017941 */ /* 0x000fea0003800200 */
.L_x_639:
[----:B------:R-:W-:Y:S01]  /*2d10*/  BAR.SYNC.DEFER_BLOCKING 0x0 ;  /* 0x0000000000007b1d */ /* 0x000fe20000010000 */
[----:B------:R-:W-:-:S13]  /*2d20*/  ISETP.NE.AND P1, PT, R0, RZ, PT ;  /* 0x000000ff0000720c */ /* 0x000fda0003f25270 */
[----:B------:R-:W-:Y:S05]  /*2d30*/  @P1 BRA `(.L_x_616) ;  /* 0x0000003400d41947 */ /* 0x000fea0003800000 */
[----:B------:R-:W-:Y:S01]  /*2d40*/  UISETP.GE.AND UP0, UPT, UR6, 0x21, UPT ;  /* 0x000000210600788c */ /* 0x000fe2000bf06270 */
[----:B----4-:R-:W-:Y:S02]  /*2d50*/  IMAD.MOV.U32 R11, RZ, RZ, R14 ;  /* 0x000000ffff0b7224 */ /* 0x010fe400078e000e */
[----:B--2---:R-:W-:Y:S02]  /*2d60*/  IMAD.MOV.U32 R8, RZ, RZ, R15 ;  /* 0x000000ffff087224 */ /* 0x004fe400078e000f */
        /* <DEDUP_REMOVED lines=8> */
[----:B0-----:R-:W0:Y:S01]  /*2df0*/  LDS.64 R12, [UR4+0x20] ;  /* 0x00002004ff0c7984 */ /* 0x001e220008000a00 */
[----:B-1----:R-:W-:Y:S01]  /*2e00*/  DSETP.GEU.AND P0, PT, |R2|, |R6|, PT ;  /* 0x400000060200722a */ /* 0x002fe20003f0e200 */
[----:B------:R-:W-:Y:S01]  /*2e10*/  MOV R4, R6 ;  /* 0x0000000600047202 */ /* 0x000fe20000000f00 */
[----:B------:R-:W-:Y:S02]  /*2e20*/  IMAD.MOV.U32 R5, RZ, RZ, R7 ;  /* 0x000000ffff057224 */ /* 0x000fe400078e0007 */
[----:B0-----:R-:W-:Y:S02]  /*2e30*/  IMAD.MOV.U32 R11, RZ, RZ, R12 ;  /* 0x000000ffff0b7224 */ /* 0x001fe400078e000c */
        /* <DEDUP_REMOVED lines=16> */
.L_x_642:
[----:B------:R-:W-:Y:S05]  /*2f40*/  BSYNC.RECONVERGENT B1 ;  /* 0x0000000000017941 */ /* 0x000fea0003800200 */
.L_x_641:
[----:B------:R-:W-:Y:S01]  /*2f50*/  UISETP.GE.AND UP0, UPT, UR6, 0x41, UPT ;  /* 0x000000410600788c */ /* 0x000fe2000bf06270 */
[----:B---3--:R-:W-:Y:S02]  /*2f60*/  IMAD.MOV.U32 R9, RZ, RZ, R11 ;  /* 0x000000ffff097224 */ /* 0x008fe400078e000b */
[----:B------:R-:W-:Y:S02]  /*2f70*/  IMAD.MOV.U32 R0, RZ, RZ, R8 ;  /* 0x000000ffff007224 */ /* 0x000fe400078e0008 */
[----:B------:R-:W-:Y:S02]  /*2f80*/  IMAD.MOV.U32 R2, RZ, RZ, R4 ;  /* 0x000000ffff027224 */ /* 0x000fe400078e0004 */
[----:B------:R-:W-:Y:S02]  /*2f90*/  IMAD.MOV.U32 R3, RZ, RZ, R5 ;  /* 0x000000ffff037224 */ /* 0x000fe400078e0005 */
        /* <DEDUP_REMOVED lines=8> */
[----:B------:R-:W-:Y:S02]  /*3020*/  IMAD.MOV.U32 R2, RZ, RZ, R6 ;  /* 0x000000ffff027224 */ /* 0x000fe400078e0006 */
[----:B------:R-:W-:Y:S02]  /*3030*/  IMAD.MOV.U32 R3, RZ, RZ, R7 ;  /* 0x000000ffff037224 */ /* 0x000fe400078e0007 */
[----:B0-----:R-:W-:-:S02]  /*3040*/  IMAD.MOV.U32 R9, RZ, RZ, R12 ;  /* 0x000000ffff097224 */ /* 0x001fc400078e000c */
        /* <DEDUP_REMOVED lines=16> */
.L_x_644:
[----:B------:R-:W-:Y:S05]  /*3150*/  BSYNC.RECONVERGENT B1 ;  /* 0x0000000000017941 */ /* 0x000fea0003800200 */
.L_x_643:
[----:B------:R-:W-:Y:S01]  /*3160*/  UISETP.GE.AND UP0, UPT, UR6, 0x61, UPT ;  /* 0x000000610600788c */ /* 0x000fe2000bf06270 */
[----:B------:R-:W-:Y:S01]  /*3170*/  IMAD.MOV.U32 R11, RZ, RZ, R9 ;  /* 0x000000ffff0b7224 */ /* 0x000fe200078e0009 */
[----:B------:R-:W-:Y:S01]  /*3180*/  MOV R8, R0 ;  /* 0x0000000000087202 */ /* 0x000fe20000000f00 */
[----:B------:R-:W-:Y:S02]  /*3190*/  IMAD.MOV.U32 R4, RZ, RZ, R2 ;  /* 0x000000ffff047224 */ /* 0x000fe400078e0002 */
[----:B------:R-:W-:-:S04]  /*31a0*/  IMAD.MOV.U32 R5, RZ, RZ, R3 ;  /* 0x000000ffff057224 */ /* 0x000fc800078e0003 */
        /* <DEDUP_REMOVED lines=27> */
.L_x_646:
[----:B------:R-:W-:Y:S05]  /*3360*/  BSYNC.RECONVERGENT B1 ;  /* 0x0000000000017941 */ /* 0x000fea0003800200 */
.L_x_645:
[----:B------:R-:W-:Y:S01]  /*3370*/  UISETP.GE.AND UP0, UPT, UR6, 0x81, UPT ;  /* 0x000000810600788c */ /* 0x000fe2000bf06270 */
[----:B------:R-:W-:Y:S02]  /*3380*/  IMAD.MOV.U32 R9, RZ, RZ, R11 ;  /* 0x000000ffff097224 */ /* 0x000fe400078e000b */
        /* <DEDUP_REMOVED lines=30> */
.L_x_648:
[----:B------:R-:W-:Y:S05]  /*3570*/  BSYNC.RECONVERGENT B1 ;  /* 0x0000000000017941 */ /* 0x000fea0003800200 */
.L_x_647:
        /* <DEDUP_REMOVED lines=32> */
.L_x_650:
[----:B------:R-:W-:Y:S05]  /*3780*/  BSYNC.RECONVERGENT B1 ;  /* 0x0000000000017941 */ /* 0x000fea0003800200 */
.L_x_649:
        /* <DEDUP_REMOVED lines=14> */
[----:B------:R-:W-:Y:S01]  /*3870*/  IMAD.MOV.U32 R7, RZ, RZ, R3 ;  /* 0x000000ffff077224 */ /* 0x000fe200078e0003 */
[----:B0-----:R-:W-:Y:S01]  /*3880*/  MOV R0, R13 ;  /* 0x0000000d00007202 */ /* 0x001fe20000000f00 */
        /* <DEDUP_REMOVED lines=16> */
.L_x_652:
[----:B------:R-:W-:Y:S05]  /*3990*/  BSYNC.RECONVERGENT B1 ;  /* 0x0000000000017941 */ /* 0x000fea0003800200 */
.L_x_651:
[----:B------:R-:W-:Y:S01]  /*39a0*/  UISETP.GE.AND UP0, UPT, UR6, 0xe1, UPT ;  /* 0x000000e10600788c */ /* 0x000fe2000bf06270 */
[----:B------:R-:W-:Y:S02]  /*39b0*/  IMAD.MOV.U32 R14, RZ, RZ, R9 ;  /* 0x000000ffff0e7224 */ /* 0x000fe400078e0009 */
[----:B------:R-:W-:Y:S02]  /*39c0*/  IMAD.MOV.U32 R15, RZ, RZ, R0 ;  /* 0x000000ffff0f7224 */ /* 0x000fe400078e0000 */
[----:B------:R-:W-:Y:S02]  /*39d0*/  IMAD.MOV.U32 R2, RZ, RZ, R6 ;  /* 0x000000ffff027224 */ /* 0x000fe400078e0006 */
[----:B------:R-:W-:Y:S02]  /*39e0*/  IMAD.MOV.U32 R3, RZ, RZ, R7 ;  /* 0x000000ffff037224 */ /* 0x000fe400078e0007 */
[----:B------:R-:W-:Y:S05]  /*39f0*/  BRA.U !UP0, `(.L_x_616) ;  /* 0x0000002908a47547 */ /* 0x000fea000b800000 */
[----:B------:R-:W1:Y:S01]  /*3a00*/  S2UR UR5, SR_CgaCtaId ;  /* 0x00000000000579c3 */ /* 0x000e620000008800 */
[----:B------:R-:W-:Y:S02]  /*3a10*/  UMOV UR4, 0x400 ;  /* 0x0000040000047882 */ /* 0x000fe40000000000 */
[----:B-1----:R-:W-:-:S09]  /*3a20*/  ULEA UR4, UR5, UR4, 0x18 ;  /* 0x0000000405047291 */ /* 0x002fd2000f8ec0ff */
[----:B------:R-:W1:Y:S04]  /*3a30*/  LDS.64 R4, [UR4+0x78] ;  /* 0x00007804ff047984 */ /* 0x000e680008000a00 */
[----:B------:R-:W2:Y:S01]  /*3a40*/  LDS.64 R10, [UR4+0x80] ;  /* 0x00008004ff0a7984 */ /* 0x000ea20008000a00 */
        /* <DEDUP_REMOVED lines=21> */
.L_x_584:
        /* <DEDUP_REMOVED lines=30> */
[----:B------:R-:W-:Y:S02]  /*3d80*/  ISETP.GE.U32.AND.EX P0, PT, RZ, RZ, PT, P0 ;  /* 0x000000ffff00720c */ /* 0x000fe40003f06100 */
[----:B------:R-:W-:-:S11]  /*3d90*/  IADD3.X R7, PT, PT, RZ, UR7, RZ, P1, !PT ;  /* 0x00000007ff077c10 */ /* 0x000fd60008ffe4ff */
[----:B------:R-:W-:-:S06]  /*3da0*/  DSETP.LT.OR P0, PT, |R8|, |R4|, !P0 ;  /* 0x400000040800722a */ /* 0x000fcc0004701600 */
[----:B------:R-:W-:Y:S02]  /*3db0*/  FSEL R8, R4, R8, P0 ;  /* 0x0000000804087208 */ /* 0x000fe40000000000 */
[----:B------:R-:W-:Y:S02]  /*3dc0*/  FSEL R9, R5, R9, P0 ;  /* 0x0000000905097208 */ /* 0x000fe40000000000 */
[----:B------:R-:W-:Y:S02]  /*3dd0*/  SEL R23, R6, R23, P0 ;  /* 0x0000001706177207 */ /* 0x000fe40000000000 */
[----:B------:R-:W-:-:S07]  /*3de0*/  SEL R24, R7, R24, P0 ;  /* 0x0000001807187207 */ /* 0x000fce0000000000 */
.L_x_654:
[----:B------:R-:W-:Y:S05]  /*3df0*/  BSYNC.RECONVERGENT B1 ;  /* 0x0000000000017941 */ /* 0x000fea0003800200 */
.L_x_653:
[----:B------:R-:W-:Y:S01]  /*3e00*/  UISETP.GE.U32.AND UP0, UPT, UR4, 0xa00, UPT ;  /* 0x00000a000400788c */ /* 0x000fe2000bf06070 */
[----:B------:R-:W-:-:S08]  /*3e10*/  IMAD.MOV.U32 R5, RZ, RZ, 0x500 ;  /* 0x00000500ff057424 */ /* 0x000fd000078e00ff */
[----:B------:R-:W-:Y:S05]  /*3e20*/  BRA.U !UP0, `(.L_x_655) ;  /* 0x00000005084c7547 */ /* 0x000fea000b800000 */
[----:B------:R-:W-:Y:S01]  /*3e30*/  IMAD.MOV.U32 R12, RZ, RZ, R8 ;  /* 0x000000ffff0c7224 */ /* 0x000fe200078e0008 */
[----:B------:R-:W0:Y:S01]  /*3e40*/  LDCU UR4, c[0x0][0x398] ;  /* 0x00007300ff0477ac */ /* 0x000e220008000800 */
[----:B------:R-:W-:Y:S02]  /*3e50*/  IMAD.MOV.U32 R13, RZ, RZ, R9 ;  /* 0x000000ffff0d7224 */ /* 0x000fe400078e0009 */
[----:B------:R-:W-:Y:S01]  /*3e60*/  IMAD.MOV.U32 R17, RZ, RZ, 0x500 ;  /* 0x00000500ff117424 */ /* 0x000fe200078e00ff */
[----:B------:R-:W1:Y:S01]  /*3e70*/  LDCU.64 UR6, c[0x0][0x388] ;  /* 0x00007100ff0677ac */ /* 0x000e620008000a00 */
[----:B------:R-:W-:-:S05]  /*3e80*/  NOP ;  /* 0x0000000000007918 */ /* 0x000fca0000000000 */
.L_x_656:
[----:B------:R-:W-:-:S05]  /*3e90*/  IMAD.WIDE.U32 R26, R17, 0x8, R2 ;  /* 0x00000008111a7825 */ /* 0x000fca00078e0002 */
[----:B------:R-:W2:Y:S04]  /*3ea0*/  LDG.E.64 R14, desc[UR8][R26.64] ;  /* 0x000000081a0e7981 */ /* 0x000ea8000c1e1b00 */
[----:B------:R-:W3:Y:S04]  /*3eb0*/  LDG.E.64 R4, desc[UR8][R26.64+0x800] ;  /* 0x000800081a047981 */ /* 0x000ee8000c1e1b00 */
[----:B------:R-:W4:Y:S04]  /*3ec0*/  LDG.E.64 R6, desc[UR8][R26.64+0x1000] ;  /* 0x001000081a067981 */ /* 0x000f28000c1e1b00 */
[----:B------:R-:W5:Y:S04]  /*3ed0*/  LDG.E.64 R10, desc[UR8][R26.64+0x1800] ;  /* 0x001800081a0a7981 */ /* 0x000f68000c1e1b00 */
[----:B------:R-:W5:Y:S01]  /*3ee0*/  LDG.E.64 R8, desc[UR8][R26.64+0x2000] ;  /* 0x002000081a087981 */ /* 0x000f62000c1e1b00 */
[----:B-1----:R-:W-:-:S04]  /*3ef0*/  IADD3 R18, P0, P1, R0, UR6, R17 ;  /* 0x0000000600127c10 */ /* 0x002fc8000f91e011 */
[----:B------:R-:W-:Y:S01]  /*3f00*/  IADD3.X R16, PT, PT, RZ, UR7, RZ, P0, P1 ;  /* 0x00000007ff107c10 */ /* 0x000fe200087e24ff */
[----:B------:R-:W-:Y:S01]  /*3f10*/  IMAD.MOV.U32 R20, RZ, RZ, R18 ;  /* 0x000000ffff147224 */ /* 0x000fe200078e0012 */
[----:B------:R-:W-:-:S03]  /*3f20*/  IADD3 R22, P3, PT, R18, 0x100, RZ ;  /* 0x0000010012167810 */ /* 0x000fc60007f7e0ff */
        /* <DEDUP_REMOVED lines=11> */
[----:B------:R-:W-:Y:S01]  /*3fe0*/  IMAD.X R24, RZ, RZ, R16, P3 ;  /* 0x000000ffff187224 */ /* 0x000fe200018e0610 */
[----:B------:R-:W-:-:S03]  /*3ff0*/  IADD3 R13, P3, PT, R18, 0x200, RZ ;  /* 0x00000200120d7810 */ /* 0x000fc60007f7e0ff */
[----:B---3--:R-:W-:-:S14]  /*4000*/  DSETP.GEU.AND P1, PT, |R14|, |R4|, PT ;  /* 0x400000040e00722a */ /* 0x008fdc0003f2e200 */
[----:B------:R-:W-:-:S04]  /*4010*/  @P1 ISETP.GE.U32.AND P0, PT, R20, R22, PT ;  /* 0x000000161400120c */ /* 0x000fc80003f06070 */
[----:B------:R-:W-:-:S13]  /*4020*/  @P1 ISETP.GE.AND.EX P0, PT, R19, R24, PT, P0 ;  /* 0x000000181300120c */ /* 0x000fda0003f06300 */
[----:B------:R-:W-:-:S06]  /*4030*/  @P1 DSETP.LT.OR P0, PT, |R4|, |R14|, !P0 ;  /* 0x4000000e0400122a */ /* 0x000fcc0004701600 */
[----:B------:R-:W-:Y:S01]  /*4040*/  @P1 FSEL R12, R14, R4, P0 ;  /* 0x000000040e0c1208 */ /* 0x000fe20000000000 */
[----:B------:R-:W-:Y:S01]  /*4050*/  IMAD.X R14, RZ, RZ, R16, P3 ;  /* 0x000000ffff0e7224 */ /* 0x000fe200018e0610 */
[----:B------:R-:W-:Y:S02]  /*4060*/  @P1 FSEL R15, R15, R5, P0 ;  /* 0x000000050f0f1208 */ /* 0x000fe40000000000 */
[----:B------:R-:W-:Y:S01]  /*4070*/  @P1 SEL R22, R20, R22, P0 ;  /* 0x0000001614161207 */ /* 0x000fe20000000000 */
[----:B------:R-:W-:Y:S01]  /*4080*/  @P1 IMAD.MOV.U32 R4, RZ, RZ, R12 ;  /* 0x000000ffff041224 */ /* 0x000fe200078e000c */
[----:B------:R-:W-:Y:S01]  /*4090*/  IADD3 R12, P3, PT, R18, 0x300, RZ ;  /* 0x00000300120c7810 */ /* 0x000fe20007f7e0ff */
[----:B------:R-:W-:Y:S02]  /*40a0*/  @P1 IMAD.MOV.U32 R5, RZ, RZ, R15 ;  /* 0x000000ffff051224 */ /* 0x000fe400078e000f */
[----:B------:R-:W-:Y:S01]  /*40b0*/  IMAD.MOV.U32 R15, RZ, RZ, R24 ;  /* 0x000000ffff0f7224 */ /* 0x000fe200078e0018 */
[----:B------:R-:W-:-:S03]  /*40c0*/  @P1 SEL R15, R19, R24, P0 ;  /* 0x00000018130f1207 */ /* 0x000fc60000000000 */
[----:B----4-:R-:W-:-:S14]  /*40d0*/  DSETP.GEU.AND P2, PT, |R4|, |R6|, PT ;  /* 0x400000060400722a */ /* 0x010fdc0003f4e200 */
[----:B------:R-:W-:-:S04]  /*40e0*/  @P2 ISETP.GE.U32.AND P0, PT, R22, R13, PT ;  /* 0x0000000d1600220c */ /* 0x000fc80003f06070 */
[----:B------:R-:W-:-:S13]  /*40f0*/  @P2 ISETP.GE.AND.EX P0, PT, R15, R14, PT, P0 ;  /* 0x0000000e0f00220c */ /* 0x000fda0003f06300 */
[----:B------:R-:W-:-:S06]  /*4100*/  @P2 DSETP.LT.OR P0, PT, |R6|, |R4|, !P0 ;  /* 0x400000040600222a */ /* 0x000fcc0004701600 */
[----:B------:R-:W-:Y:S02]  /*4110*/  @P2 FSEL R4, R4, R6, P0 ;  /* 0x0000000604042208 */ /* 0x000fe40000000000 */
[----:B------:R-:W-:Y:S02]  /*4120*/  @P2 FSEL R5, R5, R7, P0 ;  /* 0x0000000705052208 */ /* 0x000fe40000000000 */
[----:B------:R-:W-:Y:S01]  /*4130*/  @P2 SEL R14, R15, R14, P0 ;  /* 0x0000000e0f0e2207 */ /* 0x000fe20000000000 */
[----:B------:R-:W-:Y:S02]  /*4140*/  @P2 IMAD.MOV.U32 R6, RZ, RZ, R4 ;  /* 0x000000ffff062224 */ /* 0x000fe400078e0004 */
[----:B------:R-:W-:Y:S02]  /*4150*/  @P2 IMAD.MOV.U32 R7, RZ, RZ, R5 ;  /* 0x000000ffff072224 */ /* 0x000fe400078e0005 */
[----:B------:R-:W-:Y:S01]  /*4160*/  IMAD.MOV.U32 R5, RZ, RZ, R13 ;  /* 0x000000ffff057224 */ /* 0x000fe200078e000d */
[----:B------:R-:W-:Y:S01]  /*4170*/  @P2 SEL R5, R22, R13, P0 ;  /* 0x0000000d16052207 */ /* 0x000fe20000000000 */
        /* <DEDUP_REMOVED lines=13> */
[----:B------:R-:W-:-:S04]  /*4250*/  IADD3 R5, PT, PT, R17, 0xa00, RZ ;  /* 0x00000a0011057810 */ /* 0x000fc80007ffe0ff */
[----:B0-----:R-:W-:Y:S01]  /*4260*/  ISETP.GT.AND P1, PT, R5, UR4, PT ;  /* 0x0000000405007c0c */ /* 0x001fe2000bf24270 */
[----:B------:R-:W-:Y:S01]  /*4270*/  DSETP.GEU.AND P2, PT, |R10|, |R8|, PT ;  /* 0x400000080a00722a */ /* 0x000fe20003f4e200 */
[----:B------:R-:W-:-:S04]  /*4280*/  VIADD R5, R17, 0x500 ;  /* 0x0000050011057836 */ /* 0x000fc80000000000 */
[----:B------:R-:W-:-:S09]  /*4290*/  IMAD.MOV.U32 R17, RZ, RZ, R5 ;  /* 0x000000ffff117224 */ /* 0x000fd200078e0005 */
        /* <DEDUP_REMOVED lines=12> */
.L_x_655:
        /* <DEDUP_REMOVED lines=14> */
[----:B------:R-:W-:Y:S01]  /*4440*/  IMAD.IADD R7, R0, 0x1, R5 ;  /* 0x0000000100077824 */ /* 0x000fe200078e0205 */
[----:B------:R-:W-:-:S04]  /*4450*/  LEA.HI R4, R10, 0x1, RZ, 0x18 ;  /* 0x000000010a047811 */ /* 0x000fc800078fc0ff */
[C---:B------:R-:W-:Y:S02]  /*4460*/  IADD3 R14, P0, PT, R7.reuse, UR6, RZ ;  /* 0x00000006070e7c10 */ /* 0x040fe4000ff1e0ff */
[----:B------:R-:W-:Y:S01]  /*4470*/  LOP3.LUT R6, R4, 0x3, RZ, 0xc0, !PT ;  /* 0x0000000304067812 */ /* 0x000fe200078ec0ff */
[----:B------:R-:W-:Y:S02]  /*4480*/  IMAD.MOV.U32 R4, RZ, RZ, R0 ;  /* 0x000000ffff047224 */ /* 0x000fe400078e0000 */
[----:B------:R-:W-:Y:S02]  /*4490*/  IMAD.X R15, RZ, RZ, UR7, P0 ;  /* 0x00000007ff0f7e24 */ /* 0x000fe400080e06ff */
[----:B------:R-:W-:Y:S02]  /*44a0*/  IMAD.MOV R11, RZ, RZ, -R6 ;  /* 0x000000ffff0b7224 */ /* 0x000fe400078e0a06 */
[----:B0-----:R-:W-:-:S04]  /*44b0*/  IMAD.WIDE.U32 R2, R7, 0x8, R2 ;  /* 0x0000000807027825 */ /* 0x001fc800078e0002 */
[----:B------:R-:W-:Y:S02]  /*44c0*/  IMAD.MOV.U32 R12, RZ, RZ, R2 ;  /* 0x000000ffff0c7224 */ /* 0x000fe400078e0002 */
[----:B------:R-:W-:-:S07]  /*44d0*/  IMAD.MOV.U32 R13, RZ, RZ, R3 ;  /* 0x000000ffff0d7224 */ /* 0x000fce00078e0003 */
.L_x_663:
[----:B------:R-:W-:Y:S02]  /*44e0*/  IMAD.MOV.U32 R2, RZ, RZ, R12 ;  /* 0x000000ffff027224 */ /* 0x000fe400078e000c */
[----:B------:R-:W-:-:S06]  /*44f0*/  IMAD.MOV.U32 R3, RZ, RZ, R13 ;  /* 0x000000ffff037224 */ /* 0x000fcc00078e000d */
[----:B------:R-:W2:Y:S01]  /*4500*/  LDG.E.64 R2, desc[UR8][R2.64] ;  /* 0x0000000802027981 */ /* 0x000ea2000c1e1b00 */
[----:B------:R-:W-:Y:S01]  /*4510*/  VIADD R11, R11, 0x1 ;  /* 0x000000010b0b7836 */ /* 0x000fe20000000000 */
[----:B------:R-:W-:Y:S01]  /*4520*/  BSSY.RECONVERGENT B3, `(.L_x_661) ;  /* 0x000001b000037945 */ /* 0x000fe20003800200 */
[----:B------:R-:W-:Y:S01]  /*4530*/  IMAD.MOV.U32 R19, RZ, RZ, R23 ;  /* 0x000000ffff137224 */ /* 0x000fe200078e0017 */
[----:B------:R-:W-:Y:S01]  /*4540*/  MOV R7, R9 ;  /* 0x0000000900077202 */ /* 0x000fe20000000f00 */
[----:B------:R-:W-:Y:S01]  /*4550*/  IMAD.MOV.U32 R16, RZ, RZ, R24 ;  /* 0x000000ffff107224 */ /* 0x000fe200078e0018 */
[----:B------:R-:W-:Y:S01]  /*4560*/  ISETP.NE.AND P2, PT, R11, RZ, PT ;  /* 0x000000ff0b00720c */ /* 0x000fe20003f45270 */
[----:B------:R-:W-:Y:S01]  /*4570*/  IMAD.MOV.U32 R6, RZ, RZ, R8 ;  /* 0x000000ffff067224 */ /* 0x000fe200078e0008 */
[----:B------:R-:W-:Y:S01]  /*4580*/  IADD3 R12, P3, PT, R12, 0x800, RZ ;  /* 0x000008000c0c7810 */ /* 0x000fe20007f7e0ff */
[----:B------:R-:W-:Y:S02]  /*4590*/  IMAD.MOV.U32 R23, RZ, RZ, R14 ;  /* 0x000000ffff177224 */ /* 0x000fe400078e000e */
[----:B------:R-:W-:Y:S01]  /*45a0*/  IMAD.MOV.U32 R24, RZ, RZ, R15 ;  /* 0x000000ffff187224 */ /* 0x000fe200078e000f */
[----:B--2---:R-:W-:Y:S01]  /*45b0*/  DSETP.GEU.AND P0, PT, |R8|, |R2|, PT ;  /* 0x400000020800722a */ /* 0x004fe20003f0e200 */
[----:B------:R-:W-:-:S02]  /*45c0*/  IMAD.MOV.U32 R8, RZ, RZ, R2 ;  /* 0x000000ffff087224 */ /* 0x000fc400078e0002 */
        /* <DEDUP_REMOVED lines=16> */
.L_x_662:
[----:B------:R-:W-:Y:S05]  /*46d0*/  BSYNC.RECONVERGENT B3 ;  /* 0x0000000000037941 */ /* 0x000fea0003800200 */
.L_x_661:
[----:B------:R-:W-:Y:S01]  /*46e0*/  IADD3 R14, P0, PT, R14, 0x100, RZ ;  /* 0x000001000e0e7810 */ /* 0x000fe20007f1e0ff */
[----:B------:R-:W-:Y:S02]  /*46f0*/  VIADD R4, R4, 0x100 ;  /* 0x0000010004047836 */ /* 0x000fe40000000000 */
[----:B------:R-:W-:Y:S02]  /*4700*/  IMAD.X R13, RZ, RZ, R13, P3 ;  /* 0x000000ffff0d7224 */ /* 0x000fe400018e060d */
[----:B------:R-:W-:Y:S01]  /*4710*/  IMAD.X R15, RZ, RZ, R15, P0 ;  /* 0x000000ffff0f7224 */ /* 0x000fe200000e060f */
[----:B------:R-:W-:Y:S07]  /*4720*/  @P2 BRA `(.L_x_663) ;  /* 0xfffffffc006c2947 */ /* 0x000fee000383ffff */
.L_x_660:
[----:B------:R-:W-:Y:S05]  /*4730*/  BSYNC.RECONVERGENT B2 ;  /* 0x0000000000027941 */ /* 0x000fea0003800200 */
.L_x_659:
[----:B------:R-:W-:-:S13]  /*4740*/  ISETP.GE.U32.AND P0, PT, R10, 0x300, PT ;  /* 0x000003000a00780c */ /* 0x000fda0003f06070 */
[----:B------:R-:W-:Y:S05]  /*4750*/  @!P0 BRA `(.L_x_658) ;  /* 0x0000000400fc8947 */ /* 0x000fea0003800000 */
[----:B------:R-:W0:Y:S01]  /*4760*/  LDCU.128 UR12, c[0x0][0x380] ;  /* 0x00007000ff0c77ac */ /* 0x000e220008000c00 */
[----:B------:R-:W1:Y:S01]  /*4770*/  LDC.64 R20, c[0x0][0x380] ;  /* 0x0000e000ff147b82 */ /* 0x000e620000000a00 */
[C---:B------:R-:W-:Y:S01]  /*4780*/  IADD3 R7, P1, PT, R4.reuse, R5, RZ ;  /* 0x0000000504077210 */ /* 0x040fe20007f3e0ff */
[C---:B------:R-:W-:Y:S02]  /*4790*/  IMAD.IADD R16, R4.reuse, 0x1, R5 ;  /* 0x0000000104107824 */ /* 0x040fe400078e0205 */
[----:B------:R-:W-:Y:S02]  /*47a0*/  VIADD R22, R4, 0x200 ;  /* 0x0000020004167836 */ /* 0x000fe40000000000 */
[----:B------:R-:W-:Y:S02]  /*47b0*/  IMAD.X R10, RZ, RZ, RZ, P1 ;  /* 0x000000ffff0a7224 */ /* 0x000fe400008e06ff */
[----:B------:R-:W2:Y:S01]  /*47c0*/  LDC.64 R2, c[0x0][0x388] ;  /* 0x0000e200ff027b82 */ /* 0x000ea20000000a00 */
[----:B0-----:R-:W-:-:S02]  /*47d0*/  LEA R6, P2, R7, UR12, 0x3 ;  /* 0x0000000c07067c11 */ /* 0x001fc4000f8418ff */
[----:B------:R-:W-:Y:S02]  /*47e0*/  IADD3 R18, P0, PT, R16, UR14, RZ ;  /* 0x0000000e10127c10 */ /* 0x000fe4000ff1e0ff */
[----:B------:R-:W-:Y:S02]  /*47f0*/  IADD3 R6, P1, PT, R6, 0x1800, RZ ;  /* 0x0000180006067810 */ /* 0x000fe40007f3e0ff */
[----:B------:R-:W-:Y:S01]  /*4800*/  LEA.HI.X R5, R7, UR13, R10, 0x3, P2 ;  /* 0x0000000d07057c11 */ /* 0x000fe200090f1c0a */
[----:B-1----:R-:W-:-:S04]  /*4810*/  IMAD.WIDE.U32 R20, R16, 0x8, R20 ;  /* 0x0000000810147825 */ /* 0x002fc800078e0014 */
[----:B------:R-:W-:Y:S02]  /*4820*/  IMAD.X R19, RZ, RZ, UR15, P0 ;  /* 0x0000000fff137e24 */ /* 0x000fe400080e06ff */
[----:B------:R-:W-:-:S07]  /*4830*/  IMAD.X R5, RZ, RZ, R5, P1 ;  /* 0x000000ffff057224 */ /* 0x000fce00008e0605 */
.L_x_672:
[----:B------:R-:W3:Y:S01]  /*4840*/  LDG.E.64 R14, desc[UR8][R20.64] ;  /* 0x00000008140e7981 */ /* 0x000ee2000c1e1b00 */
[----:B------:R-:W-:-:S05]  /*4850*/  IMAD.MOV.U32 R4, RZ, RZ, R6 ;  /* 0x000000ffff047224 */ /* 0x000fca00078e0006 */
[----:B------:R0:W5:Y:S04]  /*4860*/  LDG.E.64 R10, desc[UR8][R4.64+-0x1000] ;  /* 0xfff00008040a7981 */ /* 0x000168000c1e1b00 */
[----:B------:R0:W5:Y:S01]  /*4870*/  LDG.E.64 R6, desc[UR8][R4.64+-0x800] ;  /* 0xfff8000804067981 */ /* 0x000162000c1e1b00 */
[----:B------:R-:W-:Y:S01]  /*4880*/  BSSY.RECONVERGENT B2, `(.L_x_664) ;  /* 0x0000015000027945 */ /* 0x000fe20003800200 */
[----:B------:R-:W-:Y:S02]  /*4890*/  IMAD.MOV.U32 R26, RZ, RZ, R18 ;  /* 0x000000ffff1a7224 */ /* 0x000fe400078e0012 */
[----:B------:R-:W-:Y:S01]  /*48a0*/  IMAD.MOV.U32 R25, RZ, RZ, R19 ;  /* 0x000000ffff197224 */ /* 0x000fe200078e0013 */
[----:B---3--:R-:W-:Y:S01]  /*48b0*/  DSETP.GEU.AND P0, PT, |R8|, |R14|, PT ;  /* 0x4000000e0800722a */ /* 0x008fe20003f0e200 */
[----:B------:R-:W-:Y:S01]  /*48c0*/  MOV R12, R14 ;  /* 0x0000000e000c7202 */ /* 0x000fe20000000f00 */
[----:B------:R-:W-:-:S12]  /*48d0*/  IMAD.MOV.U32 R13, RZ, RZ, R15 ;  /* 0x000000ffff0d7224 */ /* 0x000fd800078e000f */
        /* <DEDUP_REMOVED lines=15> */
.L_x_665:
[----:B------:R-:W-:Y:S05]  /*49d0*/  BSYNC.RECONVERGENT B2 ;  /* 0x0000000000027941 */ /* 0x000fea0003800200 */
.L_x_664:
[----:B-----5:R-:W-:Y:S01]  /*49e0*/  DSETP.GEU.AND P0, PT, |R12|, |R10|, PT ;  /* 0x4000000a0c00722a */ /* 0x020fe20003f0e200 */
[----:B------:R-:W-:Y:S01]  /*49f0*/  VIADD R9, R16, 0x100 ;  /* 0x0000010010097836 */ /* 0x000fe20000000000 */
[----:B------:R-:W-:Y:S01]  /*4a00*/  BSSY.RECONVERGENT B2, `(.L_x_666) ;  /* 0x0000016000027945 */ /* 0x000fe20003800200 */
[----:B------:R-:W-:-:S03]  /*4a10*/  IMAD.MOV.U32 R8, RZ, RZ, R10 ;  /* 0x000000ffff087224 */ /* 0x000fc600078e000a */
[----:B--2---:R-:W-:Y:S01]  /*4a20*/  IADD3 R23, P1, PT, R9, R2, RZ ;  /* 0x0000000209177210 */ /* 0x004fe20007f3e0ff */
[----:B------:R-:W-:-:S04]  /*4a30*/  IMAD.MOV.U32 R9, RZ, RZ, R11 ;  /* 0x000000ffff097224 */ /* 0x000fc800078e000b */
[----:B------:R-:W-:Y:S02]  /*4a40*/  IMAD.X R24, RZ, RZ, R3, P1 ;  /* 0x000000ffff187224 */ /* 0x000fe400008e0603 */
[----:B------:R-:W-:Y:S02]  /*4a50*/  IMAD.MOV.U32 R15, RZ, RZ, R23 ;  /* 0x000000ffff0f7224 */ /* 0x000fe400078e0017 */
[----:B------:R-:W-:Y:S01]  /*4a60*/  IMAD.MOV.U32 R14, RZ, RZ, R24 ;  /* 0x000000ffff0e7224 */ /* 0x000fe200078e0018 */
        /* <DEDUP_REMOVED lines=15> */
.L_x_667:
[----:B------:R-:W-:Y:S05]  /*4b60*/  BSYNC.RECONVERGENT B2 ;  /* 0x0000000000027941 */ /* 0x000fea0003800200 */
.L_x_666:
[----:B------:R0:W5:Y:S01]  /*4b70*/  LDG.E.64 R10, desc[UR8][R4.64] ;  /* 0x00000008040a7981 */ /* 0x000162000c1e1b00 */
[----:B------:R-:W-:Y:S01]  /*4b80*/  DSETP.GEU.AND P0, PT, |R8|, |R6|, PT ;  /* 0x400000060800722a */ /* 0x000fe20003f0e200 */
[----:B------:R-:W-:Y:S01]  /*4b90*/  VIADD R13, R16, 0x200 ;  /* 0x00000200100d7836 */ /* 0x000fe20000000000 */
[----:B------:R-:W-:Y:S01]  /*4ba0*/  BSSY.RECONVERGENT B2, `(.L_x_668) ;  /* 0x0000016000027945 */ /* 0x000fe20003800200 */
[----:B------:R-:W-:-:S03]  /*4bb0*/  MOV R12, R6 ;  /* 0x00000006000c7202 */ /* 0x000fc60000000f00 */
[----:B------:R-:W-:Y:S01]  /*4bc0*/  IADD3 R24, P1, PT, R13, R2, RZ ;  /* 0x000000020d187210 */ /* 0x000fe20007f3e0ff */
[----:B------:R-:W-:-:S04]  /*4bd0*/  IMAD.MOV.U32 R13, RZ, RZ, R7 ;  /* 0x000000ffff0d7224 */ /* 0x000fc800078e0007 */
[----:B------:R-:W-:Y:S02]  /*4be0*/  IMAD.X R23, RZ, RZ, R3, P1 ;  /* 0x000000ffff177224 */ /* 0x000fe400008e0603 */
        /* <DEDUP_REMOVED lines=17> */
.L_x_669:
[----:B------:R-:W-:Y:S05]  /*4d00*/  BSYNC.RECONVERGENT B2 ;  /* 0x0000000000027941 */ /* 0x000fea0003800200 */
.L_x_668:
[----:B-----5:R-:W-:Y:S01]  /*4d10*/  DSETP.GEU.AND P0, PT, |R12|, |R10|, PT ;  /* 0x4000000a0c00722a */ /* 0x020fe20003f0e200 */
[----:B------:R-:W-:Y:S01]  /*4d20*/  VIADD R7, R16, 0x300 ;  /* 0x0000030010077836 */ /* 0x000fe20000000000 */
[----:B------:R-:W-:Y:S01]  /*4d30*/  BSSY.RECONVERGENT B2, `(.L_x_670) ;  /* 0x0000016000027945 */ /* 0x000fe20003800200 */
[----:B------:R-:W-:Y:S02]  /*4d40*/  IMAD.MOV.U32 R8, RZ, RZ, R10 ;  /* 0x000000ffff087224 */ /* 0x000fe400078e000a */
[----:B------:R-:W-:Y:S01]  /*4d50*/  IMAD.MOV.U32 R9, RZ, RZ, R11 ;  /* 0x000000ffff097224 */ /* 0x000fe200078e000b */
[----:B------:R-:W-:-:S05]  /*4d60*/  IADD3 R7, P1, PT, R7, R2, RZ ;  /* 0x0000000207077210 */ /* 0x000fca0007f3e0ff */
        /* <DEDUP_REMOVED lines=18> */
.L_x_671:
[----:B------:R-:W-:Y:S05]  /*4e90*/  BSYNC.RECONVERGENT B2 ;  /* 0x0000000000027941 */ /* 0x000fea0003800200 */
.L_x_670:
[----:B------:R-:W-:Y:S01]  /*4ea0*/  VIADD R10, R22, 0x200 ;  /* 0x00000200160a7836 */ /* 0x000fe20000000000 */
[----:B------:R-:W-:Y:S01]  /*4eb0*/  IADD3 R6, P2, PT, R4, 0x2000, RZ ;  /* 0x0000200004067810 */ /* 0x000fe20007f5e0ff */
[----:B------:R-:W-:Y:S01]  /*4ec0*/  VIADD R22, R22, 0x400 ;  /* 0x0000040016167836 */ /* 0x000fe20000000000 */
[----:B------:R-:W-:Y:S01]  /*4ed0*/  IADD3 R18, P1, PT, R18, 0x400, RZ ;  /* 0x0000040012127810 */ /* 0x000fe20007f3e0ff */
[----:B------:R-:W-:Y:S01]  /*4ee0*/  VIADD R16, R16, 0x400 ;  /* 0x0000040010107836 */ /* 0x000fe20000000000 */
[----:B------:R-:W-:Y:S01]  /*4ef0*/  ISETP.GE.AND P0, PT, R10, R17, PT ;  /* 0x000000110a00720c */ /* 0x000fe20003f06270 */
[----:B------:R-:W-:Y:S01]  /*4f00*/  IMAD.X R5, RZ, RZ, R5, P2 ;  /* 0x000000ffff057224 */ /* 0x000fe200010e0605 */
[----:B------:R-:W-:Y:S02]  /*4f10*/  IADD3 R20, P2, PT, R20, 0x2000, RZ ;  /* 0x0000200014147810 */ /* 0x000fe40007f5e0ff */
[----:B------:R-:W-:-:S03]  /*4f20*/  IADD3.X R19, PT, PT, RZ, R19, RZ, P1, !PT ;  /* 0x00000013ff137210 */ /* 0x000fc60000ffe4ff */
[----:B------:R-:W-:-:S06]  /*4f30*/  IMAD.X R21, RZ, RZ, R21, P2 ;  /* 0x000000ffff157224 */ /* 0x000fcc00010e0615 */
[----:B------:R-:W-:Y:S05]  /*4f40*/  @!P0 BRA `(.L_x_672) ;  /* 0xfffffff8003c8947 */ /* 0x000fea000383ffff */
.L_x_658:
[----:B------:R-:W-:Y:S05]  /*4f50*/  BSYNC.RECONVERGENT B1 ;  /* 0x0000000000017941 */ /* 0x000fea0003800200 */
.L_x_657:
        /* <DEDUP_REMOVED lines=32> */
.L_x_674:
[----:B------:R-:W-:Y:S05]  /*5160*/  BSYNC.RECONVERGENT B1 ;  /* 0x0000000000017941 */ /* 0x000fea0003800200 */
.L_x_673:
        /* <DEDUP_REMOVED lines=31> */
.L_x_676:
[----:B------:R-:W-:Y:S05]  /*5360*/  BSYNC.RECONVERGENT B1 ;  /* 0x0000000000017941 */ /* 0x000fea0003800200 */
.L_x_675:
        /* <DEDUP_REMOVED lines=31> */
.L_x_678:
[----:B------:R-:W-:Y:S05]  /*5560*/  BSYNC.RECONVERGENT B1 ;  /* 0x0000000000017941 */ /* 0x000fea0003800200 */
.L_x_677:
[----:B------:R-:W-:Y:S01]  /*5570*/  ISETP.GT.AND P0, PT, R10, 0x17, PT ;  /* 0x000000170a00780c */ /* 0x000fe20003f04270 */
[----:B-1----:R1:W1:Y:S01]  /*5580*/  SHFL.DOWN PT, R6, R2, 0x8, 0x1f ;  /* 0x09001f0002067f89 */ /* 0x00226200000e0000 */
[----:B------:R-:W-:Y:S01]  /*5590*/  BSSY.RECONVERGENT B1, `(.L_x_679) ;  /* 0x000001d000017945 */ /* 0x000fe20003800200 */
[----:B0-----:R-:W-:Y:S01]  /*55a0*/  IMAD.MOV.U32 R8, RZ, RZ, R11 ;  /* 0x000000ffff087224 */ /* 0x001fe200078e000b */
[----:B------:R-:W-:Y:S01]  /*55b0*/  MOV R4, R2 ;  /* 0x0000000200047202 */ /* 0x000fe20000000f00 */
[----:B--2---:R0:W2:Y:S01]  /*55c0*/  SHFL.DOWN PT, R7, R3, 0x8, 0x1f ;  /* 0x09001f0003077f89 */ /* 0x0040a200000e0000 */
[----:B------:R-:W-:Y:S02]  /*55d0*/  IMAD.MOV.U32 R9, RZ, RZ, R12 ;  /* 0x000000ffff097224 */ /* 0x000fe400078e000c */
[----:B------:R-:W-:Y:S01]  /*55e0*/  IMAD.MOV.U32 R5, RZ, RZ, R3 ;  /* 0x000000ffff057224 */ /* 0x000fe200078e0003 */
[----:B---3--:R0:W3:Y:S04]  /*55f0*/  SHFL.DOWN PT, R14, R11, 0x8, 0x1f ;  /* 0x09001f000b0e7f89 */ /* 0x0080e800000e0000 */
        /* <DEDUP_REMOVED lines=22> */
.L_x_680:
[----:B------:R-:W-:Y:S05]  /*5760*/  BSYNC.RECONVERGENT B1 ;  /* 0x0000000000017941 */ /* 0x000fea0003800200 */
.L_x_679:
        /* <DEDUP_REMOVED lines=31> */
.L_x_682:
[----:B------:R-:W-:Y:S05]  /*5960*/  BSYNC.RECONVERGENT B1 ;  /* 0x0000000000017941 */ /* 0x000fea0003800200 */
.L_x_681:
        /* <DEDUP_REMOVED lines=11> */
.L_x_684:
[----:B------:R-:W-:Y:S05]  /*5a20*/  BSYNC.RECONVERGENT B1 ;  /* 0x0000000000017941 */ /* 0x000fea0003800200 */
.L_x_683:
        /* <DEDUP_REMOVED lines=31> */
.L_x_686:
[----:B------:R-:W-:Y:S05]  /*5c20*/  BSYNC.RECONVERGENT B1 ;  /* 0x0000000000017941 */ /* 0x000fea0003800200 */
.L_x_685:
        /* <DEDUP_REMOVED lines=23> */
.L_x_688:
[----:B------:R-:W-:Y:S05]  /*5da0*/  BSYNC.RECONVERGENT B1 ;  /* 0x0000000000017941 */ /* 0x000fea0003800200 */
.L_x_687:
[----:B------:R-:W-:Y:S01]  /*5db0*/  DSETP.GEU.AND P0, PT, |R4|, |R10|, PT ;  /* 0x4000000a0400722a */ /* 0x000fe20003f0e200 */
[----:B------:R-:W-:Y:S01]  /*5dc0*/  BSSY.RECONVERGENT B1, `(.L_x_689) ;  /* 0x0000014000017945 */ /* 0x000fe20003800200 */
[----:B------:R-:W-:Y:S01]  /*5dd0*/  IMAD.MOV.U32 R2, RZ, RZ, R10 ;  /* 0x000000ffff027224 */ /* 0x000fe200078e000a */
[----:B------:R-:W-:Y:S01]  /*5de0*/  MOV R3, R11 ;  /* 0x0000000b00037202 */ /* 0x000fe20000000f00 */
        /* <DEDUP_REMOVED lines=17> */
.L_x_690:
[----:B------:R-:W-:Y:S05]  /*5f00*/  BSYNC.RECONVERGENT B1 ;  /* 0x0000000000017941 */ /* 0x000fea0003800200 */
.L_x_689:
        /* <DEDUP_REMOVED lines=23> */
.L_x_692:
[----:B------:R-:W-:Y:S05]  /*6080*/  BSYNC.RECONVERGENT B1 ;  /* 0x0000000000017941 */ /* 0x000fea0003800200 */
.L_x_691:
        /* <DEDUP_REMOVED lines=21> */
.L_x_694:
[----:B------:R-:W-:Y:S05]  /*61e0*/  BSYNC.RECONVERGENT B1 ;  /* 0x0000000000017941 */ /* 0x000fea0003800200 */
.L_x_693:
        /* <DEDUP_REMOVED lines=21> */
.L_x_696:
[----:B------:R-:W-:Y:S05]  /*6340*/  BSYNC.RECONVERGENT B1 ;  /* 0x0000000000017941 */ /* 0x000fea0003800200 */
.L_x_695:
        /* <DEDUP_REMOVED lines=20> */
.L_x_616:
[----:B------:R-:W-:Y:S05]  /*6490*/  BSYNC.RECONVERGENT B0 ;  /* 0x0000000000007941 */ /* 0x000fea0003800200 */
.L_x_583:
[----:B------:R-:W-:Y:S05]  /*64a0*/  @P1 EXIT ;  /* 0x000000000000194d */ /* 0x000fea0003800000 */
[----:B012-4-:R-:W0:Y:S02]  /*64b0*/  LDC.64 R4, c[0x0][0x390] ;  /* 0x0000e400ff047b82 */ /* 0x017e240000000a00 */
[----:B0-----:R-:W-:Y:S04]  /*64c0*/  STG.E.64 desc[UR8][R4.64], R2 ;  /* 0x0000000204007986 */ /* 0x001fe8000c101b08 */
[----:B------:R-:W-:Y:S01]  /*64d0*/  STG.E.64 desc[UR8][R4.64+0x8], R14 ;  /* 0x0000080e04007986 */ /* 0x000fe2000c101b08 */
[----:B------:R-:W-:Y:S05]  /*64e0*/  EXIT ;  /* 0x000000000000794d */ /* 0x000fea0003800000 */
.L_x_697:
        /* <DEDUP_REMOVED lines=9> */
.L_x_773:


//--------------------- .text._Z8DelUpperPdS_ii   --------------------------
	.section	.text._Z8DelUpperPdS_ii,"ax",@progbits
	.align	128
        .global         _Z8DelUpperPdS_ii
        .type           _Z8DelUpperPdS_ii,@function
        .size           _Z8DelUpperPdS_ii,(.L_x_762 - _Z8DelUpperPdS_ii)
        .other          _Z8DelUpperPdS_ii,@"STO_CUDA_ENTRY STV_DEFAULT"
_Z8DelUpperPdS_ii:
.text._Z8DelUpperPdS_ii:
[----:B------:R-:W-:Y:S01]  /*0000*/  LDC R1, c[0x0][0x37c] ;  /* 0x0000df00ff017b82 */ /* 0x000fe20000000800 */
[----:B------:R-:W0:Y:S07]  /*0010*/  S2R R3, SR_TID.X ;  /* 0x0000000000037919 */ /* 0x000e2e0000002100 */
[----:B------:R-:W0:Y:S01]  /*0020*/  S2UR UR4, SR_CTAID.X ;  /* 0x00000000000479c3 */ /* 0x000e220000002500 */
[----:B------:R-:W1:Y:S07]  /*0030*/  S2R R4, SR_TID.Y ;  /* 0x0000000000047919 */ /* 0x000e6e0000002200 */
[----:B------:R-:W0:Y:S08]  /*0040*/  LDC R24, c[0x0][0x360] ;  /* 0x0000d800ff187b82 */ /* 0x000e300000000800 */
[----:B------:R-:W2:Y:S08]  /*0050*/  LDC R0, c[0x0][0x394] ;  /* 0x0000e500ff007b82 */ /* 0x000eb00000000800 */
[----:B------:R-:W1:Y:S01]  /*0060*/  S2UR UR5, SR_CTAID.Y ;  /* 0x00000000000579c3 */ /* 0x000e620000002600 */
[----:B0-----:R-:W-:-:S07]  /*0070*/  IMAD R2, R24, UR4, R3 ;  /* 0x0000000418027c24 */ /* 0x001fce000f8e0203 */
[----:B------:R-:W1:Y:S01]  /*0080*/  LDC R5, c[0x0][0x364] ;  /* 0x0000d900ff057b82 */ /* 0x000e620000000800 */
[----:B------:R-:W0:Y:S01]  /*0090*/  LDCU UR4, c[0x0][0x374] ;  /* 0x00006e80ff0477ac */ /* 0x000e220008000800 */
[----:B------:R-:W-:-:S05]  /*00a0*/  LOP3.LUT R25, RZ, R2, RZ, 0x33, !PT ;  /* 0x00000002ff197212 */ /* 0x000fca00078e33ff */
[----:B--2---:R-:W-:-:S05]  /*00b0*/  IMAD.IADD R25, R25, 0x1, R0 ;  /* 0x0000000119197824 */ /* 0x004fca00078e0200 */
[----:B------:R-:W-:Y:S01]  /*00c0*/  ISETP.GE.AND P0, PT, R25, RZ, PT ;  /* 0x000000ff1900720c */ /* 0x000fe20003f06270 */
[C---:B-1----:R-:W-:Y:S02]  /*00d0*/  IMAD R3, R5.reuse, UR5, R4 ;  /* 0x0000000505037c24 */ /* 0x042fe4000f8e0204 */
[----:B0-----:R-:W-:-:S10]  /*00e0*/  IMAD R2, R5, UR4, RZ ;  /* 0x0000000405027c24 */ /* 0x001fd4000f8e02ff */
[----:B------:R-:W-:Y:S05]  /*00f0*/  @!P0 EXIT ;  /* 0x000000000000894d */ /* 0x000fea0003800000 */
[----:B------:R-:W0:Y:S01]  /*0100*/  I2F.U32.RP R8, R2 ;  /* 0x0000000200087306 */ /* 0x000e220000209000 */
[----:B------:R-:W1:Y:S01]  /*0110*/  LDC R12, c[0x0][0x390] ;  /* 0x0000e400ff0c7b82 */ /* 0x000e620000000800 */
[----:B------:R-:W-:Y:S01]  /*0120*/  IADD3 R5, PT, PT, R3, R2, RZ ;  /* 0x0000000203057210 */ /* 0x000fe20007ffe0ff */
[----:B------:R-:W-:Y:S01]  /*0130*/  IMAD.MOV R9, RZ, RZ, -R2 ;  /* 0x000000ffff097224 */ /* 0x000fe200078e0a02 */
[----:B------:R-:W2:Y:S01]  /*0140*/  LDCU UR4, c[0x0][0x370] ;  /* 0x00006e00ff0477ac */ /* 0x000ea20008000800 */
[C---:B------:R-:W-:Y:S02]  /*0150*/  ISETP.NE.U32.AND P2, PT, R2.reuse, RZ, PT ;  /* 0x000000ff0200720c */ /* 0x040fe40003f45070 */
[----:B------:R-:W-:Y:S01]  /*0160*/  IMAD.IADD R26, R2, 0x1, R5 ;  /* 0x00000001021a7824 */ /* 0x000fe200078e0205 */
[----:B------:R-:W3:Y:S01]  /*0170*/  LDCU.64 UR6, c[0x0][0x358] ;  /* 0x00006b00ff0677ac */ /* 0x000ee20008000a00 */
[----:B0-----:R-:W0:Y:S01]  /*0180*/  MUFU.RCP R8, R8 ;  /* 0x0000000800087308 */ /* 0x001e220000001000 */
[----:B--2---:R-:W-:Y:S01]  /*0190*/  IMAD R24, R24, UR4, RZ ;  /* 0x0000000418187c24 */ /* 0x004fe2000f8e02ff */
[-C--:B-1----:R-:W-:Y:S01]  /*01a0*/  ISETP.GE.AND P0, PT, R5, R12.reuse, PT ;  /* 0x0000000c0500720c */ /* 0x082fe20003f06270 */
[-C--:B------:R-:W-:Y:S01]  /*01b0*/  IMAD R15, R3, R12.reuse, R0 ;  /* 0x0000000c030f7224 */ /* 0x080fe200078e0200 */
[----:B------:R-:W-:-:S02]  /*01c0*/  VIMNMX R4, PT, PT, R5, R12, !PT ;  /* 0x0000000c05047248 */ /* 0x000fc40007fe0100 */
[----:B------:R-:W-:Y:S01]  /*01d0*/  SEL R10, RZ, 0x1, P0 ;  /* 0x00000001ff0a7807 */ /* 0x000fe20000000000 */
[----:B0-----:R-:W-:-:S04]  /*01e0*/  VIADD R6, R8, 0xffffffe ;  /* 0x0ffffffe08067836 */ /* 0x001fc80000000000 */
[----:B------:R0:W1:Y:S02]  /*01f0*/  F2I.FTZ.U32.TRUNC.NTZ R7, R6 ;  /* 0x0000000600077305 */ /* 0x000064000021f000 */
[----:B0-----:R-:W-:Y:S02]  /*0200*/  IMAD.MOV.U32 R6, RZ, RZ, RZ ;  /* 0x000000ffff067224 */ /* 0x001fe400078e00ff */
[----:B-1----:R-:W-:-:S04]  /*0210*/  IMAD R9, R9, R7, RZ ;  /* 0x0000000709097224 */ /* 0x002fc800078e02ff */
[----:B------:R-:W-:Y:S01]  /*0220*/  IMAD.HI.U32 R8, R7, R9, R6 ;  /* 0x0000000907087227 */ /* 0x000fe200078e0006 */
[----:B------:R-:W-:-:S05]  /*0230*/  IADD3 R7, PT, PT, R4, -R5, -R10 ;  /* 0x8000000504077210 */ /* 0x000fca0007ffe80a */
[----:B------:R-:W-:Y:S02]  /*0240*/  IMAD.HI.U32 R13, R8, R7, RZ ;  /* 0x00000007080d7227 */ /* 0x000fe400078e00ff */
[----:B------:R-:W0:Y:S02]  /*0250*/  LDC.64 R8, c[0x0][0x380] ;  /* 0x0000e000ff087b82 */ /* 0x000e240000000a00 */
[----:B------:R-:W-:-:S04]  /*0260*/  IMAD.MOV R11, RZ, RZ, -R13 ;  /* 0x000000ffff0b7224 */ /* 0x000fc800078e0a0d */
[----:B------:R-:W-:Y:S02]  /*0270*/  IMAD R11, R2, R11, R7 ;  /* 0x0000000b020b7224 */ /* 0x000fe400078e0207 */
[----:B------:R-:W1:Y:S03]  /*0280*/  LDC.64 R6, c[0x0][0x388] ;  /* 0x0000e200ff067b82 */ /* 0x000e660000000a00 */
[----:B------:R-:W-:-:S13]  /*0290*/  ISETP.GE.U32.AND P0, PT, R11, R2, PT ;  /* 0x000000020b00720c */ /* 0x000fda0003f06070 */
[----:B------:R-:W-:Y:S01]  /*02a0*/  @P0 IADD3 R11, PT, PT, -R2, R11, RZ ;  /* 0x0000000b020b0210 */ /* 0x000fe20007ffe1ff */
[----:B------:R-:W-:-:S03]  /*02b0*/  @P0 VIADD R13, R13, 0x1 ;  /* 0x000000010d0d0836 */ /* 0x000fc60000000000 */
[----:B------:R-:W-:Y:S01]  /*02c0*/  ISETP.GE.U32.AND P1, PT, R11, R2, PT ;  /* 0x000000020b00720c */ /* 0x000fe20003f26070 */
[----:B------:R-:W-:Y:S02]  /*02d0*/  IMAD R11, R0, R12, R0 ;  /* 0x0000000c000b7224 */ /* 0x000fe400078e0200 */
[----:B-1----:R-:W-:-:S04]  /*02e0*/  IMAD.WIDE R6, R15, 0x8, R6 ;  /* 0x000000080f067825 */ /* 0x002fc800078e0206 */
[----:B0-----:R-:W-:-:S06]  /*02f0*/  IMAD.WIDE R8, R11, 0x8, R8 ;  /* 0x000000080b087825 */ /* 0x001fcc00078e0208 */
[----:B------:R-:W-:Y:S01]  /*0300*/  @P1 VIADD R13, R13, 0x1 ;  /* 0x000000010d0d1836 */ /* 0x000fe20000000000 */
[----:B------:R-:W-:-:S04]  /*0310*/  @!P2 LOP3.LUT R13, RZ, R2, RZ, 0x33, !PT ;  /* 0x00000002ff0da212 */ /* 0x000fc800078e33ff */
[----:B---3--:R-:W-:-:S07]  /*0320*/  IADD3 R4, PT, PT, R10, R13, RZ ;  /* 0x0000000d0a047210 */ /* 0x008fce0007ffe0ff */
.L_x_705:
[----:B0123--:R-:W2:Y:S01]  /*0330*/  LDG.E.64 R14, desc[UR6][R8.64] ;  /* 0x00000006080e7981 */ /* 0x00fea2000c1e1b00 */
[----:B------:R-:W0:Y:S08]  /*0340*/  LDC.64 R16, c[0x0][0x390] ;  /* 0x0000e400ff107b82 */ /* 0x000e300000000a00 */
[----:B------:R-:W1:Y:S01]  /*0350*/  LDC.64 R10, c[0x0][0x380] ;  /* 0x0000e000ff0a7b82 */ /* 0x000e620000000a00 */
[----:B0-----:R-:W-:-:S04]  /*0360*/  IMAD R17, R17, R16, R25 ;  /* 0x0000001011117224 */ /* 0x001fc800078e0219 */
[----:B-1----:R-:W-:-:S06]  /*0370*/  IMAD.WIDE R10, R17, 0x8, R10 ;  /* 0x00000008110a7825 */ /* 0x002fcc00078e020a */
[----:B------:R-:W3:Y:S01]  /*0380*/  LDG.E.64 R10, desc[UR6][R10.64] ;  /* 0x000000060a0a7981 */ /* 0x000ee2000c1e1b00 */
[----:B------:R-:W-:Y:S01]  /*0390*/  IMAD.MOV.U32 R12, RZ, RZ, 0x1 ;  /* 0x00000001ff0c7424 */ /* 0x000fe200078e00ff */
[----:B------:R-:W-:Y:S01]  /*03a0*/  BSSY.RECONVERGENT B0, `(.L_x_698) ;  /* 0x0000012000007945 */ /* 0x000fe20003800200 */
[----:B------:R-:W-:Y:S01]  /*03b0*/  ISETP.GE.AND P1, PT, R3, R16, PT ;  /* 0x000000100300720c */ /* 0x000fe20003f26270 */
[----:B--2---:R-:W0:Y:S03]  /*03c0*/  MUFU.RCP64H R13, R15 ;  /* 0x0000000f000d7308 */ /* 0x004e260000001800 */
[----:B0-----:R-:W-:-:S08]  /*03d0*/  DFMA R18, -R14, R12, 1 ;  /* 0x3ff000000e12742b */ /* 0x001fd0000000010c */
[----:B------:R-:W-:-:S08]  /*03e0*/  DFMA R18, R18, R18, R18 ;  /* 0x000000121212722b */ /* 0x000fd00000000012 */
[----:B------:R-:W-:-:S08]  /*03f0*/  DFMA R18, R12, R18, R12 ;  /* 0x000000120c12722b */ /* 0x000fd0000000000c */
[----:B------:R-:W-:-:S08]  /*0400*/  DFMA R20, -R14, R18, 1 ;  /* 0x3ff000000e14742b */ /* 0x000fd00000000112 */
[----:B------:R-:W-:-:S08]  /*0410*/  DFMA R20, R18, R20, R18 ;  /* 0x000000141214722b */ /* 0x000fd00000000012 */
[----:B---3--:R-:W-:-:S08]  /*0420*/  DMUL R12, R10, -R20 ;  /* 0x800000140a0c7228 */ /* 0x008fd00000000000 */
[--C-:B------:R-:W-:Y:S02]  /*0430*/  DFMA R18, -R14, R12, -R10.reuse ;  /* 0x0000000c0e12722b */ /* 0x100fe4000000090a */
[----:B------:R-:W-:-:S06]  /*0440*/  DADD R10, -RZ, -R10 ;  /* 0x00000000ff0a7229 */ /* 0x000fcc000000090a */
[----:B------:R-:W-:-:S04]  /*0450*/  DFMA R12, R20, R18, R12 ;  /* 0x00000012140c722b */ /* 0x000fc8000000000c */
[----:B------:R-:W-:-:S06]  /*0460*/  FSETP.GEU.AND P2, PT, |R11|, 6.5827683646048100446e-37, PT ;  /* 0x036000000b00780b */ /* 0x000fcc0003f4e200 */
[----:B------:R-:W-:-:S05]  /*0470*/  FFMA R0, RZ, R15, R13 ;  /* 0x0000000fff007223 */ /* 0x000fca000000000d */
[----:B------:R-:W-:-:S13]  /*0480*/  FSETP.GT.AND P0, PT, |R0|, 1.469367938527859385e-39, PT ;  /* 0x001000000000780b */ /* 0x000fda0003f04200 */
[----:B------:R-:W-:Y:S05]  /*0490*/  @P0 BRA P2, `(.L_x_699) ;  /* 0x0000000000080947 */ /* 0x000fea0001000000 */
[----:B------:R-:W-:-:S07]  /*04a0*/  MOV R0, 0x4c0 ;  /* 0x000004c000007802 */ /* 0x000fce0000000f00 */
[----:B------:R-:W-:Y:S05]  /*04b0*/  CALL.REL.NOINC `($__internal_0_$__cuda_sm20_div_rn_f64_full) ;  /* 0x0000000400607944 */ /* 0x000fea0003c00000 */
.L_x_699:
[----:B------:R-:W-:Y:S05]  /*04c0*/  BSYNC.RECONVERGENT B0 ;  /* 0x0000000000007941 */ /* 0x000fea0003800200 */
.L_x_698:
[----:B------:R-:W-:Y:S04]  /*04d0*/  BSSY.RECONVERGENT B0, `(.L_x_700) ;  /* 0x0000052000007945 */ /* 0x000fe80003800200 */
[----:B------:R-:W-:Y:S05]  /*04e0*/  @P1 BRA `(.L_x_701) ;  /* 0x0000000400401947 */ /* 0x000fea0003800000 */
[----:B------:R-:W-:Y:S01]  /*04f0*/  LOP3.LUT R0, R4, 0x3, RZ, 0xc0, !PT ;  /* 0x0000000304007812 */ /* 0x000fe200078ec0ff */
[----:B------:R-:W-:Y:S01]  /*0500*/  BSSY.RECONVERGENT B1, `(.L_x_702) ;  /* 0x0000024000017945 */ /* 0x000fe20003800200 */
[----:B------:R-:W-:Y:S02]  /*0510*/  MOV R23, R3 ;  /* 0x0000000300177202 */ /* 0x000fe40000000f00 */
[----:B------:R-:W-:-:S13]  /*0520*/  ISETP.NE.AND P0, PT, R0, 0x3, PT ;  /* 0x000000030000780c */ /* 0x000fda0003f05270 */
[----:B------:R-:W-:Y:S05]  /*0530*/  @!P0 BRA `(.L_x_703) ;  /* 0x0000000000808947 */ /* 0x000fea0003800000 */
[----:B------:R-:W0:Y:S01]  /*0540*/  LDC R20, c[0x0][0x390] ;  /* 0x0000e400ff147b82 */ /* 0x000e220000000800 */
[----:B------:R-:W2:Y:S07]  /*0550*/  LDG.E.64 R18, desc[UR6][R6.64] ;  /* 0x0000000606127981 */ /* 0x000eae000c1e1b00 */
[----:B------:R-:W1:Y:S01]  /*0560*/  LDC.64 R10, c[0x0][0x388] ;  /* 0x0000e200ff0a7b82 */ /* 0x000e620000000a00 */
[----:B0-----:R-:W-:-:S04]  /*0570*/  IMAD R15, R3, R20, R25 ;  /* 0x00000014030f7224 */ /* 0x001fc800078e0219 */
[----:B-1----:R-:W-:-:S05]  /*0580*/  IMAD.WIDE R14, R15, 0x8, R10 ;  /* 0x000000080f0e7825 */ /* 0x002fca00078e020a */
[----:B------:R-:W2:Y:S01]  /*0590*/  LDG.E.64 R16, desc[UR6][R14.64] ;  /* 0x000000060e107981 */ /* 0x000ea2000c1e1b00 */
[----:B------:R-:W-:Y:S01]  /*05a0*/  ISETP.NE.AND P0, PT, R0, RZ, PT ;  /* 0x000000ff0000720c */ /* 0x000fe20003f05270 */
[----:B------:R-:W-:Y:S01]  /*05b0*/  IMAD.MOV.U32 R23, RZ, RZ, R5 ;  /* 0x000000ffff177224 */ /* 0x000fe200078e0005 */
[----:B--2---:R-:W-:-:S07]  /*05c0*/  DFMA R16, R18, R12, R16 ;  /* 0x0000000c1210722b */ /* 0x004fce0000000010 */
[----:B------:R0:W-:Y:S04]  /*05d0*/  STG.E.64 desc[UR6][R14.64], R16 ;  /* 0x000000100e007986 */ /* 0x0001e8000c101b06 */
[----:B------:R-:W-:Y:S05]  /*05e0*/  @!P0 BRA `(.L_x_703) ;  /* 0x0000000000548947 */ /* 0x000fea0003800000 */
[----:B------:R-:W1:Y:S01]  /*05f0*/  LDC R21, c[0x0][0x394] ;  /* 0x0000e500ff157b82 */ /* 0x000e620000000800 */
[----:B0-----:R-:W-:-:S04]  /*0600*/  IMAD R15, R5, R20, R25 ;  /* 0x00000014050f7224 */ /* 0x001fc800078e0219 */
[----:B------:R-:W-:-:S05]  /*0610*/  IMAD.WIDE R14, R15, 0x8, R10 ;  /* 0x000000080f0e7825 */ /* 0x000fca00078e020a */
[----:B------:R-:W2:Y:S01]  /*0620*/  LDG.E.64 R16, desc[UR6][R14.64] ;  /* 0x000000060e107981 */ /* 0x000ea2000c1e1b00 */
[----:B-1----:R-:W-:-:S04]  /*0630*/  IMAD R19, R5, R20, R21 ;  /* 0x0000001405137224 */ /* 0x002fc800078e0215 */
[----:B------:R-:W-:-:S06]  /*0640*/  IMAD.WIDE R18, R19, 0x8, R10 ;  /* 0x0000000813127825 */ /* 0x000fcc00078e020a */
[----:B------:R-:W2:Y:S01]  /*0650*/  LDG.E.64 R18, desc[UR6][R18.64] ;  /* 0x0000000612127981 */ /* 0x000ea2000c1e1b00 */
[----:B------:R-:W-:Y:S01]  /*0660*/  ISETP.NE.AND P0, PT, R0, 0x1, PT ;  /* 0x000000010000780c */ /* 0x000fe20003f05270 */
[----:B------:R-:W-:Y:S01]  /*0670*/  IMAD.MOV.U32 R23, RZ, RZ, R26 ;  /* 0x000000ffff177224 */ /* 0x000fe200078e001a */
[----:B--2---:R-:W-:-:S07]  /*0680*/  DFMA R16, R18, R12, R16 ;  /* 0x0000000c1210722b */ /* 0x004fce0000000010 */
[----:B------:R1:W-:Y:S04]  /*0690*/  STG.E.64 desc[UR6][R14.64], R16 ;  /* 0x000000100e007986 */ /* 0x0003e8000c101b06 */
[----:B------:R-:W-:Y:S05]  /*06a0*/  @!P0 BRA `(.L_x_703) ;  /* 0x0000000000248947 */ /* 0x000fea0003800000 */
[CC--:B-1----:R-:W-:Y:S02]  /*06b0*/  IMAD R15, R26.reuse, R20.reuse, R21 ;  /* 0x000000141a0f7224 */ /* 0x0c2fe400078e0215 */
[----:B------:R-:W-:Y:S02]  /*06c0*/  IMAD R17, R26, R20, R25 ;  /* 0x000000141a117224 */ /* 0x000fe400078e0219 */
[----:B------:R-:W-:-:S04]  /*06d0*/  IMAD.WIDE R14, R15, 0x8, R10 ;  /* 0x000000080f0e7825 */ /* 0x000fc800078e020a */
[----:B------:R-:W-:Y:S02]  /*06e0*/  IMAD.WIDE R10, R17, 0x8, R10 ;  /* 0x00000008110a7825 */ /* 0x000fe400078e020a */
[----:B------:R-:W2:Y:S04]  /*06f0*/  LDG.E.64 R14, desc[UR6][R14.64] ;  /* 0x000000060e0e7981 */ /* 0x000ea8000c1e1b00 */
[----:B------:R-:W2:Y:S01]  /*0700*/  LDG.E.64 R16, desc[UR6][R10.64] ;  /* 0x000000060a107981 */ /* 0x000ea2000c1e1b00 */
[----:B------:R-:W-:Y:S01]  /*0710*/  IADD3 R23, PT, PT, R2, R26, RZ ;  /* 0x0000001a02177210 */ /* 0x000fe20007ffe0ff */
[----:B--2---:R-:W-:-:S07]  /*0720*/  DFMA R16, R14, R12, R16 ;  /* 0x0000000c0e10722b */ /* 0x004fce0000000010 */
[----:B------:R2:W-:Y:S04]  /*0730*/  STG.E.64 desc[UR6][R10.64], R16 ;  /* 0x000000100a007986 */ /* 0x0005e8000c101b06 */
.L_x_703:
[----:B------:R-:W-:Y:S05]  /*0740*/  BSYNC.RECONVERGENT B1 ;  /* 0x0000000000017941 */ /* 0x000fea0003800200 */
.L_x_702:
[----:B------:R-:W-:-:S13]  /*0750*/  ISETP.GE.U32.AND P0, PT, R4, 0x3, PT ;  /* 0x000000030400780c */ /* 0x000fda0003f06070 */
[----:B------:R-:W-:Y:S05]  /*0760*/  @!P0 BRA `(.L_x_701) ;  /* 0x0000000000a08947 */ /* 0x000fea0003800000 */
.L_x_704:
[----:B--2---:R-:W2:Y:S08]  /*0770*/  LDC.64 R10, c[0x0][0x390] ;  /* 0x0000e400ff0a7b82 */ /* 0x004eb00000000a00 */
[----:B01-3--:R-:W0:Y:S01]  /*0780*/  LDC.64 R14, c[0x0][0x388] ;  /* 0x0000e200ff0e7b82 */ /* 0x00be220000000a00 */
[CC--:B--2---:R-:W-:Y:S02]  /*0790*/  IMAD R19, R23.reuse, R10.reuse, R11 ;  /* 0x0000000a17137224 */ /* 0x0c4fe400078e020b */
[----:B------:R-:W-:-:S02]  /*07a0*/  IMAD R21, R23, R10, R25 ;  /* 0x0000000a17157224 */ /* 0x000fc400078e0219 */
[----:B0-----:R-:W-:-:S04]  /*07b0*/  IMAD.WIDE R18, R19, 0x8, R14 ;  /* 0x0000000813127825 */ /* 0x001fc800078e020e */
[----:B------:R-:W-:Y:S02]  /*07c0*/  IMAD.WIDE R20, R21, 0x8, R14 ;  /* 0x0000000815147825 */ /* 0x000fe400078e020e */
[----:B------:R-:W2:Y:S04]  /*07d0*/  LDG.E.64 R18, desc[UR6][R18.64] ;  /* 0x0000000612127981 */ /* 0x000ea8000c1e1b00 */
[----:B------:R-:W2:Y:S01]  /*07e0*/  LDG.E.64 R16, desc[UR6][R20.64] ;  /* 0x0000000614107981 */ /* 0x000ea2000c1e1b00 */
[----:B------:R-:W-:-:S04]  /*07f0*/  IMAD.IADD R23, R2, 0x1, R23 ;  /* 0x0000000102177824 */ /* 0x000fc800078e0217 */
[CC--:B------:R-:W-:Y:S01]  /*0800*/  IMAD R27, R23.reuse, R10.reuse, R25 ;  /* 0x0000000a171b7224 */ /* 0x0c0fe200078e0219 */
[----:B--2---:R-:W-:Y:S01]  /*0810*/  DFMA R28, R18, R12, R16 ;  /* 0x0000000c121c722b */ /* 0x004fe20000000010 */
[----:B------:R-:W-:-:S04]  /*0820*/  IMAD R17, R23, R10, R11 ;  /* 0x0000000a17117224 */ /* 0x000fc800078e020b */
[--C-:B------:R-:W-:Y:S02]  /*0830*/  IMAD.WIDE R18, R17, 0x8, R14.reuse ;  /* 0x0000000811127825 */ /* 0x100fe400078e020e */
[----:B------:R0:W-:Y:S04]  /*0840*/  STG.E.64 desc[UR6][R20.64], R28 ;  /* 0x0000001c14007986 */ /* 0x0001e8000c101b06 */
[----:B------:R-:W2:Y:S01]  /*0850*/  LDG.E.64 R18, desc[UR6][R18.64] ;  /* 0x0000000612127981 */ /* 0x000ea2000c1e1b00 */
[----:B0-----:R-:W-:-:S05]  /*0860*/  IMAD.WIDE R28, R27, 0x8, R14 ;  /* 0x000000081b1c7825 */ /* 0x001fca00078e020e */
[----:B------:R-:W2:Y:S01]  /*0870*/  LDG.E.64 R16, desc[UR6][R28.64] ;  /* 0x000000061c107981 */ /* 0x000ea2000c1e1b00 */
[----:B------:R-:W-:-:S04]  /*0880*/  IMAD.IADD R23, R2, 0x1, R23 ;  /* 0x0000000102177824 */ /* 0x000fc800078e0217 */
[CC--:B------:R-:W-:Y:S02]  /*0890*/  IMAD R27, R23.reuse, R10.reuse, R11 ;  /* 0x0000000a171b7224 */ /* 0x0c0fe400078e020b */
[----:B------:R-:W-:-:S04]  /*08a0*/  IMAD R0, R23, R10, R25 ;  /* 0x0000000a17007224 */ /* 0x000fc800078e0219 */
[----:B------:R-:W-:Y:S01]  /*08b0*/  IMAD.WIDE R20, R0, 0x8, R14 ;  /* 0x0000000800147825 */ /* 0x000fe200078e020e */
[----:B--2---:R-:W-:-:S03]  /*08c0*/  DFMA R16, R18, R12, R16 ;  /* 0x0000000c1210722b */ /* 0x004fc60000000010 */
[----:B------:R-:W-:-:S04]  /*08d0*/  IMAD.WIDE R18, R27, 0x8, R14 ;  /* 0x000000081b127825 */ /* 0x000fc800078e020e */
[----:B------:R0:W-:Y:S04]  /*08e0*/  STG.E.64 desc[UR6][R28.64], R16 ;  /* 0x000000101c007986 */ /* 0x0001e8000c101b06 */
[----:B------:R-:W2:Y:S04]  /*08f0*/  LDG.E.64 R18, desc[UR6][R18.64] ;  /* 0x0000000612127981 */ /* 0x000ea8000c1e1b00 */
[----:B0-----:R-:W2:Y:S01]  /*0900*/  LDG.E.64 R16, desc[UR6][R20.64] ;  /* 0x0000000614107981 */ /* 0x001ea2000c1e1b00 */
[----:B------:R-:W-:-:S05]  /*0910*/  IADD3 R23, PT, PT, R2, R23, RZ ;  /* 0x0000001702177210 */ /* 0x000fca0007ffe0ff */
[CC--:B------:R-:W-:Y:S02]  /*0920*/  IMAD R11, R23.reuse, R10.reuse, R11 ;  /* 0x0000000a170b7224 */ /* 0x0c0fe400078e020b */
[----:B------:R-:W-:Y:S01]  /*0930*/  IMAD R27, R23, R10, R25 ;  /* 0x0000000a171b7224 */ /* 0x000fe200078e0219 */
[----:B--2---:R-:W-:Y:S01]  /*0940*/  DFMA R16, R18, R12, R16 ;  /* 0x0000000c1210722b */ /* 0x004fe20000000010 */
[----:B------:R-:W-:-:S04]  /*0950*/  IMAD.WIDE R18, R11, 0x8, R14 ;  /* 0x000000080b127825 */ /* 0x000fc800078e020e */
[----:B------:R-:W-:Y:S02]  /*0960*/  IMAD.WIDE R14, R27, 0x8, R14 ;  /* 0x000000081b0e7825 */ /* 0x000fe400078e020e */
[----:B------:R3:W-:Y:S04]  /*0970*/  STG.E.64 desc[UR6][R20.64], R16 ;  /* 0x0000001014007986 */ /* 0x0007e8000c101b06 */
[----:B------:R-:W2:Y:S04]  /*0980*/  LDG.E.64 R18, desc[UR6][R18.64] ;  /* 0x0000000612127981 */ /* 0x000ea8000c1e1b00 */
[----:B------:R-:W2:Y:S01]  /*0990*/  LDG.E.64 R28, desc[UR6][R14.64] ;  /* 0x000000060e1c7981 */ /* 0x000ea2000c1e1b00 */
[----:B------:R-:W-:-:S05]  /*09a0*/  IMAD.IADD R23, R2, 0x1, R23 ;  /* 0x0000000102177824 */ /* 0x000fca00078e0217 */
[----:B------:R-:W-:Y:S01]  /*09b0*/  ISETP.GE.AND P0, PT, R23, R10, PT ;  /* 0x0000000a1700720c */ /* 0x000fe20003f06270 */
[----:B--2---:R-:W-:-:S07]  /*09c0*/  DFMA R28, R18, R12, R28 ;  /* 0x0000000c121c722b */ /* 0x004fce000000001c */
[----:B------:R3:W-:Y:S05]  /*09d0*/  STG.E.64 desc[UR6][R14.64], R28 ;  /* 0x0000001c0e007986 */ /* 0x0007ea000c101b06 */
[----:B------:R-:W-:Y:S05]  /*09e0*/  @!P0 BRA `(.L_x_704) ;  /* 0xfffffffc00608947 */ /* 0x000fea000383ffff */
.L_x_701:
[----:B------:R-:W-:Y:S05]  /*09f0*/  BSYNC.RECONVERGENT B0 ;  /* 0x0000000000007941 */ /* 0x000fea0003800200 */
.L_x_700:
[----:B------:R-:W-:-:S05]  /*0a00*/  IMAD.IADD R25, R25, 0x1, -R24 ;  /* 0x0000000119197824 */ /* 0x000fca00078e0a18 */
[----:B------:R-:W-:-:S13]  /*0a10*/  ISETP.GT.AND P0, PT, R25, -0x1, PT ;  /* 0xffffffff1900780c */ /* 0x000fda0003f04270 */
[----:B------:R-:W-:Y:S05]  /*0a20*/  @P0 BRA `(.L_x_705) ;  /* 0xfffffff800400947 */ /* 0x000fea000383ffff */
[----:B------:R-:W-:Y:S05]  /*0a30*/  EXIT ;  /* 0x000000000000794d */ /* 0x000fea0003800000 */
        .weak           $__internal_0_$__cuda_sm20_div_rn_f64_full
        .type           $__internal_0_$__cuda_sm20_div_rn_f64_full,@function
        .size           $__internal_0_$__cuda_sm20_div_rn_f64_full,(.L_x_762 - $__internal_0_$__cuda_sm20_div_rn_f64_full)
$__internal_0_$__cuda_sm20_div_rn_f64_full:
[----:B------:R-:W-:Y:S01]  /*0a40*/  FSETP.GEU.AND P3, PT, |R11|, 1.469367938527859385e-39, PT ;  /* 0x001000000b00780b */ /* 0x000fe20003f6e200 */
[----:B------:R-:W-:Y:S01]  /*0a50*/  IMAD.MOV.U32 R28, RZ, RZ, 0x1ca00000 ;  /* 0x1ca00000ff1c7424 */ /* 0x000fe200078e00ff */
[C---:B------:R-:W-:Y:S01]  /*0a60*/  FSETP.GEU.AND P0, PT, |R15|.reuse, 1.469367938527859385e-39, PT ;  /* 0x001000000f00780b */ /* 0x040fe20003f0e200 */
[----:B------:R-:W-:Y:S01]  /*0a70*/  IMAD.MOV.U32 R18, RZ, RZ, 0x1 ;  /* 0x00000001ff127424 */ /* 0x000fe200078e00ff */
[----:B------:R-:W-:Y:S01]  /*0a80*/  LOP3.LUT R12, R15, 0x800fffff, RZ, 0xc0, !PT ;  /* 0x800fffff0f0c7812 */ /* 0x000fe200078ec0ff */
[----:B------:R-:W-:Y:S01]  /*0a90*/  BSSY.RECONVERGENT B1, `(.L_x_706) ;  /* 0x0000052000017945 */ /* 0x000fe20003800200 */
[----:B------:R-:W-:Y:S02]  /*0aa0*/  LOP3.LUT R27, R11, 0x7ff00000, RZ, 0xc0, !PT ;  /* 0x7ff000000b1b7812 */ /* 0x000fe400078ec0ff */
[----:B------:R-:W-:Y:S02]  /*0ab0*/  LOP3.LUT R13, R12, 0x3ff00000, RZ, 0xfc, !PT ;  /* 0x3ff000000c0d7812 */ /* 0x000fe400078efcff */
[----:B------:R-:W-:-:S02]  /*0ac0*/  MOV R12, R14 ;  /* 0x0000000e000c7202 */ /* 0x000fc40000000f00 */
[C---:B------:R-:W-:Y:S02]  /*0ad0*/  LOP3.LUT R29, R15.reuse, 0x7ff00000, RZ, 0xc0, !PT ;  /* 0x7ff000000f1d7812 */ /* 0x040fe400078ec0ff */
[----:B------:R-:W-:Y:S01]  /*0ae0*/  @!P3 LOP3.LUT R16, R15, 0x7ff00000, RZ, 0xc0, !PT ;  /* 0x7ff000000f10b812 */ /* 0x000fe200078ec0ff */
[----:B------:R-:W-:Y:S01]  /*0af0*/  @!P0 DMUL R12, R14, 8.98846567431157953865e+307 ;  /* 0x7fe000000e0c8828 */ /* 0x000fe20000000000 */
[C---:B------:R-:W-:Y:S02]  /*0b00*/  ISETP.GE.U32.AND P2, PT, R27.reuse, R29, PT ;  /* 0x0000001d1b00720c */ /* 0x040fe40003f46070 */
[----:B------:R-:W-:Y:S01]  /*0b10*/  @!P3 ISETP.GE.U32.AND P4, PT, R27, R16, PT ;  /* 0x000000101b00b20c */ /* 0x000fe20003f86070 */
[----:B------:R-:W-:Y:S01]  /*0b20*/  IMAD.MOV.U32 R16, RZ, RZ, R10 ;  /* 0x000000ffff107224 */ /* 0x000fe200078e000a */
[C---:B------:R-:W-:Y:S01]  /*0b30*/  SEL R17, R28.reuse, 0x63400000, !P2 ;  /* 0x634000001c117807 */ /* 0x040fe20005000000 */
[----:B------:R-:W0:Y:S01]  /*0b40*/  MUFU.RCP64H R19, R13 ;  /* 0x0000000d00137308 */ /* 0x000e220000001800 */
[----:B------:R-:W-:-:S02]  /*0b50*/  @!P3 SEL R21, R28, 0x63400000, !P4 ;  /* 0x634000001c15b807 */ /* 0x000fc40006000000 */
[--C-:B------:R-:W-:Y:S02]  /*0b60*/  LOP3.LUT R17, R17, 0x800fffff, R11.reuse, 0xf8, !PT ;  /* 0x800fffff11117812 */ /* 0x100fe400078ef80b */
[----:B------:R-:W-:Y:S02]  /*0b70*/  @!P3 LOP3.LUT R21, R21, 0x80000000, R11, 0xf8, !PT ;  /* 0x800000001515b812 */ /* 0x000fe400078ef80b */
[----:B------:R-:W-:Y:S02]  /*0b80*/  @!P3 MOV R20, RZ ;  /* 0x000000ff0014b202 */ /* 0x000fe40000000f00 */
[----:B------:R-:W-:Y:S02]  /*0b90*/  @!P3 LOP3.LUT R21, R21, 0x100000, RZ, 0xfc, !PT ;  /* 0x001000001515b812 */ /* 0x000fe400078efcff */
[----:B------:R-:W-:-:S04]  /*0ba0*/  @!P0 LOP3.LUT R29, R13, 0x7ff00000, RZ, 0xc0, !PT ;  /* 0x7ff000000d1d8812 */ /* 0x000fc800078ec0ff */
[----:B------:R-:W-:Y:S02]  /*0bb0*/  @!P3 DFMA R16, R16, 2, -R20 ;  /* 0x400000001010b82b */ /* 0x000fe40000000814 */
[----:B0-----:R-:W-:-:S08]  /*0bc0*/  DFMA R20, R18, -R12, 1 ;  /* 0x3ff000001214742b */ /* 0x001fd0000000080c */
[----:B------:R-:W-:-:S08]  /*0bd0*/  DFMA R20, R20, R20, R20 ;  /* 0x000000141414722b */ /* 0x000fd00000000014 */
[----:B------:R-:W-:-:S08]  /*0be0*/  DFMA R20, R18, R20, R18 ;  /* 0x000000141214722b */ /* 0x000fd00000000012 */
[----:B------:R-:W-:-:S08]  /*0bf0*/  DFMA R18, R20, -R12, 1 ;  /* 0x3ff000001412742b */ /* 0x000fd0000000080c */
[----:B------:R-:W-:-:S08]  /*0c00*/  DFMA R18, R20, R18, R20 ;  /* 0x000000121412722b */ /* 0x000fd00000000014 */
[----:B------:R-:W-:-:S08]  /*0c10*/  DMUL R20, R18, R16 ;  /* 0x0000001012147228 */ /* 0x000fd00000000000 */
[----:B------:R-:W-:-:S08]  /*0c20*/  DFMA R22, R20, -R12, R16 ;  /* 0x8000000c1416722b */ /* 0x000fd00000000010 */
[----:B------:R-:W-:Y:S01]  /*0c30*/  DFMA R22, R18, R22, R20 ;  /* 0x000000161216722b */ /* 0x000fe20000000014 */
[----:B------:R-:W-:Y:S01]  /*0c40*/  IMAD.MOV.U32 R18, RZ, RZ, R27 ;  /* 0x000000ffff127224 */ /* 0x000fe200078e001b */
[----:B------:R-:W-:-:S04]  /*0c50*/  @!P3 LOP3.LUT R18, R17, 0x7ff00000, RZ, 0xc0, !PT ;  /* 0x7ff000001112b812 */ /* 0x000fc800078ec0ff */
[----:B------:R-:W-:-:S04]  /*0c60*/  IADD3 R19, PT, PT, R18, -0x1, RZ ;  /* 0xffffffff12137810 */ /* 0x000fc80007ffe0ff */
[----:B------:R-:W-:Y:S01]  /*0c70*/  ISETP.GT.U32.AND P0, PT, R19, 0x7feffffe, PT ;  /* 0x7feffffe1300780c */ /* 0x000fe20003f04070 */
[----:B------:R-:W-:-:S05]  /*0c80*/  VIADD R19, R29, 0xffffffff ;  /* 0xffffffff1d137836 */ /* 0x000fca0000000000 */
[----:B------:R-:W-:-:S13]  /*0c90*/  ISETP.GT.U32.OR P0, PT, R19, 0x7feffffe, P0 ;  /* 0x7feffffe1300780c */ /* 0x000fda0000704470 */
[----:B------:R-:W-:Y:S05]  /*0ca0*/  @P0 BRA `(.L_x_707) ;  /* 0x00000000006c0947 */ /* 0x000fea0003800000 */
[----:B------:R-:W-:-:S04]  /*0cb0*/  LOP3.LUT R18, R15, 0x7ff00000, RZ, 0xc0, !PT ;  /* 0x7ff000000f127812 */ /* 0x000fc800078ec0ff */
[CC--:B------:R-:W-:Y:S02]  /*0cc0*/  VIADDMNMX R10, R27.reuse, -R18.reuse, 0xb9600000, !PT ;  /* 0xb96000001b0a7446 */ /* 0x0c0fe40007800912 */
[----:B------:R-:W-:Y:S02]  /*0cd0*/  ISETP.GE.U32.AND P0, PT, R27, R18, PT ;  /* 0x000000121b00720c */ /* 0x000fe40003f06070 */
[----:B------:R-:W-:Y:S02]  /*0ce0*/  VIMNMX R10, PT, PT, R10, 0x46a00000, PT ;  /* 0x46a000000a0a7848 */ /* 0x000fe40003fe0100 */
[----:B------:R-:W-:-:S05]  /*0cf0*/  SEL R11, R28, 0x63400000, !P0 ;  /* 0x634000001c0b7807 */ /* 0x000fca0004000000 */
[----:B------:R-:W-:Y:S02]  /*0d00*/  IMAD.IADD R18, R10, 0x1, -R11 ;  /* 0x000000010a127824 */ /* 0x000fe400078e0a0b */
[----:B------:R-:W-:-:S03]  /*0d10*/  IMAD.MOV.U32 R10, RZ, RZ, RZ ;  /* 0x000000ffff0a7224 */ /* 0x000fc600078e00ff */
[----:B------:R-:W-:-:S06]  /*0d20*/  IADD3 R11, PT, PT, R18, 0x7fe00000, RZ ;  /* 0x7fe00000120b7810 */ /* 0x000fcc0007ffe0ff */
[----:B------:R-:W-:-:S10]  /*0d30*/  DMUL R20, R22, R10 ;  /* 0x0000000a16147228 */ /* 0x000fd40000000000 */
[----:B------:R-:W-:-:S13]  /*0d40*/  FSETP.GTU.AND P0, PT, |R21|, 1.469367938527859385e-39, PT ;  /* 0x001000001500780b */ /* 0x000fda0003f0c200 */
[----:B------:R-:W-:Y:S05]  /*0d50*/  @P0 BRA `(.L_x_708) ;  /* 0x0000000000940947 */ /* 0x000fea0003800000 */
[----:B------:R-:W-:-:S06]  /*0d60*/  DFMA R12, R22, -R12, R16 ;  /* 0x8000000c160c722b */ /* 0x000fcc0000000010 */
[----:B------:R-:W-:-:S04]  /*0d70*/  IMAD.MOV.U32 R12, RZ, RZ, RZ ;  /* 0x000000ffff0c7224 */ /* 0x000fc800078e00ff */
[C---:B------:R-:W-:Y:S02]  /*0d80*/  FSETP.NEU.AND P0, PT, R13.reuse, RZ, PT ;  /* 0x000000ff0d00720b */ /* 0x040fe40003f0d000 */
[----:B------:R-:W-:-:S04]  /*0d90*/  LOP3.LUT R15, R13, 0x80000000, R15, 0x48, !PT ;  /* 0x800000000d0f7812 */ /* 0x000fc800078e480f */
[----:B------:R-:W-:-:S07]  /*0da0*/  LOP3.LUT R13, R15, R11, RZ, 0xfc, !PT ;  /* 0x0000000b0f0d7212 */ /* 0x000fce00078efcff */
[----:B------:R-:W-:Y:S05]  /*0db0*/  @!P0 BRA `(.L_x_708) ;  /* 0x00000000007c8947 */ /* 0x000fea0003800000 */
[----:B------:R-:W-:Y:S01]  /*0dc0*/  IADD3 R11, PT, PT, -R18, RZ, RZ ;  /* 0x000000ff120b7210 */ /* 0x000fe20007ffe1ff */
[----:B------:R-:W-:Y:S01]  /*0dd0*/  IMAD.MOV.U32 R10, RZ, RZ, RZ ;  /* 0x000000ffff0a7224 */ /* 0x000fe200078e00ff */
[----:B------:R-:W-:-:S05]  /*0de0*/  DMUL.RP R12, R22, R12 ;  /* 0x0000000c160c7228 */ /* 0x000fca0000008000 */
[----:B------:R-:W-:-:S05]  /*0df0*/  DFMA R10, R20, -R10, R22 ;  /* 0x8000000a140a722b */ /* 0x000fca0000000016 */
[----:B------:R-:W-:Y:S02]  /*0e00*/  LOP3.LUT R15, R13, R15, RZ, 0x3c, !PT ;  /* 0x0000000f0d0f7212 */ /* 0x000fe400078e3cff */
[----:B------:R-:W-:-:S04]  /*0e10*/  IADD3 R10, PT, PT, -R18, -0x43300000, RZ ;  /* 0xbcd00000120a7810 */ /* 0x000fc80007ffe1ff */
[----:B------:R-:W-:-:S04]  /*0e20*/  FSETP.NEU.AND P0, PT, |R11|, R10, PT ;  /* 0x0000000a0b00720b */ /* 0x000fc80003f0d200 */
[----:B------:R-:W-:Y:S02]  /*0e30*/  FSEL R20, R12, R20, !P0 ;  /* 0x000000140c147208 */ /* 0x000fe40004000000 */
[----:B------:R-:W-:Y:S01]  /*0e40*/  FSEL R21, R15, R21, !P0 ;  /* 0x000000150f157208 */ /* 0x000fe20004000000 */
[----:B------:R-:W-:Y:S06]  /*0e50*/  BRA `(.L_x_708) ;  /* 0x0000000000547947 */ /* 0x000fec0003800000 */
.L_x_707:
[----:B------:R-:W-:-:S14]  /*0e60*/  DSETP.NAN.AND P0, PT, R10, R10, PT ;  /* 0x0000000a0a00722a */ /* 0x000fdc0003f08000 */
[----:B------:R-:W-:Y:S05]  /*0e70*/  @P0 BRA `(.L_x_709) ;  /* 0x0000000000440947 */ /* 0x000fea0003800000 */
[----:B------:R-:W-:-:S14]  /*0e80*/  DSETP.NAN.AND P0, PT, R14, R14, PT ;  /* 0x0000000e0e00722a */ /* 0x000fdc0003f08000 */
[----:B------:R-:W-:Y:S05]  /*0e90*/  @P0 BRA `(.L_x_710) ;  /* 0x0000000000300947 */ /* 0x000fea0003800000 */
[----:B------:R-:W-:Y:S01]  /*0ea0*/  ISETP.NE.AND P0, PT, R18, R29, PT ;  /* 0x0000001d1200720c */ /* 0x000fe20003f05270 */
[----:B------:R-:W-:Y:S01]  /*0eb0*/  IMAD.MOV.U32 R20, RZ, RZ, 0x0 ;  /* 0x00000000ff147424 */ /* 0x000fe200078e00ff */
[----:B------:R-:W-:-:S11]  /*0ec0*/  MOV R21, 0xfff80000 ;  /* 0xfff8000000157802 */ /* 0x000fd60000000f00 */
[----:B------:R-:W-:Y:S05]  /*0ed0*/  @!P0 BRA `(.L_x_708) ;  /* 0x0000000000348947 */ /* 0x000fea0003800000 */
[----:B------:R-:W-:Y:S02]  /*0ee0*/  ISETP.NE.AND P0, PT, R18, 0x7ff00000, PT ;  /* 0x7ff000001200780c */ /* 0x000fe40003f05270 */
[----:B------:R-:W-:Y:S02]  /*0ef0*/  LOP3.LUT R21, R11, 0x80000000, R15, 0x48, !PT ;  /* 0x800000000b157812 */ /* 0x000fe400078e480f */
[----:B------:R-:W-:-:S13]  /*0f00*/  ISETP.EQ.OR P0, PT, R29, RZ, !P0 ;  /* 0x000000ff1d00720c */ /* 0x000fda0004702670 */
[----:B------:R-:W-:Y:S01]  /*0f10*/  @P0 LOP3.LUT R10, R21, 0x7ff00000, RZ, 0xfc, !PT ;  /* 0x7ff00000150a0812 */ /* 0x000fe200078efcff */
[----:B------:R-:W-:Y:S02]  /*0f20*/  @!P0 IMAD.MOV.U32 R20, RZ, RZ, RZ ;  /* 0x000000ffff148224 */ /* 0x000fe400078e00ff */
[----:B------:R-:W-:Y:S01]  /*0f30*/  @P0 IMAD.MOV.U32 R20, RZ, RZ, RZ ;  /* 0x000000ffff140224 */ /* 0x000fe200078e00ff */
[----:B------:R-:W-:Y:S01]  /*0f40*/  @P0 MOV R21, R10 ;  /* 0x0000000a00150202 */ /* 0x000fe20000000f00 */
[----:B------:R-:W-:Y:S06]  /*0f50*/  BRA `(.L_x_708) ;  /* 0x0000000000147947 */ /* 0x000fec0003800000 */
.L_x_710:
[----:B------:R-:W-:Y:S01]  /*0f60*/  LOP3.LUT R21, R15, 0x80000, RZ, 0xfc, !PT ;  /* 0x000800000f157812 */ /* 0x000fe200078efcff */
[----:B------:R-:W-:Y:S01]  /*0f70*/  IMAD.MOV.U32 R20, RZ, RZ, R14 ;  /* 0x000000ffff147224 */ /* 0x000fe200078e000e */
[----:B------:R-:W-:Y:S06]  /*0f80*/  BRA `(.L_x_708) ;  /* 0x0000000000087947 */ /* 0x000fec0003800000 */
.L_x_709:
[----:B------:R-:W-:Y:S01]  /*0f90*/  LOP3.LUT R21, R11, 0x80000, RZ, 0xfc, !PT ;  /* 0x000800000b157812 */ /* 0x000fe200078efcff */
[----:B------:R-:W-:-:S07]  /*0fa0*/  IMAD.MOV.U32 R20, RZ, RZ, R10 ;  /* 0x000000ffff147224 */ /* 0x000fce00078e000a */
.L_x_708:
[----:B------:R-:W-:Y:S05]  /*0fb0*/  BSYNC.RECONVERGENT B1 ;  /* 0x0000000000017941 */ /* 0x000fea0003800200 */
.L_x_706:
[----:B------:R-:W-:Y:S02]  /*0fc0*/  HFMA2 R11, -RZ, RZ, 0, 0 ;  /* 0x00000000ff0b7431 */ /* 0x000fe400000001ff */
[----:B------:R-:W-:Y:S01]  /*0fd0*/  IMAD.MOV.U32 R10, RZ, RZ, R0 ;  /* 0x000000ffff0a7224 */ /* 0x000fe200078e0000 */
[----:B------:R-:W-:Y:S01]  /*0fe0*/  MOV R12, R20 ;  /* 0x00000014000c7202 */ /* 0x000fe20000000f00 */
[----:B------:R-:W-:Y:S02]  /*0ff0*/  IMAD.MOV.U32 R13, RZ, RZ, R21 ;  /* 0x000000ffff0d7224 */ /* 0x000fe400078e0015 */
[----:B------:R-:W-:Y:S05]  /*1000*/  RET.REL.NODEC R10 `(_Z8DelUpperPdS_ii) ;  /* 0xffffffec0afc7950 */ /* 0x000fea0003c3ffff */
.L_x_711:
        /* <DEDUP_REMOVED lines=15> */
.L_x_762:


//--------------------- .text._Z8DelLowerPdS_ii   --------------------------
	.section	.text._Z8DelLowerPdS_ii,"ax",@progbits
	.align	128
        .global         _Z8DelLowerPdS_ii
        .type           _Z8DelLowerPdS_ii,@function
        .size           _Z8DelLowerPdS_ii,(.L_x_763 - _Z8DelLowerPdS_ii)
        .other          _Z8DelLowerPdS_ii,@"STO_CUDA_ENTRY STV_DEFAULT"
_Z8DelLowerPdS_ii:
.text._Z8DelLowerPdS_ii:
[----:B------:R-:W-:Y:S01]  /*0000*/  LDC R1, c[0x0][0x37c] ;  /* 0x0000df00ff017b82 */ /* 0x000fe20000000800 */
[----:B------:R-:W0:Y:S07]  /*0010*/  S2R R9, SR_TID.X ;  /* 0x0000000000097919 */ /* 0x000e2e0000002100 */
[----:B------:R-:W0:Y:S08]  /*0020*/  S2UR UR4, SR_CTAID.X ;  /* 0x00000000000479c3 */ /* 0x000e300000002500 */
[----:B------:R-:W0:Y:S01]  /*0030*/  LDC R10, c[0x0][0x360] ;  /* 0x0000d800ff0a7b82 */ /* 0x000e220000000800 */
[----:B------:R-:W1:Y:S01]  /*0040*/  LDCU UR5, c[0x0][0x364] ;  /* 0x00006c80ff0577ac */ /* 0x000e620008000800 */
[----:B------:R-:W2:Y:S06]  /*0050*/  LDCU UR6, c[0x0][0x374] ;  /* 0x00006e80ff0677ac */ /* 0x000eac0008000800 */
[----:B------:R-:W3:Y:S01]  /*0060*/  LDC.64 R6, c[0x0][0x390] ;  /* 0x0000e400ff067b82 */ /* 0x000ee20000000a00 */
[----:B0-----:R-:W-:-:S02]  /*0070*/  IMAD R9, R10, UR4, R9 ;  /* 0x000000040a097c24 */ /* 0x001fc4000f8e0209 */
[----:B---3--:R-:W-:-:S04]  /*0080*/  VIADD R5, R7, 0x1 ;  /* 0x0000000107057836 */ /* 0x008fc80000000000 */
[----:B------:R-:W-:-:S05]  /*0090*/  IMAD.IADD R9, R9, 0x1, R5 ;  /* 0x0000000109097824 */ /* 0x000fca00078e0205 */
[----:B------:R-:W-:-:S13]  /*00a0*/  ISETP.GE.AND P0, PT, R9, R6, PT ;  /* 0x000000060900720c */ /* 0x000fda0003f06270 */
[----:B-12---:R-:W-:Y:S05]  /*00b0*/  @P0 EXIT ;  /* 0x000000000000094d */ /* 0x006fea0003800000 */
[----:B------:R-:W0:Y:S01]  /*00c0*/  S2R R15, SR_CTAID.Y ;  /* 0x00000000000f7919 */ /* 0x000e220000002600 */
[----:B------:R-:W-:Y:S01]  /*00d0*/  UIMAD UR4, UR5, UR6, URZ ;  /* 0x00000006050472a4 */ /* 0x000fe2000f8e02ff */
[----:B------:R-:W1:Y:S05]  /*00e0*/  S2R R16, SR_TID.Y ;  /* 0x0000000000107919 */ /* 0x000e6a0000002200 */
[----:B------:R-:W-:-:S03]  /*00f0*/  IADD3 R17, PT, PT, RZ, -UR4, RZ ;  /* 0x80000004ff117c10 */ /* 0x000fc6000fffe0ff */
[----:B------:R-:W2:Y:S08]  /*0100*/  I2F.U32.RP R4, UR4 ;  /* 0x0000000400047d06 */ /* 0x000eb00008209000 */
[----:B--2---:R-:W2:Y:S01]  /*0110*/  MUFU.RCP R4, R4 ;  /* 0x0000000400047308 */ /* 0x004ea20000001000 */
[----:B0-----:R-:W-:Y:S01]  /*0120*/  IADD3 R11, PT, PT, R15, UR6, RZ ;  /* 0x000000060f0b7c10 */ /* 0x001fe2000fffe0ff */
[----:B------:R-:W0:Y:S01]  /*0130*/  LDCU.64 UR6, c[0x0][0x358] ;  /* 0x00006b00ff0677ac */ /* 0x000e220008000a00 */
[----:B-1----:R-:W-:-:S03]  /*0140*/  IMAD.IADD R0, R16, 0x1, R7 ;  /* 0x0000000110007824 */ /* 0x002fc600078e0207 */
[----:B------:R-:W-:Y:S02]  /*0150*/  IMAD R11, R11, UR5, RZ ;  /* 0x000000050b0b7c24 */ /* 0x000fe4000f8e02ff */
[----:B--2---:R-:W-:-:S03]  /*0160*/  VIADD R8, R4, 0xffffffe ;  /* 0x0ffffffe04087836 */ /* 0x004fc60000000000 */
[C---:B------:R-:W-:Y:S02]  /*0170*/  IADD3 R3, PT, PT, R0.reuse, 0x1, R11 ;  /* 0x0000000100037810 */ /* 0x040fe40007ffe00b */
[----:B------:R-:W-:Y:S01]  /*0180*/  LOP3.LUT R2, RZ, R11, RZ, 0x33, !PT ;  /* 0x0000000bff027212 */ /* 0x000fe200078e33ff */
[----:B------:R-:W-:Y:S01]  /*0190*/  IMAD.IADD R11, R11, 0x1, R16 ;  /* 0x000000010b0b7824 */ /* 0x000fe200078e0210 */
[-C--:B------:R-:W-:Y:S02]  /*01a0*/  VIMNMX R13, PT, PT, R3, R6.reuse, !PT ;  /* 0x00000006030d7248 */ /* 0x080fe40007fe0100 */
[----:B------:R-:W1:Y:S02]  /*01b0*/  F2I.FTZ.U32.TRUNC.NTZ R3, R8 ;  /* 0x0000000800037305 */ /* 0x000e64000021f000 */
[----:B------:R-:W-:Y:S01]  /*01c0*/  IADD3 R13, PT, PT, -R0, R13, R2 ;  /* 0x0000000d000d7210 */ /* 0x000fe20007ffe102 */
[----:B------:R-:W-:Y:S01]  /*01d0*/  HFMA2 R2, -RZ, RZ, 0, 0 ;  /* 0x00000000ff027431 */ /* 0x000fe200000001ff */
[----:B------:R-:W-:-:S02]  /*01e0*/  ISETP.GE.AND P1, PT, R11, R6, PT ;  /* 0x000000060b00720c */ /* 0x000fc40003f26270 */
[C---:B------:R-:W-:Y:S01]  /*01f0*/  ISETP.NE.AND P0, PT, R13.reuse, RZ, PT ;  /* 0x000000ff0d00720c */ /* 0x040fe20003f05270 */
[----:B------:R-:W-:Y:S01]  /*0200*/  VIADD R0, R13, 0xffffffff ;  /* 0xffffffff0d007836 */ /* 0x000fe20000000000 */
[----:B------:R-:W-:Y:S02]  /*0210*/  VIMNMX R4, PT, PT, R11, R6, !PT ;  /* 0x000000060b047248 */ /* 0x000fe40007fe0100 */
[----:B------:R-:W-:Y:S01]  /*0220*/  SEL R14, RZ, 0x1, P1 ;  /* 0x00000001ff0e7807 */ /* 0x000fe20000800000 */
[----:B-1----:R-:W-:-:S04]  /*0230*/  IMAD R17, R17, R3, RZ ;  /* 0x0000000311117224 */ /* 0x002fc800078e02ff */
[----:B------:R-:W-:Y:S01]  /*0240*/  IMAD.HI.U32 R3, R3, R17, R2 ;  /* 0x0000001103037227 */ /* 0x000fe200078e0002 */
[----:B------:R-:W-:-:S03]  /*0250*/  IADD3 R2, PT, PT, R4, -R11, -R14 ;  /* 0x8000000b04027210 */ /* 0x000fc60007ffe80e */
[----:B------:R-:W-:Y:S02]  /*0260*/  @!P0 IMAD.MOV R0, RZ, RZ, R13 ;  /* 0x000000ffff008224 */ /* 0x000fe400078e020d */
[C---:B------:R-:W-:Y:S01]  /*0270*/  IMAD.HI.U32 R8, R3.reuse, R2, RZ ;  /* 0x0000000203087227 */ /* 0x040fe200078e00ff */
[----:B------:R-:W1:Y:S03]  /*0280*/  LDC.64 R12, c[0x0][0x388] ;  /* 0x0000e200ff0c7b82 */ /* 0x000e660000000a00 */
[----:B------:R-:W-:-:S04]  /*0290*/  IMAD.HI.U32 R4, R3, R0, RZ ;  /* 0x0000000003047227 */ /* 0x000fc800078e00ff */
[----:B------:R-:W-:Y:S01]  /*02a0*/  IMAD.MOV R11, RZ, RZ, -R8 ;  /* 0x000000ffff0b7224 */ /* 0x000fe200078e0a08 */
[----:B------:R-:W-:-:S03]  /*02b0*/  IADD3 R3, PT, PT, -R4, RZ, RZ ;  /* 0x000000ff04037210 */ /* 0x000fc60007ffe1ff */
[----:B------:R-:W-:Y:S01]  /*02c0*/  IMAD R2, R11, UR4, R2 ;  /* 0x000000040b027c24 */ /* 0x000fe2000f8e0202 */
[----:B------:R-:W-:Y:S01]  /*02d0*/  LOP3.LUT R11, RZ, UR4, RZ, 0x33, !PT ;  /* 0x00000004ff0b7c12 */ /* 0x000fe2000f8e33ff */
[----:B------:R-:W-:-:S03]  /*02e0*/  IMAD R0, R3, UR4, R0 ;  /* 0x0000000403007c24 */ /* 0x000fc6000f8e0200 */
[----:B------:R-:W-:Y:S02]  /*02f0*/  ISETP.GE.U32.AND P4, PT, R2, UR4, PT ;  /* 0x0000000402007c0c */ /* 0x000fe4000bf86070 */
[----:B------:R-:W-:-:S11]  /*0300*/  ISETP.GE.U32.AND P3, PT, R0, UR4, PT ;  /* 0x0000000400007c0c */ /* 0x000fd6000bf66070 */
[----:B------:R-:W-:Y:S02]  /*0310*/  @P4 VIADD R2, R2, -UR4 ;  /* 0x8000000402024c36 */ /* 0x000fe40008000000 */
[----:B------:R-:W-:Y:S01]  /*0320*/  @P3 IADD3 R0, PT, PT, R0, -UR4, RZ ;  /* 0x8000000400003c10 */ /* 0x000fe2000fffe0ff */
[----:B------:R-:W-:Y:S01]  /*0330*/  @P4 VIADD R8, R8, 0x1 ;  /* 0x0000000108084836 */ /* 0x000fe20000000000 */
[----:B------:R-:W-:Y:S02]  /*0340*/  @P3 IADD3 R4, PT, PT, R4, 0x1, RZ ;  /* 0x0000000104043810 */ /* 0x000fe40007ffe0ff */
[----:B------:R-:W-:Y:S01]  /*0350*/  ISETP.GE.U32.AND P1, PT, R2, UR4, PT ;  /* 0x0000000402007c0c */ /* 0x000fe2000bf26070 */
[----:B------:R-:W-:Y:S01]  /*0360*/  IMAD R2, R15, UR5, R16 ;  /* 0x000000050f027c24 */ /* 0x000fe2000f8e0210 */
[----:B------:R-:W-:Y:S01]  /*0370*/  ISETP.GE.U32.AND P2, PT, R0, UR4, PT ;  /* 0x0000000400007c0c */ /* 0x000fe2000bf46070 */
[----:B------:R-:W2:Y:S01]  /*0380*/  LDCU UR5, c[0x0][0x370] ;  /* 0x00006e00ff0577ac */ /* 0x000ea20008000800 */
[----:B------:R-:W-:Y:S01]  /*0390*/  ISETP.NE.U32.AND P3, PT, RZ, UR4, PT ;  /* 0x00000004ff007c0c */ /* 0x000fe2000bf65070 */
[C---:B------:R-:W-:Y:S01]  /*03a0*/  VIADD R3, R2.reuse, UR4 ;  /* 0x0000000402037c36 */ /* 0x040fe20008000000 */
[----:B------:R-:W-:Y:S01]  /*03b0*/  SEL R0, RZ, 0x1, !P0 ;  /* 0x00000001ff007807 */ /* 0x000fe20004000000 */
[----:B------:R-:W-:-:S02]  /*03c0*/  IMAD.IADD R5, R2, 0x1, R5 ;  /* 0x0000000102057824 */ /* 0x000fc400078e0205 */
[-CC-:B------:R-:W-:Y:S02]  /*03d0*/  IMAD R17, R2, R6.reuse, R7.reuse ;  /* 0x0000000602117224 */ /* 0x180fe400078e0207 */
[----:B------:R-:W-:Y:S02]  /*03e0*/  IMAD R19, R3, R6, R7 ;  /* 0x0000000603137224 */ /* 0x000fe400078e0207 */
[----:B------:R-:W-:Y:S02]  /*03f0*/  @P1 VIADD R8, R8, 0x1 ;  /* 0x0000000108081836 */ /* 0x000fe40000000000 */
[----:B------:R-:W-:Y:S01]  /*0400*/  @P2 IADD3 R4, PT, PT, R4, 0x1, RZ ;  /* 0x0000000104042810 */ /* 0x000fe20007ffe0ff */
[----:B-1----:R-:W-:Y:S02]  /*0410*/  IMAD.WIDE R16, R17, 0x8, R12 ;  /* 0x0000000811107825 */ /* 0x002fe400078e020c */
[C---:B------:R-:W-:Y:S02]  /*0420*/  SEL R15, R11.reuse, R8, !P3 ;  /* 0x000000080b0f7207 */ /* 0x040fe40005800000 */
[----:B------:R-:W-:Y:S01]  /*0430*/  SEL R11, R11, R4, !P3 ;  /* 0x000000040b0b7207 */ /* 0x000fe20005800000 */
[----:B--2---:R-:W-:Y:S01]  /*0440*/  IMAD R10, R10, UR5, RZ ;  /* 0x000000050a0a7c24 */ /* 0x004fe2000f8e02ff */
[----:B------:R-:W-:-:S02]  /*0450*/  IADD3 R4, PT, PT, R3, UR4, RZ ;  /* 0x0000000403047c10 */ /* 0x000fc4000fffe0ff */
[----:B------:R-:W-:-:S03]  /*0460*/  IADD3 R8, PT, PT, R5, UR4, RZ ;  /* 0x0000000405087c10 */ /* 0x000fc6000fffe0ff */
[----:B------:R-:W-:Y:S01]  /*0470*/  IMAD R21, R4, R6, R7 ;  /* 0x0000000604157224 */ /* 0x000fe200078e0207 */
[----:B------:R-:W-:Y:S01]  /*0480*/  IADD3 R6, PT, PT, R14, R15, RZ ;  /* 0x0000000f0e067210 */ /* 0x000fe20007ffe0ff */
[----:B------:R-:W-:-:S04]  /*0490*/  IMAD.WIDE R14, R19, 0x8, R12 ;  /* 0x00000008130e7825 */ /* 0x000fc800078e020c */
[----:B------:R-:W-:Y:S02]  /*04a0*/  IMAD.IADD R7, R0, 0x1, R11 ;  /* 0x0000000100077824 */ /* 0x000fe400078e020b */
[----:B------:R-:W-:-:S04]  /*04b0*/  IMAD.WIDE R12, R21, 0x8, R12 ;  /* 0x00000008150c7825 */ /* 0x000fc800078e020c */
[----:B0-----:R-:W-:-:S07]  /*04c0*/  VIADD R36, R8, UR4 ;  /* 0x0000000408247c36 */ /* 0x001fce0008000000 */
.L_x_724:
[----:B0-2---:R-:W0:Y:S08]  /*04d0*/  LDC.64 R18, c[0x0][0x390] ;  /* 0x0000e400ff127b82 */ /* 0x005e300000000a00 */
[----:B-1-34-:R-:W1:Y:S08]  /*04e0*/  LDC.64 R20, c[0x0][0x380] ;  /* 0x0000e000ff147b82 */ /* 0x01ae700000000a00 */
[----:B------:R-:W2:Y:S01]  /*04f0*/  LDC.64 R26, c[0x0][0x390] ;  /* 0x0000e400ff1a7b82 */ /* 0x000ea20000000a00 */
[----:B0-----:R-:W-:-:S07]  /*0500*/  IMAD R39, R19, R18, R19 ;  /* 0x0000001213277224 */ /* 0x001fce00078e0213 */
[----:B------:R-:W0:Y:S01]  /*0510*/  LDC.64 R22, c[0x0][0x380] ;  /* 0x0000e000ff167b82 */ /* 0x000e220000000a00 */
[----:B-1----:R-:W-:-:S06]  /*0520*/  IMAD.WIDE R38, R39, 0x8, R20 ;  /* 0x0000000827267825 */ /* 0x002fcc00078e0214 */
[----:B------:R-:W3:Y:S01]  /*0530*/  LDG.E.64 R38, desc[UR6][R38.64] ;  /* 0x0000000626267981 */ /* 0x000ee2000c1e1b00 */
[----:B--2---:R-:W-:-:S04]  /*0540*/  IMAD R27, R27, R26, R9 ;  /* 0x0000001a1b1b7224 */ /* 0x004fc800078e0209 */
[----:B0-----:R-:W-:-:S06]  /*0550*/  IMAD.WIDE R22, R27, 0x8, R22 ;  /* 0x000000081b167825 */ /* 0x001fcc00078e0216 */
[----:B------:R-:W2:Y:S01]  /*0560*/  LDG.E.64 R22, desc[UR6][R22.64] ;  /* 0x0000000616167981 */ /* 0x000ea2000c1e1b00 */
[----:B------:R-:W-:Y:S01]  /*0570*/  MOV R24, 0x1 ;  /* 0x0000000100187802 */ /* 0x000fe20000000f00 */
[----:B------:R-:W-:Y:S01]  /*0580*/  BSSY.RECONVERGENT B0, `(.L_x_712) ;  /* 0x0000012000007945 */ /* 0x000fe20003800200 */
[----:B------:R-:W-:Y:S01]  /*0590*/  ISETP.GE.AND P1, PT, R5, R26, PT ;  /* 0x0000001a0500720c */ /* 0x000fe20003f26270 */
[----:B---3--:R-:W0:Y:S03]  /*05a0*/  MUFU.RCP64H R25, R39 ;  /* 0x0000002700197308 */ /* 0x008e260000001800 */
[----:B0-----:R-:W-:-:S08]  /*05b0*/  DFMA R28, -R38, R24, 1 ;  /* 0x3ff00000261c742b */ /* 0x001fd00000000118 */
[----:B------:R-:W-:-:S08]  /*05c0*/  DFMA R28, R28, R28, R28 ;  /* 0x0000001c1c1c722b */ /* 0x000fd0000000001c */
[----:B------:R-:W-:-:S08]  /*05d0*/  DFMA R28, R24, R28, R24 ;  /* 0x0000001c181c722b */ /* 0x000fd00000000018 */
[----:B------:R-:W-:-:S08]  /*05e0*/  DFMA R24, -R38, R28, 1 ;  /* 0x3ff000002618742b */ /* 0x000fd0000000011c */
[----:B------:R-:W-:-:S08]  /*05f0*/  DFMA R24, R28, R24, R28 ;  /* 0x000000181c18722b */ /* 0x000fd0000000001c */
[----:B--2---:R-:W-:-:S08]  /*0600*/  DMUL R28, R22, -R24 ;  /* 0x80000018161c7228 */ /* 0x004fd00000000000 */
        /* <DEDUP_REMOVED lines=8> */
[----:B------:R-:W-:Y:S05]  /*0690*/  CALL.REL.NOINC `($__internal_1_$__cuda_sm20_div_rn_f64_full) ;  /* 0x0000000800ac7944 */ /* 0x000fea0003c00000 */
.L_x_713:
[----:B------:R-:W-:Y:S05]  /*06a0*/  BSYNC.RECONVERGENT B0 ;  /* 0x0000000000007941 */ /* 0x000fea0003800200 */
.L_x_712:
[----:B------:R-:W-:Y:S04]  /*06b0*/  BSSY.RECONVERGENT B0, `(.L_x_714) ;  /* 0x0000055000007945 */ /* 0x000fe80003800200 */
[----:B------:R-:W-:Y:S05]  /*06c0*/  @P1 BRA `(.L_x_715) ;  /* 0x00000004004c1947 */ /* 0x000fea0003800000 */
[----:B------:R-:W-:Y:S01]  /*06d0*/  LOP3.LUT R0, R7, 0x3, RZ, 0xc0, !PT ;  /* 0x0000000307007812 */ /* 0x000fe200078ec0ff */
[----:B------:R-:W-:Y:S01]  /*06e0*/  BSSY.RECONVERGENT B1, `(.L_x_716) ;  /* 0x0000027000017945 */ /* 0x000fe20003800200 */
[----:B------:R-:W-:Y:S02]  /*06f0*/  IMAD.MOV.U32 R11, RZ, RZ, R5 ;  /* 0x000000ffff0b7224 */ /* 0x000fe400078e0005 */
[----:B------:R-:W-:-:S13]  /*0700*/  ISETP.NE.AND P0, PT, R0, 0x3, PT ;  /* 0x000000030000780c */ /* 0x000fda0003f05270 */
[----:B------:R-:W-:Y:S05]  /*0710*/  @!P0 BRA `(.L_x_717) ;  /* 0x00000000008c8947 */ /* 0x000fea0003800000 */
[----:B------:R-:W0:Y:S01]  /*0720*/  LDC R0, c[0x0][0x390] ;  /* 0x0000e400ff007b82 */ /* 0x000e220000000800 */
[----:B------:R-:W-:-:S04]  /*0730*/  IMAD R33, R5, R18, R19 ;  /* 0x0000001205217224 */ /* 0x000fc800078e0213 */
[----:B------:R-:W-:-:S03]  /*0740*/  IMAD.WIDE R32, R33, 0x8, R20 ;  /* 0x0000000821207825 */ /* 0x000fc600078e0214 */
[----:B------:R-:W1:Y:S02]  /*0750*/  LDC.64 R22, c[0x0][0x380] ;  /* 0x0000e000ff167b82 */ /* 0x000e640000000a00 */
[----:B------:R-:W2:Y:S01]  /*0760*/  LDG.E.64 R28, desc[UR6][R32.64] ;  /* 0x00000006201c7981 */ /* 0x000ea2000c1e1b00 */
[----:B0-----:R-:W-:-:S04]  /*0770*/  IMAD R27, R5, R0, R9 ;  /* 0x00000000051b7224 */ /* 0x001fc800078e0209 */
[----:B-1----:R-:W-:-:S05]  /*0780*/  IMAD.WIDE R26, R27, 0x8, R22 ;  /* 0x000000081b1a7825 */ /* 0x002fca00078e0216 */
[----:B------:R-:W2:Y:S01]  /*0790*/  LDG.E.64 R30, desc[UR6][R26.64] ;  /* 0x000000061a1e7981 */ /* 0x000ea2000c1e1b00 */
[----:B------:R-:W-:Y:S02]  /*07a0*/  LOP3.LUT P0, RZ, R7, 0x3, RZ, 0xc0, !PT ;  /* 0x0000000307ff7812 */ /* 0x000fe4000780c0ff */
[----:B------:R-:W-:Y:S01]  /*07b0*/  MOV R11, R8 ;  /* 0x00000008000b7202 */ /* 0x000fe20000000f00 */
[----:B--2---:R-:W-:-:S07]  /*07c0*/  DFMA R28, R28, R24, R30 ;  /* 0x000000181c1c722b */ /* 0x004fce000000001e */
[----:B------:R0:W-:Y:S03]  /*07d0*/  STG.E.64 desc[UR6][R26.64], R28 ;  /* 0x0000001c1a007986 */ /* 0x0001e6000c101b06 */
[----:B------:R-:W-:Y:S05]  /*07e0*/  @!P0 BRA `(.L_x_717) ;  /* 0x0000000000588947 */ /* 0x000fea0003800000 */
[----:B------:R-:W1:Y:S01]  /*07f0*/  LDCU UR5, c[0x0][0x394] ;  /* 0x00007280ff0577ac */ /* 0x000e620008000800 */
[----:B0-----:R-:W-:-:S04]  /*0800*/  IMAD R27, R8, R0, R9 ;  /* 0x00000000081b7224 */ /* 0x001fc800078e0209 */
[----:B------:R-:W-:-:S05]  /*0810*/  IMAD.WIDE R26, R27, 0x8, R22 ;  /* 0x000000081b1a7825 */ /* 0x000fca00078e0216 */
[----:B------:R-:W2:Y:S01]  /*0820*/  LDG.E.64 R30, desc[UR6][R26.64] ;  /* 0x000000061a1e7981 */ /* 0x000ea2000c1e1b00 */
[----:B-1----:R-:W-:-:S04]  /*0830*/  IMAD R29, R8, R0, UR5 ;  /* 0x00000005081d7e24 */ /* 0x002fc8000f8e0200 */
[----:B------:R-:W-:-:S06]  /*0840*/  IMAD.WIDE R28, R29, 0x8, R22 ;  /* 0x000000081d1c7825 */ /* 0x000fcc00078e0216 */
[----:B------:R-:W2:Y:S01]  /*0850*/  LDG.E.64 R28, desc[UR6][R28.64] ;  /* 0x000000061c1c7981 */ /* 0x000ea2000c1e1b00 */
[----:B------:R-:W-:-:S04]  /*0860*/  LOP3.LUT R11, R7, 0x3, RZ, 0xc0, !PT ;  /* 0x00000003070b7812 */ /* 0x000fc800078ec0ff */
[----:B------:R-:W-:Y:S01]  /*0870*/  ISETP.NE.AND P0, PT, R11, 0x1, PT ;  /* 0x000000010b00780c */ /* 0x000fe20003f05270 */
[----:B------:R-:W-:Y:S01]  /*0880*/  IMAD.MOV.U32 R11, RZ, RZ, R36 ;  /* 0x000000ffff0b7224 */ /* 0x000fe200078e0024 */
[----:B--2---:R-:W-:-:S07]  /*0890*/  DFMA R30, R28, R24, R30 ;  /* 0x000000181c1e722b */ /* 0x004fce000000001e */
[----:B------:R1:W-:Y:S04]  /*08a0*/  STG.E.64 desc[UR6][R26.64], R30 ;  /* 0x0000001e1a007986 */ /* 0x0003e8000c101b06 */
[----:B------:R-:W-:Y:S05]  /*08b0*/  @!P0 BRA `(.L_x_717) ;  /* 0x0000000000248947 */ /* 0x000fea0003800000 */
[C---:B-1----:R-:W-:Y:S02]  /*08c0*/  IMAD R27, R36.reuse, R18, R19 ;  /* 0x00000012241b7224 */ /* 0x042fe400078e0213 */
[----:B------:R-:W-:Y:S02]  /*08d0*/  IMAD R11, R36, R0, R9 ;  /* 0x00000000240b7224 */ /* 0x000fe400078e0209 */
[----:B------:R-:W-:-:S04]  /*08e0*/  IMAD.WIDE R26, R27, 0x8, R20 ;  /* 0x000000081b1a7825 */ /* 0x000fc800078e0214 */
[----:B------:R-:W-:Y:S01]  /*08f0*/  IMAD.WIDE R22, R11, 0x8, R22 ;  /* 0x000000080b167825 */ /* 0x000fe200078e0216 */
[----:B------:R-:W2:Y:S04]  /*0900*/  LDG.E.64 R18, desc[UR6][R26.64] ;  /* 0x000000061a127981 */ /* 0x000ea8000c1e1b00 */
[----:B------:R-:W2:Y:S01]  /*0910*/  LDG.E.64 R20, desc[UR6][R22.64] ;  /* 0x0000000616147981 */ /* 0x000ea2000c1e1b00 */
[----:B------:R-:W-:Y:S01]  /*0920*/  IADD3 R11, PT, PT, R36, UR4, RZ ;  /* 0x00000004240b7c10 */ /* 0x000fe2000fffe0ff */
[----:B--2---:R-:W-:-:S07]  /*0930*/  DFMA R18, R18, R24, R20 ;  /* 0x000000181212722b */ /* 0x004fce0000000014 */
[----:B------:R2:W-:Y:S04]  /*0940*/  STG.E.64 desc[UR6][R22.64], R18 ;  /* 0x0000001216007986 */ /* 0x0005e8000c101b06 */
.L_x_717:
[----:B------:R-:W-:Y:S05]  /*0950*/  BSYNC.RECONVERGENT B1 ;  /* 0x0000000000017941 */ /* 0x000fea0003800200 */
.L_x_716:
[----:B------:R-:W-:-:S13]  /*0960*/  ISETP.GE.U32.AND P0, PT, R7, 0x3, PT ;  /* 0x000000030700780c */ /* 0x000fda0003f06070 */
[----:B------:R-:W-:Y:S05]  /*0970*/  @!P0 BRA `(.L_x_715) ;  /* 0x0000000000a08947 */ /* 0x000fea0003800000 */
.L_x_718:
[----:B--2---:R-:W2:Y:S08]  /*0980*/  LDC.64 R18, c[0x0][0x390] ;  /* 0x0000e400ff127b82 */ /* 0x004eb00000000a00 */
[----:B---3--:R-:W3:Y:S01]  /*0990*/  LDC.64 R20, c[0x0][0x380] ;  /* 0x0000e000ff147b82 */ /* 0x008ee20000000a00 */
[CC--:B--2---:R-:W-:Y:S02]  /*09a0*/  IMAD R35, R11.reuse, R18.reuse, R19 ;  /* 0x000000120b237224 */ /* 0x0c4fe400078e0213 */
[----:B0-----:R-:W-:-:S02]  /*09b0*/  IMAD R29, R11, R18, R9 ;  /* 0x000000120b1d7224 */ /* 0x001fc400078e0209 */
[----:B---3--:R-:W-:-:S04]  /*09c0*/  IMAD.WIDE R34, R35, 0x8, R20 ;  /* 0x0000000823227825 */ /* 0x008fc800078e0214 */
[----:B------:R-:W-:Y:S01]  /*09d0*/  IMAD.WIDE R28, R29, 0x8, R20 ;  /* 0x000000081d1c7825 */ /* 0x000fe200078e0214 */
[----:B------:R-:W2:Y:S04]  /*09e0*/  LDG.E.64 R22, desc[UR6][R34.64] ;  /* 0x0000000622167981 */ /* 0x000ea8000c1e1b00 */
[----:B-1----:R-:W2:Y:S01]  /*09f0*/  LDG.E.64 R26, desc[UR6][R28.64] ;  /* 0x000000061c1a7981 */ /* 0x002ea2000c1e1b00 */
[----:B------:R-:W-:-:S04]  /*0a00*/  VIADD R0, R11, UR4 ;  /* 0x000000040b007c36 */ /* 0x000fc80008000000 */
[CC--:B------:R-:W-:Y:S02]  /*0a10*/  IMAD R39, R0.reuse, R18.reuse, R19 ;  /* 0x0000001200277224 */ /* 0x0c0fe400078e0213 */
[----:B------:R-:W-:Y:S02]  /*0a20*/  IMAD R11, R0, R18, R9 ;  /* 0x00000012000b7224 */ /* 0x000fe400078e0209 */
[----:B------:R-:W-:Y:S01]  /*0a30*/  IMAD.WIDE R38, R39, 0x8, R20 ;  /* 0x0000000827267825 */ /* 0x000fe200078e0214 */
[----:B--2---:R-:W-:-:S03]  /*0a40*/  DFMA R30, R22, R24, R26 ;  /* 0x00000018161e722b */ /* 0x004fc6000000001a */
[----:B------:R-:W-:-:S04]  /*0a50*/  IMAD.WIDE R22, R11, 0x8, R20 ;  /* 0x000000080b167825 */ /* 0x000fc800078e0214 */
[----:B------:R0:W-:Y:S04]  /*0a60*/  STG.E.64 desc[UR6][R28.64], R30 ;  /* 0x0000001e1c007986 */ /* 0x0001e8000c101b06 */
[----:B------:R-:W2:Y:S04]  /*0a70*/  LDG.E.64 R26, desc[UR6][R38.64] ;  /* 0x00000006261a7981 */ /* 0x000ea8000c1e1b00 */
[----:B------:R-:W2:Y:S01]  /*0a80*/  LDG.E.64 R32, desc[UR6][R22.64] ;  /* 0x0000000616207981 */ /* 0x000ea2000c1e1b00 */
[----:B------:R-:W-:-:S05]  /*0a90*/  IADD3 R0, PT, PT, R0, UR4, RZ ;  /* 0x0000000400007c10 */ /* 0x000fca000fffe0ff */
[CC--:B------:R-:W-:Y:S02]  /*0aa0*/  IMAD R35, R0.reuse, R18.reuse, R19 ;  /* 0x0000001200237224 */ /* 0x0c0fe400078e0213 */
[----:B------:R-:W-:Y:S02]  /*0ab0*/  IMAD R11, R0, R18, R9 ;  /* 0x00000012000b7224 */ /* 0x000fe400078e0209 */
[----:B------:R-:W-:Y:S01]  /*0ac0*/  IMAD.WIDE R34, R35, 0x8, R20 ;  /* 0x0000000823227825 */ /* 0x000fe200078e0214 */
[----:B--2---:R-:W-:-:S03]  /*0ad0*/  DFMA R32, R26, R24, R32 ;  /* 0x000000181a20722b */ /* 0x004fc60000000020 */
[----:B------:R-:W-:-:S04]  /*0ae0*/  IMAD.WIDE R26, R11, 0x8, R20 ;  /* 0x000000080b1a7825 */ /* 0x000fc800078e0214 */
[----:B------:R1:W-:Y:S04]  /*0af0*/  STG.E.64 desc[UR6][R22.64], R32 ;  /* 0x0000002016007986 */ /* 0x0003e8000c101b06 */
[----:B------:R-:W2:Y:S04]  /*0b00*/  LDG.E.64 R34, desc[UR6][R34.64] ;  /* 0x0000000622227981 */ /* 0x000ea8000c1e1b00 */
[----:B0-----:R-:W2:Y:S01]  /*0b10*/  LDG.E.64 R28, desc[UR6][R26.64] ;  /* 0x000000061a1c7981 */ /* 0x001ea2000c1e1b00 */
[----:B------:R-:W-:-:S04]  /*0b20*/  VIADD R0, R0, UR4 ;  /* 0x0000000400007c36 */ /* 0x000fc80008000000 */
[CC--:B------:R-:W-:Y:S02]  /*0b30*/  IMAD R31, R0.reuse, R18.reuse, R19 ;  /* 0x00000012001f7224 */ /* 0x0c0fe400078e0213 */
[----:B------:R-:W-:Y:S02]  /*0b40*/  IMAD R11, R0, R18, R9 ;  /* 0x00000012000b7224 */ /* 0x000fe400078e0209 */
[----:B------:R-:W-:-:S04]  /*0b50*/  IMAD.WIDE R30, R31, 0x8, R20 ;  /* 0x000000081f1e7825 */ /* 0x000fc800078e0214 */
[----:B------:R-:W-:Y:S01]  /*0b60*/  IMAD.WIDE R20, R11, 0x8, R20 ;  /* 0x000000080b147825 */ /* 0x000fe200078e0214 */
[----:B--2---:R-:W-:-:S07]  /*0b70*/  DFMA R28, R34, R24, R28 ;  /* 0x00000018221c722b */ /* 0x004fce000000001c */
[----:B------:R3:W-:Y:S04]  /*0b80*/  STG.E.64 desc[UR6][R26.64], R28 ;  /* 0x0000001c1a007986 */ /* 0x0007e8000c101b06 */
[----:B------:R-:W2:Y:S04]  /*0b90*/  LDG.E.64 R30, desc[UR6][R30.64] ;  /* 0x000000061e1e7981 */ /* 0x000ea8000c1e1b00 */
[----:B-1----:R-:W2:Y:S01]  /*0ba0*/  LDG.E.64 R22, desc[UR6][R20.64] ;  /* 0x0000000614167981 */ /* 0x002ea2000c1e1b00 */
[----:B------:R-:W-:-:S04]  /*0bb0*/  IADD3 R11, PT, PT, R0, UR4, RZ ;  /* 0x00000004000b7c10 */ /* 0x000fc8000fffe0ff */
[----:B------:R-:W-:Y:S01]  /*0bc0*/  ISETP.GE.AND P0, PT, R11, R18, PT ;  /* 0x000000120b00720c */ /* 0x000fe20003f06270 */
[----:B--2---:R-:W-:-:S07]  /*0bd0*/  DFMA R22, R30, R24, R22 ;  /* 0x000000181e16722b */ /* 0x004fce0000000016 */
[----:B------:R3:W-:Y:S05]  /*0be0*/  STG.E.64 desc[UR6][R20.64], R22 ;  /* 0x0000001614007986 */ /* 0x0007ea000c101b06 */
[----:B------:R-:W-:Y:S05]  /*0bf0*/  @!P0 BRA `(.L_x_718) ;  /* 0xfffffffc00608947 */ /* 0x000fea000383ffff */
.L_x_715:
[----:B------:R-:W-:Y:S05]  /*0c00*/  BSYNC.RECONVERGENT B0 ;  /* 0x0000000000007941 */ /* 0x000fea0003800200 */
.L_x_714:
[----:B------:R-:W4:Y:S01]  /*0c10*/  LDC R0, c[0x0][0x390] ;  /* 0x0000e400ff007b82 */ /* 0x000f220000000800 */
[----:B------:R-:W-:Y:S01]  /*0c20*/  BSSY.RECONVERGENT B0, `(.L_x_719) ;  /* 0x000004e000007945 */ /* 0x000fe20003800200 */
[----:B----4-:R-:W-:-:S13]  /*0c30*/  ISETP.GE.AND P0, PT, R2, R0, PT ;  /* 0x000000000200720c */ /* 0x010fda0003f06270 */
[----:B------:R-:W-:Y:S05]  /*0c40*/  @P0 BRA `(.L_x_720) ;  /* 0x00000004002c0947 */ /* 0x000fea0003800000 */
[----:B------:R-:W-:Y:S01]  /*0c50*/  LOP3.LUT R11, R6, 0x3, RZ, 0xc0, !PT ;  /* 0x00000003060b7812 */ /* 0x000fe200078ec0ff */
[----:B------:R-:W-:Y:S03]  /*0c60*/  BSSY.RECONVERGENT B1, `(.L_x_721) ;  /* 0x000001f000017945 */ /* 0x000fe60003800200 */
[----:B------:R-:W-:Y:S01]  /*0c70*/  ISETP.NE.AND P0, PT, R11, 0x3, PT ;  /* 0x000000030b00780c */ /* 0x000fe20003f05270 */
[----:B------:R-:W-:-:S12]  /*0c80*/  IMAD.MOV.U32 R11, RZ, RZ, R2 ;  /* 0x000000ffff0b7224 */ /* 0x000fd800078e0002 */
[----:B------:R-:W-:Y:S05]  /*0c90*/  @!P0 BRA `(.L_x_722) ;  /* 0x00000000006c8947 */ /* 0x000fea0003800000 */
[----:B--2---:R-:W2:Y:S01]  /*0ca0*/  LDC.64 R18, c[0x0][0x388] ;  /* 0x0000e200ff127b82 */ /* 0x004ea20000000a00 */
[----:B---3--:R-:W-:Y:S01]  /*0cb0*/  IMAD R23, R2, R0, R9 ;  /* 0x0000000002177224 */ /* 0x008fe200078e0209 */
[----:B------:R-:W3:Y:S03]  /*0cc0*/  LDG.E.64 R20, desc[UR6][R16.64] ;  /* 0x0000000610147981 */ /* 0x000ee6000c1e1b00 */
[----:B--2---:R-:W-:-:S05]  /*0cd0*/  IMAD.WIDE R22, R23, 0x8, R18 ;  /* 0x0000000817167825 */ /* 0x004fca00078e0212 */
[----:B01----:R-:W3:Y:S01]  /*0ce0*/  LDG.E.64 R26, desc[UR6][R22.64] ;  /* 0x00000006161a7981 */ /* 0x003ee2000c1e1b00 */
[----:B------:R-:W-:Y:S02]  /*0cf0*/  LOP3.LUT P0, RZ, R6, 0x3, RZ, 0xc0, !PT ;  /* 0x0000000306ff7812 */ /* 0x000fe4000780c0ff */
[----:B------:R-:W-:Y:S01]  /*0d00*/  MOV R11, R3 ;  /* 0x00000003000b7202 */ /* 0x000fe20000000f00 */
[----:B---3--:R-:W-:-:S07]  /*0d10*/  DFMA R20, R20, R24, R26 ;  /* 0x000000181414722b */ /* 0x008fce000000001a */
[----:B------:R4:W-:Y:S03]  /*0d20*/  STG.E.64 desc[UR6][R22.64], R20 ;  /* 0x0000001416007986 */ /* 0x0009e6000c101b06 */
[----:B------:R-:W-:Y:S05]  /*0d30*/  @!P0 BRA `(.L_x_722) ;  /* 0x0000000000448947 */ /* 0x000fea0003800000 */
[----:B----4-:R-:W-:Y:S01]  /*0d40*/  IMAD R23, R3, R0, R9 ;  /* 0x0000000003177224 */ /* 0x010fe200078e0209 */
[----:B------:R-:W2:Y:S03]  /*0d50*/  LDG.E.64 R20, desc[UR6][R14.64] ;  /* 0x000000060e147981 */ /* 0x000ea6000c1e1b00 */
[----:B------:R-:W-:-:S05]  /*0d60*/  IMAD.WIDE R22, R23, 0x8, R18 ;  /* 0x0000000817167825 */ /* 0x000fca00078e0212 */
[----:B------:R-:W2:Y:S01]  /*0d70*/  LDG.E.64 R26, desc[UR6][R22.64] ;  /* 0x00000006161a7981 */ /* 0x000ea2000c1e1b00 */
[----:B------:R-:W-:-:S04]  /*0d80*/  LOP3.LUT R11, R6, 0x3, RZ, 0xc0, !PT ;  /* 0x00000003060b7812 */ /* 0x000fc800078ec0ff */
[----:B------:R-:W-:Y:S01]  /*0d90*/  ISETP.NE.AND P0, PT, R11, 0x1, PT ;  /* 0x000000010b00780c */ /* 0x000fe20003f05270 */
[----:B------:R-:W-:Y:S01]  /*0da0*/  IMAD.MOV.U32 R11, RZ, RZ, R4 ;  /* 0x000000ffff0b7224 */ /* 0x000fe200078e0004 */
[----:B--2---:R-:W-:-:S07]  /*0db0*/  DFMA R20, R20, R24, R26 ;  /* 0x000000181414722b */ /* 0x004fce000000001a */
[----:B------:R0:W-:Y:S04]  /*0dc0*/  STG.E.64 desc[UR6][R22.64], R20 ;  /* 0x0000001416007986 */ /* 0x0001e8000c101b06 */
[----:B------:R-:W-:Y:S05]  /*0dd0*/  @!P0 BRA `(.L_x_722) ;  /* 0x00000000001c8947 */ /* 0x000fea0003800000 */
[----:B0-----:R-:W-:-:S04]  /*0de0*/  IMAD R21, R4, R0, R9 ;  /* 0x0000000004157224 */ /* 0x001fc800078e0209 */
[----:B------:R-:W-:Y:S02]  /*0df0*/  IMAD.WIDE R20, R21, 0x8, R18 ;  /* 0x0000000815147825 */ /* 0x000fe400078e0212 */
[----:B------:R-:W2:Y:S04]  /*0e00*/  LDG.E.64 R18, desc[UR6][R12.64] ;  /* 0x000000060c127981 */ /* 0x000ea8000c1e1b00 */
[----:B------:R-:W2:Y:S01]  /*0e10*/  LDG.E.64 R22, desc[UR6][R20.64] ;  /* 0x0000000614167981 */ /* 0x000ea2000c1e1b00 */
[----:B------:R-:W-:Y:S01]  /*0e20*/  IADD3 R11, PT, PT, R4, UR4, RZ ;  /* 0x00000004040b7c10 */ /* 0x000fe2000fffe0ff */
[----:B--2---:R-:W-:-:S07]  /*0e30*/  DFMA R18, R18, R24, R22 ;  /* 0x000000181212722b */ /* 0x004fce0000000016 */
[----:B------:R0:W-:Y:S04]  /*0e40*/  STG.E.64 desc[UR6][R20.64], R18 ;  /* 0x0000001214007986 */ /* 0x0001e8000c101b06 */
.L_x_722:
[----:B------:R-:W-:Y:S05]  /*0e50*/  BSYNC.RECONVERGENT B1 ;  /* 0x0000000000017941 */ /* 0x000fea0003800200 */
.L_x_721:
[----:B------:R-:W-:-:S13]  /*0e60*/  ISETP.GE.U32.AND P0, PT, R6, 0x3, PT ;  /* 0x000000030600780c */ /* 0x000fda0003f06070 */
[----:B------:R-:W-:Y:S05]  /*0e70*/  @!P0 BRA `(.L_x_720) ;  /* 0x0000000000a08947 */ /* 0x000fea0003800000 */
.L_x_723:
[----:B0-2---:R-:W0:Y:S01]  /*0e80*/  LDC.64 R18, c[0x0][0x388] ;  /* 0x0000e200ff127b82 */ /* 0x005e220000000a00 */
[----:B------:R-:W2:Y:S01]  /*0e90*/  LDCU UR5, c[0x0][0x394] ;  /* 0x00007280ff0577ac */ /* 0x000ea20008000800 */
[CC--:B-1-3--:R-:W-:Y:S02]  /*0ea0*/  IMAD R27, R11.reuse, R0.reuse, R9 ;  /* 0x000000000b1b7224 */ /* 0x0cafe400078e0209 */
[----:B--2---:R-:W-:Y:S02]  /*0eb0*/  IMAD R33, R11, R0, UR5 ;  /* 0x000000050b217e24 */ /* 0x004fe4000f8e0200 */
[----:B0-----:R-:W-:-:S04]  /*0ec0*/  IMAD.WIDE R26, R27, 0x8, R18 ;  /* 0x000000081b1a7825 */ /* 0x001fc800078e0212 */
[----:B------:R-:W-:Y:S01]  /*0ed0*/  IMAD.WIDE R32, R33, 0x8, R18 ;  /* 0x0000000821207825 */ /* 0x000fe200078e0212 */
[----:B----4-:R-:W2:Y:S04]  /*0ee0*/  LDG.E.64 R20, desc[UR6][R26.64] ;  /* 0x000000061a147981 */ /* 0x010ea8000c1e1b00 */
[----:B------:R-:W2:Y:S01]  /*0ef0*/  LDG.E.64 R22, desc[UR6][R32.64] ;  /* 0x0000000620167981 */ /* 0x000ea2000c1e1b00 */
[----:B------:R-:W-:-:S04]  /*0f00*/  VIADD R11, R11, UR4 ;  /* 0x000000040b0b7c36 */ /* 0x000fc80008000000 */
[CC--:B------:R-:W-:Y:S02]  /*0f10*/  IMAD R35, R11.reuse, R0.reuse, UR5 ;  /* 0x000000050b237e24 */ /* 0x0c0fe4000f8e0200 */
        /* <DEDUP_REMOVED lines=8> */
[CC--:B------:R-:W-:Y:S02]  /*0fa0*/  IMAD R33, R11.reuse, R0.reuse, UR5 ;  /* 0x000000050b217e24 */ /* 0x0c0fe4000f8e0200 */
        /* <DEDUP_REMOVED lines=8> */
[CC--:B------:R-:W-:Y:S02]  /*1030*/  IMAD R29, R11.reuse, R0.reuse, UR5 ;  /* 0x000000050b1d7e24 */ /* 0x0c0fe4000f8e0200 */
        /* <DEDUP_REMOVED lines=12> */
.L_x_720:
[----:B------:R-:W-:Y:S05]  /*1100*/  BSYNC.RECONVERGENT B0 ;  /* 0x0000000000007941 */ /* 0x000fea0003800200 */
.L_x_719:
[----:B------:R-:W-:-:S05]  /*1110*/  IMAD.IADD R9, R10, 0x1, R9 ;  /* 0x000000010a097824 */ /* 0x000fca00078e0209 */
[----:B------:R-:W-:-:S13]  /*1120*/  ISETP.GE.AND P0, PT, R9, R0, PT ;  /* 0x000000000900720c */ /* 0x000fda0003f06270 */
[----:B------:R-:W-:Y:S05]  /*1130*/  @!P0 BRA `(.L_x_724) ;  /* 0xfffffff000e48947 */ /* 0x000fea000383ffff */
[----:B------:R-:W-:Y:S05]  /*1140*/  EXIT ;  /* 0x000000000000794d */ /* 0x000fea0003800000 */
        .weak           $__internal_1_$__cuda_sm20_div_rn_f64_full
        .type           $__internal_1_$__cuda_sm20_div_rn_f64_full,@function
        .size           $__internal_1_$__cuda_sm20_div_rn_f64_full,(.L_x_763 - $__internal_1_$__cuda_sm20_div_rn_f64_full)
$__internal_1_$__cuda_sm20_div_rn_f64_full:
[----:B------:R-:W-:Y:S01]  /*1150*/  FSETP.GEU.AND P3, PT, |R23|, 1.469367938527859385e-39, PT ;  /* 0x001000001700780b */ /* 0x000fe20003f6e200 */
[----:B------:R-:W-:Y:S01]  /*1160*/  IMAD.MOV.U32 R27, RZ, RZ, R39 ;  /* 0x000000ffff1b7224 */ /* 0x000fe200078e0027 */
[C---:B------:R-:W-:Y:S01]  /*1170*/  FSETP.GEU.AND P0, PT, |R39|.reuse, 1.469367938527859385e-39, PT ;  /* 0x001000002700780b */ /* 0x040fe20003f0e200 */
[----:B------:R-:W-:Y:S01]  /*1180*/  IMAD.MOV.U32 R37, RZ, RZ, 0x1ca00000 ;  /* 0x1ca00000ff257424 */ /* 0x000fe200078e00ff */
[----:B------:R-:W-:Y:S01]  /*1190*/  LOP3.LUT R24, R39, 0x800fffff, RZ, 0xc0, !PT ;  /* 0x800fffff27187812 */ /* 0x000fe200078ec0ff */
[----:B------:R-:W-:Y:S01]  /*11a0*/  BSSY.RECONVERGENT B1, `(.L_x_725) ;  /* 0x0000054000017945 */ /* 0x000fe20003800200 */
[-C--:B------:R-:W-:Y:S02]  /*11b0*/  MOV R26, R38.reuse ;  /* 0x00000026001a7202 */ /* 0x080fe40000000f00 */
[----:B------:R-:W-:Y:S02]  /*11c0*/  LOP3.LUT R25, R24, 0x3ff00000, RZ, 0xfc, !PT ;  /* 0x3ff0000018197812 */ /* 0x000fe400078efcff */
[----:B------:R-:W-:-:S02]  /*11d0*/  MOV R24, R38 ;  /* 0x0000002600187202 */ /* 0x000fc40000000f00 */
[----:B------:R-:W-:Y:S01]  /*11e0*/  LOP3.LUT R11, R23, 0x7ff00000, RZ, 0xc0, !PT ;  /* 0x7ff00000170b7812 */ /* 0x000fe200078ec0ff */
[----:B------:R-:W-:Y:S01]  /*11f0*/  @!P3 IMAD.MOV.U32 R30, RZ, RZ, RZ ;  /* 0x000000ffff1eb224 */ /* 0x000fe200078e00ff */
[----:B------:R-:W-:Y:S01]  /*1200*/  @!P3 LOP3.LUT R28, R27, 0x7ff00000, RZ, 0xc0, !PT ;  /* 0x7ff000001b1cb812 */ /* 0x000fe200078ec0ff */
[----:B------:R-:W-:Y:S01]  /*1210*/  @!P0 DMUL R24, R26, 8.98846567431157953865e+307 ;  /* 0x7fe000001a188828 */ /* 0x000fe20000000000 */
[----:B------:R-:W-:Y:S02]  /*1220*/  LOP3.LUT R38, R39, 0x7ff00000, RZ, 0xc0, !PT ;  /* 0x7ff0000027267812 */ /* 0x000fe400078ec0ff */
[C---:B------:R-:W-:Y:S02]  /*1230*/  @!P3 ISETP.GE.U32.AND P4, PT, R11.reuse, R28, PT ;  /* 0x0000001c0b00b20c */ /* 0x040fe40003f86070 */
[----:B------:R-:W-:Y:S01]  /*1240*/  ISETP.GE.U32.AND P2, PT, R11, R38, PT ;  /* 0x000000260b00720c */ /* 0x000fe20003f46070 */
[----:B------:R-:W0:Y:S01]  /*1250*/  MUFU.RCP64H R33, R25 ;  /* 0x0000001900217308 */ /* 0x000e220000001800 */
[----:B------:R-:W-:-:S02]  /*1260*/  @!P3 SEL R31, R37, 0x63400000, !P4 ;  /* 0x63400000251fb807 */ /* 0x000fc40006000000 */
[----:B------:R-:W-:Y:S02]  /*1270*/  SEL R29, R37, 0x63400000, !P2 ;  /* 0x63400000251d7807 */ /* 0x000fe40005000000 */
[--C-:B------:R-:W-:Y:S02]  /*1280*/  @!P3 LOP3.LUT R31, R31, 0x80000000, R23.reuse, 0xf8, !PT ;  /* 0x800000001f1fb812 */ /* 0x100fe400078ef817 */
[----:B------:R-:W-:Y:S02]  /*1290*/  LOP3.LUT R29, R29, 0x800fffff, R23, 0xf8, !PT ;  /* 0x800fffff1d1d7812 */ /* 0x000fe400078ef817 */
[----:B------:R-:W-:Y:S02]  /*12a0*/  @!P3 LOP3.LUT R31, R31, 0x100000, RZ, 0xfc, !PT ;  /* 0x001000001f1fb812 */ /* 0x000fe400078efcff */
[----:B------:R-:W-:Y:S02]  /*12b0*/  MOV R28, R22 ;  /* 0x00000016001c7202 */ /* 0x000fe40000000f00 */
[----:B------:R-:W-:-:S02]  /*12c0*/  MOV R32, 0x1 ;  /* 0x0000000100207802 */ /* 0x000fc40000000f00 */
[----:B------:R-:W-:Y:S02]  /*12d0*/  @!P0 LOP3.LUT R38, R25, 0x7ff00000, RZ, 0xc0, !PT ;  /* 0x7ff0000019268812 */ /* 0x000fe400078ec0ff */
        /* <DEDUP_REMOVED lines=17> */
[CC--:B------:R-:W-:Y:S02]  /*13f0*/  ISETP.GE.U32.AND P0, PT, R11.reuse, R22.reuse, PT ;  /* 0x000000160b00720c */ /* 0x0c0fe40003f06070 */
[----:B------:R-:W-:Y:S02]  /*1400*/  VIADDMNMX R11, R11, -R22, 0xb9600000, !PT ;  /* 0xb96000000b0b7446 */ /* 0x000fe40007800916 */
[----:B------:R-:W-:Y:S02]  /*1410*/  SEL R22, R37, 0x63400000, !P0 ;  /* 0x6340000025167807 */ /* 0x000fe40004000000 */
[----:B------:R-:W-:-:S04]  /*1420*/  VIMNMX R11, PT, PT, R11, 0x46a00000, PT ;  /* 0x46a000000b0b7848 */ /* 0x000fc80003fe0100 */
[----:B------:R-:W-:Y:S02]  /*1430*/  IADD3 R11, PT, PT, -R22, R11, RZ ;  /* 0x0000000b160b7210 */ /* 0x000fe40007ffe1ff */
[----:B------:R-:W-:-:S03]  /*1440*/  MOV R22, RZ ;  /* 0x000000ff00167202 */ /* 0x000fc60000000f00 */
[----:B------:R-:W-:-:S06]  /*1450*/  VIADD R23, R11, 0x7fe00000 ;  /* 0x7fe000000b177836 */ /* 0x000fcc0000000000 */
        /* <DEDUP_REMOVED lines=9> */
[C---:B------:R-:W-:Y:S01]  /*14f0*/  IADD3 R23, PT, PT, -R11.reuse, RZ, RZ ;  /* 0x000000ff0b177210 */ /* 0x040fe20007ffe1ff */
[----:B------:R-:W-:Y:S01]  /*1500*/  IMAD.MOV.U32 R22, RZ, RZ, RZ ;  /* 0x000000ffff167224 */ /* 0x000fe200078e00ff */
[----:B------:R-:W-:Y:S01]  /*1510*/  DMUL.RP R24, R34, R24 ;  /* 0x0000001822187228 */ /* 0x000fe20000008000 */
[----:B------:R-:W-:-:S04]  /*1520*/  IADD3 R11, PT, PT, -R11, -0x43300000, RZ ;  /* 0xbcd000000b0b7810 */ /* 0x000fc80007ffe1ff */
[----:B------:R-:W-:-:S05]  /*1530*/  DFMA R22, R30, -R22, R34 ;  /* 0x800000161e16722b */ /* 0x000fca0000000022 */
[----:B------:R-:W-:-:S05]  /*1540*/  LOP3.LUT R27, R25, R27, RZ, 0x3c, !PT ;  /* 0x0000001b191b7212 */ /* 0x000fca00078e3cff */
[----:B------:R-:W-:-:S04]  /*1550*/  FSETP.NEU.AND P0, PT, |R23|, R11, PT ;  /* 0x0000000b1700720b */ /* 0x000fc80003f0d200 */
[----:B------:R-:W-:Y:S02]  /*1560*/  FSEL R30, R24, R30, !P0 ;  /* 0x0000001e181e7208 */ /* 0x000fe40004000000 */
[----:B------:R-:W-:Y:S01]  /*1570*/  FSEL R31, R27, R31, !P0 ;  /* 0x0000001f1b1f7208 */ /* 0x000fe20004000000 */
[----:B------:R-:W-:Y:S06]  /*1580*/  BRA `(.L_x_727) ;  /* 0x0000000000547947 */ /* 0x000fec0003800000 */
.L_x_726:
[----:B------:R-:W-:-:S14]  /*1590*/  DSETP.NAN.AND P0, PT, R22, R22, PT ;  /* 0x000000161600722a */ /* 0x000fdc0003f08000 */
[----:B------:R-:W-:Y:S05]  /*15a0*/  @P0 BRA `(.L_x_728) ;  /* 0x0000000000440947 */ /* 0x000fea0003800000 */
[----:B------:R-:W-:-:S14]  /*15b0*/  DSETP.NAN.AND P0, PT, R26, R26, PT ;  /* 0x0000001a1a00722a */ /* 0x000fdc0003f08000 */
[----:B------:R-:W-:Y:S05]  /*15c0*/  @P0 BRA `(.L_x_729) ;  /* 0x0000000000300947 */ /* 0x000fea0003800000 */
[----:B------:R-:W-:Y:S01]  /*15d0*/  ISETP.NE.AND P0, PT, R33, R38, PT ;  /* 0x000000262100720c */ /* 0x000fe20003f05270 */
[----:B------:R-:W-:Y:S01]  /*15e0*/  IMAD.MOV.U32 R31, RZ, RZ, -0x80000 ;  /* 0xfff80000ff1f7424 */ /* 0x000fe200078e00ff */
[----:B------:R-:W-:-:S11]  /*15f0*/  MOV R30, 0x0 ;  /* 0x00000000001e7802 */ /* 0x000fd60000000f00 */
[----:B------:R-:W-:Y:S05]  /*1600*/  @!P0 BRA `(.L_x_727) ;  /* 0x0000000000348947 */ /* 0x000fea0003800000 */
[----:B------:R-:W-:Y:S02]  /*1610*/  ISETP.NE.AND P0, PT, R33, 0x7ff00000, PT ;  /* 0x7ff000002100780c */ /* 0x000fe40003f05270 */
[----:B------:R-:W-:Y:S02]  /*1620*/  LOP3.LUT R31, R23, 0x80000000, R27, 0x48, !PT ;  /* 0x80000000171f7812 */ /* 0x000fe400078e481b */
[----:B------:R-:W-:-:S13]  /*1630*/  ISETP.EQ.OR P0, PT, R38, RZ, !P0 ;  /* 0x000000ff2600720c */ /* 0x000fda0004702670 */
[----:B------:R-:W-:Y:S02]  /*1640*/  @P0 LOP3.LUT R11, R31, 0x7ff00000, RZ, 0xfc, !PT ;  /* 0x7ff000001f0b0812 */ /* 0x000fe400078efcff */
[----:B------:R-:W-:Y:S01]  /*1650*/  @!P0 MOV R30, RZ ;  /* 0x000000ff001e8202 */ /* 0x000fe20000000f00 */
[----:B------:R-:W-:Y:S01]  /*1660*/  @P0 IMAD.MOV.U32 R30, RZ, RZ, RZ ;  /* 0x000000ffff1e0224 */ /* 0x000fe200078e00ff */
[----:B------:R-:W-:Y:S01]  /*1670*/  @P0 MOV R31, R11 ;  /* 0x0000000b001f0202 */ /* 0x000fe20000000f00 */
[----:B------:R-:W-:Y:S06]  /*1680*/  BRA `(.L_x_727) ;  /* 0x0000000000147947 */ /* 0x000fec0003800000 */
.L_x_729:
[----:B------:R-:W-:Y:S01]  /*1690*/  LOP3.LUT R31, R27, 0x80000, RZ, 0xfc, !PT ;  /* 0x000800001b1f7812 */ /* 0x000fe200078efcff */
[----:B------:R-:W-:Y:S01]  /*16a0*/  IMAD.MOV.U32 R30, RZ, RZ, R26 ;  /* 0x000000ffff1e7224 */ /* 0x000fe200078e001a */
[----:B------:R-:W-:Y:S06]  /*16b0*/  BRA `(.L_x_727) ;  /* 0x0000000000087947 */ /* 0x000fec0003800000 */
.L_x_728:
[----:B------:R-:W-:Y:S02]  /*16c0*/  LOP3.LUT R31, R23, 0x80000, RZ, 0xfc, !PT ;  /* 0x00080000171f7812 */ /* 0x000fe400078efcff */
[----:B------:R-:W-:-:S07]  /*16d0*/  MOV R30, R22 ;  /* 0x00000016001e7202 */ /* 0x000fce0000000f00 */
.L_x_727:
[----:B------:R-:W-:Y:S05]  /*16e0*/  BSYNC.RECONVERGENT B1 ;  /* 0x0000000000017941 */ /* 0x000fea0003800200 */
.L_x_725:
[----:B------:R-:W-:Y:S02]  /*16f0*/  HFMA2 R23, -RZ, RZ, 0, 0 ;  /* 0x00000000ff177431 */ /* 0x000fe400000001ff */
[----:B------:R-:W-:Y:S01]  /*1700*/  IMAD.MOV.U32 R22, RZ, RZ, R0 ;  /* 0x000000ffff167224 */ /* 0x000fe200078e0000 */
[----:B------:R-:W-:Y:S01]  /*1710*/  MOV R25, R31 ;  /* 0x0000001f00197202 */ /* 0x000fe20000000f00 */
[----:B------:R-:W-:Y:S02]  /*1720*/  IMAD.MOV.U32 R24, RZ, RZ, R30 ;  /* 0x000000ffff187224 */ /* 0x000fe400078e001e */
[----:B------:R-:W-:Y:S05]  /*1730*/  RET.REL.NODEC R22 `(_Z8DelLowerPdS_ii) ;  /* 0xffffffe816307950 */ /* 0x000fea0003c3ffff */
.L_x_730:
        /* <DEDUP_REMOVED lines=12> */
.L_x_763:


//--------------------- .text._Z6DividePdS_i      --------------------------
	.section	.text._Z6DividePdS_i,"ax",@progbits
	.align	128
        .global         _Z6DividePdS_i
        .type           _Z6DividePdS_i,@function
        .size           _Z6DividePdS_i,(.L_x_764 - _Z6DividePdS_i)
        .other          _Z6DividePdS_i,@"STO_CUDA_ENTRY STV_DEFAULT"
_Z6DividePdS_i:
.text._Z6DividePdS_i:
[----:B------:R-:W-:Y:S01]  /*0000*/  LDC R1, c[0x0][0x37c] ;  /* 0x0000df00ff017b82 */ /* 0x000fe20000000800 */
[----:B------:R-:W0:Y:S07]  /*0010*/  S2R R3, SR_TID.X ;  /* 0x0000000000037919 */ /* 0x000e2e0000002100 */
[----:B------:R-:W0:Y:S01]  /*0020*/  S2UR UR4, SR_CTAID.X ;  /* 0x00000000000479c3 */ /* 0x000e220000002500 */
[----:B------:R-:W1:Y:S01]  /*0030*/  LDCU UR7, c[0x0][0x390] ;  /* 0x00007200ff0777ac */ /* 0x000e620008000800 */
[----:B------:R-:W2:Y:S06]  /*0040*/  S2R R5, SR_TID.Y ;  /* 0x0000000000057919 */ /* 0x000eac0000002200 */
[----:B------:R-:W0:Y:S08]  /*0050*/  LDC R10, c[0x0][0x360] ;  /* 0x0000d800ff0a7b82 */ /* 0x000e300000000800 */
[----:B------:R-:W2:Y:S08]  /*0060*/  S2UR UR5, SR_CTAID.Y ;  /* 0x00000000000579c3 */ /* 0x000eb00000002600 */
[----:B------:R-:W2:Y:S01]  /*0070*/  LDC R4, c[0x0][0x364] ;  /* 0x0000d900ff047b82 */ /* 0x000ea20000000800 */
[----:B------:R-:W3:Y:S01]  /*0080*/  LDCU UR6, c[0x0][0x374] ;  /* 0x00006e80ff0677ac */ /* 0x000ee20008000800 */
[----:B0-----:R-:W-:-:S05]  /*0090*/  IMAD R0, R10, UR4, R3 ;  /* 0x000000040a007c24 */ /* 0x001fca000f8e0203 */
[----:B-1----:R-:W-:Y:S01]  /*00a0*/  ISETP.GE.AND P0, PT, R0, UR7, PT ;  /* 0x0000000700007c0c */ /* 0x002fe2000bf06270 */
[C---:B--2---:R-:W-:Y:S02]  /*00b0*/  IMAD R2, R4.reuse, UR5, R5 ;  /* 0x0000000504027c24 */ /* 0x044fe4000f8e0205 */
[----:B---3--:R-:W-:-:S10]  /*00c0*/  IMAD R3, R4, UR6, RZ ;  /* 0x0000000604037c24 */ /* 0x008fd4000f8e02ff */
[----:B------:R-:W-:Y:S05]  /*00d0*/  @P0 EXIT ;  /* 0x000000000000094d */ /* 0x000fea0003800000 */
[----:B------:R-:W0:Y:S01]  /*00e0*/  I2F.U32.RP R9, R3 ;  /* 0x0000000300097306 */ /* 0x000e220000209000 */
[--C-:B------:R-:W-:Y:S01]  /*00f0*/  IMAD.IADD R4, R2, 0x1, R3.reuse ;  /* 0x0000000102047824 */ /* 0x100fe200078e0203 */
[----:B------:R-:W-:Y:S01]  /*0100*/  ISETP.NE.U32.AND P2, PT, R3, RZ, PT ;  /* 0x000000ff0300720c */ /* 0x000fe20003f45070 */
[----:B------:R-:W-:Y:S01]  /*0110*/  IMAD.MOV R11, RZ, RZ, -R3 ;  /* 0x000000ffff0b7224 */ /* 0x000fe200078e0a03 */
[----:B------:R-:W1:Y:S01]  /*0120*/  LDCU UR4, c[0x0][0x370] ;  /* 0x00006e00ff0477ac */ /* 0x000e620008000800 */
[----:B------:R-:W-:Y:S01]  /*0130*/  IMAD.MOV.U32 R6, RZ, RZ, RZ ;  /* 0x000000ffff067224 */ /* 0x000fe200078e00ff */
[C---:B------:R-:W-:Y:S02]  /*0140*/  ISETP.GE.AND P0, PT, R4.reuse, UR7, PT ;  /* 0x0000000704007c0c */ /* 0x040fe4000bf06270 */
[----:B------:R-:W-:Y:S01]  /*0150*/  VIMNMX R5, PT, PT, R4, UR7, !PT ;  /* 0x0000000704057c48 */ /* 0x000fe2000ffe0100 */
[----:B------:R-:W2:Y:S01]  /*0160*/  LDCU.64 UR6, c[0x0][0x358] ;  /* 0x00006b00ff0677ac */ /* 0x000ea20008000a00 */
[----:B------:R-:W-:Y:S01]  /*0170*/  SEL R8, RZ, 0x1, P0 ;  /* 0x00000001ff087807 */ /* 0x000fe20000000000 */
[----:B------:R-:W3:Y:S01]  /*0180*/  LDCU UR5, c[0x0][0x390] ;  /* 0x00007200ff0577ac */ /* 0x000ee20008000800 */
[----:B0-----:R-:W0:Y:S02]  /*0190*/  MUFU.RCP R9, R9 ;  /* 0x0000000900097308 */ /* 0x001e240000001000 */
[----:B0-----:R-:W-:-:S06]  /*01a0*/  VIADD R7, R9, 0xffffffe ;  /* 0x0ffffffe09077836 */ /* 0x001fcc0000000000 */
[----:B------:R-:W0:Y:S02]  /*01b0*/  F2I.FTZ.U32.TRUNC.NTZ R7, R7 ;  /* 0x0000000700077305 */ /* 0x000e24000021f000 */
[----:B0-----:R-:W-:-:S04]  /*01c0*/  IMAD R11, R11, R7, RZ ;  /* 0x000000070b0b7224 */ /* 0x001fc800078e02ff */
[----:B------:R-:W-:Y:S01]  /*01d0*/  IMAD.HI.U32 R9, R7, R11, R6 ;  /* 0x0000000b07097227 */ /* 0x000fe200078e0006 */
[----:B------:R-:W-:-:S03]  /*01e0*/  IADD3 R6, PT, PT, R5, -R4, -R8 ;  /* 0x8000000405067210 */ /* 0x000fc60007ffe808 */
[----:B------:R-:W-:Y:S02]  /*01f0*/  IMAD.MOV.U32 R7, RZ, RZ, R0 ;  /* 0x000000ffff077224 */ /* 0x000fe400078e0000 */
[----:B------:R-:W-:-:S05]  /*0200*/  IMAD.HI.U32 R9, R9, R6, RZ ;  /* 0x0000000609097227 */ /* 0x000fca00078e00ff */
[----:B------:R-:W-:-:S05]  /*0210*/  IADD3 R5, PT, PT, -R9, RZ, RZ ;  /* 0x000000ff09057210 */ /* 0x000fca0007ffe1ff */
[C---:B------:R-:W-:Y:S02]  /*0220*/  IMAD R6, R3.reuse, R5, R6 ;  /* 0x0000000503067224 */ /* 0x040fe400078e0206 */
[----:B------:R-:W-:-:S03]  /*0230*/  IMAD.IADD R5, R3, 0x1, R4 ;  /* 0x0000000103057824 */ /* 0x000fc600078e0204 */
[----:B------:R-:W-:-:S13]  /*0240*/  ISETP.GE.U32.AND P0, PT, R6, R3, PT ;  /* 0x000000030600720c */ /* 0x000fda0003f06070 */
[----:B------:R-:W-:Y:S02]  /*0250*/  @P0 IMAD.IADD R6, R6, 0x1, -R3 ;  /* 0x0000000106060824 */ /* 0x000fe400078e0a03 */
[----:B------:R-:W-:-:S03]  /*0260*/  @P0 VIADD R9, R9, 0x1 ;  /* 0x0000000109090836 */ /* 0x000fc60000000000 */
[----:B------:R-:W-:-:S13]  /*0270*/  ISETP.GE.U32.AND P1, PT, R6, R3, PT ;  /* 0x000000030600720c */ /* 0x000fda0003f26070 */
[----:B------:R-:W-:Y:S01]  /*0280*/  @P1 VIADD R9, R9, 0x1 ;  /* 0x0000000109091836 */ /* 0x000fe20000000000 */
[----:B------:R-:W-:-:S04]  /*0290*/  @!P2 LOP3.LUT R9, RZ, R3, RZ, 0x33, !PT ;  /* 0x00000003ff09a212 */ /* 0x000fc800078e33ff */
[----:B------:R-:W-:Y:S01]  /*02a0*/  IADD3 R6, PT, PT, R8, R9, RZ ;  /* 0x0000000908067210 */ /* 0x000fe20007ffe0ff */
[----:B-1----:R-:W-:Y:S02]  /*02b0*/  IMAD R8, R10, UR4, RZ ;  /* 0x000000040a087c24 */ /* 0x002fe4000f8e02ff */
[----:B------:R-:W-:Y:S01]  /*02c0*/  IMAD.IADD R9, R3, 0x1, R5 ;  /* 0x0000000103097824 */ /* 0x000fe200078e0205 */
[----:B--23--:R-:W-:-:S07]  /*02d0*/  LOP3.LUT R10, R6, 0x3, RZ, 0xc0, !PT ;  /* 0x00000003060a7812 */ /* 0x00cfce00078ec0ff */
.L_x_750:
[----:B0-----:R-:W0:Y:S01]  /*02e0*/  LDC R0, c[0x0][0x390] ;  /* 0x0000e400ff007b82 */ /* 0x001e220000000800 */
[----:B------:R-:W-:Y:S01]  /*02f0*/  BSSY.RECONVERGENT B0, `(.L_x_731) ;  /* 0x00000e4000007945 */ /* 0x000fe20003800200 */
[----:B0-----:R-:W-:-:S13]  /*0300*/  ISETP.GE.AND P0, PT, R2, R0, PT ;  /* 0x000000000200720c */ /* 0x001fda0003f06270 */
[----:B------:R-:W-:Y:S05]  /*0310*/  @P0 BRA `(.L_x_732) ;  /* 0x0000000c00840947 */ /* 0x000fea0003800000 */
[----:B------:R-:W0:Y:S01]  /*0320*/  LDC.64 R14, c[0x0][0x380] ;  /* 0x0000e000ff0e7b82 */ /* 0x000e220000000a00 */
[----:B------:R-:W-:Y:S01]  /*0330*/  ISETP.NE.AND P0, PT, R10, 0x3, PT ;  /* 0x000000030a00780c */ /* 0x000fe20003f05270 */
[----:B------:R-:W-:Y:S01]  /*0340*/  IMAD R11, R7, R0, R7 ;  /* 0x00000000070b7224 */ /* 0x000fe200078e0207 */
[----:B------:R-:W-:Y:S01]  /*0350*/  BSSY.RECONVERGENT B1, `(.L_x_733) ;  /* 0x0000064000017945 */ /* 0x000fe20003800200 */
[----:B------:R-:W-:Y:S02]  /*0360*/  IMAD.MOV.U32 R32, RZ, RZ, R2 ;  /* 0x000000ffff207224 */ /* 0x000fe400078e0002 */
[----:B0-----:R-:W-:-:S08]  /*0370*/  IMAD.WIDE R14, R11, 0x8, R14 ;  /* 0x000000080b0e7825 */ /* 0x001fd000078e020e */
[----:B------:R-:W-:Y:S05]  /*0380*/  @!P0 BRA `(.L_x_734) ;  /* 0x0000000400808947 */ /* 0x000fea0003800000 */
[----:B------:R-:W2:Y:S01]  /*0390*/  LDG.E.64 R18, desc[UR6][R14.64] ;  /* 0x000000060e127981 */ /* 0x000ea2000c1e1b00 */
[----:B------:R-:W0:Y:S01]  /*03a0*/  LDC.64 R12, c[0x0][0x388] ;  /* 0x0000e200ff0c7b82 */ /* 0x000e220000000a00 */
[----:B------:R-:W-:-:S04]  /*03b0*/  IMAD R11, R2, R0, R7 ;  /* 0x00000000020b7224 */ /* 0x000fc800078e0207 */
[----:B0-----:R-:W-:-:S05]  /*03c0*/  IMAD.WIDE R12, R11, 0x8, R12 ;  /* 0x000000080b0c7825 */ /* 0x001fca00078e020c */
[----:B------:R-:W3:Y:S01]  /*03d0*/  LDG.E.64 R22, desc[UR6][R12.64] ;  /* 0x000000060c167981 */ /* 0x000ee2000c1e1b00 */
[----:B------:R-:W-:Y:S01]  /*03e0*/  IMAD.MOV.U32 R16, RZ, RZ, 0x1 ;  /* 0x00000001ff107424 */ /* 0x000fe200078e00ff */
[----:B------:R-:W-:Y:S01]  /*03f0*/  BSSY.RECONVERGENT B2, `(.L_x_735) ;  /* 0x0000016000027945 */ /* 0x000fe20003800200 */
[----:B------:R-:W-:Y:S01]  /*0400*/  ISETP.NE.AND P1, PT, R10, RZ, PT ;  /* 0x000000ff0a00720c */ /* 0x000fe20003f25270 */
[----:B--2---:R-:W0:Y:S03]  /*0410*/  MUFU.RCP64H R17, R19 ;  /* 0x0000001300117308 */ /* 0x004e260000001800 */
[----:B0-----:R-:W-:-:S08]  /*0420*/  DFMA R20, -R18, R16, 1 ;  /* 0x3ff000001214742b */ /* 0x001fd00000000110 */
[----:B------:R-:W-:Y:S01]  /*0430*/  DFMA R20, R20, R20, R20 ;  /* 0x000000141414722b */ /* 0x000fe20000000014 */
[----:B---3--:R-:W-:-:S07]  /*0440*/  FSETP.GEU.AND P2, PT, |R23|, 6.5827683646048100446e-37, PT ;  /* 0x036000001700780b */ /* 0x008fce0003f4e200 */
[----:B------:R-:W-:-:S08]  /*0450*/  DFMA R20, R16, R20, R16 ;  /* 0x000000141014722b */ /* 0x000fd00000000010 */
[----:B------:R-:W-:-:S08]  /*0460*/  DFMA R16, -R18, R20, 1 ;  /* 0x3ff000001210742b */ /* 0x000fd00000000114 */
[----:B------:R-:W-:-:S08]  /*0470*/  DFMA R16, R20, R16, R20 ;  /* 0x000000101410722b */ /* 0x000fd00000000014 */
[----:B------:R-:W-:-:S08]  /*0480*/  DMUL R20, R22, R16 ;  /* 0x0000001016147228 */ /* 0x000fd00000000000 */
[----:B------:R-:W-:-:S08]  /*0490*/  DFMA R24, -R18, R20, R22 ;  /* 0x000000141218722b */ /* 0x000fd00000000116 */
[----:B------:R-:W-:-:S10]  /*04a0*/  DFMA R16, R16, R24, R20 ;  /* 0x000000181010722b */ /* 0x000fd40000000014 */
[----:B------:R-:W-:-:S05]  /*04b0*/  FFMA R0, RZ, R19, R17 ;  /* 0x00000013ff007223 */ /* 0x000fca0000000011 */
[----:B------:R-:W-:-:S13]  /*04c0*/  FSETP.GT.AND P0, PT, |R0|, 1.469367938527859385e-39, PT ;  /* 0x001000000000780b */ /* 0x000fda0003f04200 */
[----:B------:R-:W-:Y:S05]  /*04d0*/  @P0 BRA P2, `(.L_x_736) ;  /* 0x00000000001c0947 */ /* 0x000fea0001000000 */
[----:B------:R-:W-:Y:S01]  /*04e0*/  MOV R21, R22 ;  /* 0x0000001600157202 */ /* 0x000fe20000000f00 */
[----:B------:R-:W-:Y:S01]  /*04f0*/  IMAD.MOV.U32 R20, RZ, RZ, R23 ;  /* 0x000000ffff147224 */ /* 0x000fe200078e0017 */
[----:B------:R-:W-:Y:S01]  /*0500*/  MOV R0, 0x530 ;  /* 0x0000053000007802 */ /* 0x000fe20000000f00 */
[----:B------:R-:W-:-:S07]  /*0510*/  IMAD.MOV.U32 R11, RZ, RZ, R18 ;  /* 0x000000ffff0b7224 */ /* 0x000fce00078e0012 */
[----:B------:R-:W-:Y:S05]  /*0520*/  CALL.REL.NOINC `($__internal_2_$__cuda_sm20_div_rn_f64_full) ;  /* 0x0000000c00187944 */ /* 0x000fea0003c00000 */
[----:B------:R-:W-:Y:S02]  /*0530*/  IMAD.MOV.U32 R16, RZ, RZ, R34 ;  /* 0x000000ffff107224 */ /* 0x000fe400078e0022 */
[----:B------:R-:W-:-:S07]  /*0540*/  IMAD.MOV.U32 R17, RZ, RZ, R35 ;  /* 0x000000ffff117224 */ /* 0x000fce00078e0023 */
.L_x_736:
[----:B------:R-:W-:Y:S05]  /*0550*/  BSYNC.RECONVERGENT B2 ;  /* 0x0000000000027941 */ /* 0x000fea0003800200 */
.L_x_735:
[----:B------:R0:W-:Y:S01]  /*0560*/  STG.E.64 desc[UR6][R12.64], R16 ;  /* 0x000000100c007986 */ /* 0x0001e2000c101b06 */
[----:B------:R-:W-:Y:S01]  /*0570*/  MOV R32, R4 ;  /* 0x0000000400207202 */ /* 0x000fe20000000f00 */
[----:B------:R-:W-:Y:S06]  /*0580*/  @!P1 BRA `(.L_x_734) ;  /* 0x0000000400009947 */ /* 0x000fec0003800000 */
[----:B------:R-:W2:Y:S01]  /*0590*/  LDG.E.64 R18, desc[UR6][R14.64] ;  /* 0x000000060e127981 */ /* 0x000ea2000c1e1b00 */
[----:B0-----:R-:W0:Y:S01]  /*05a0*/  LDC.64 R12, c[0x0][0x388] ;  /* 0x0000e200ff0c7b82 */ /* 0x001e220000000a00 */
[----:B------:R-:W1:Y:S02]  /*05b0*/  LDCU UR4, c[0x0][0x390] ;  /* 0x00007200ff0477ac */ /* 0x000e640008000800 */
[----:B-1----:R-:W-:-:S04]  /*05c0*/  IMAD R11, R4, UR4, R7 ;  /* 0x00000004040b7c24 */ /* 0x002fc8000f8e0207 */
[----:B0-----:R-:W-:-:S05]  /*05d0*/  IMAD.WIDE R12, R11, 0x8, R12 ;  /* 0x000000080b0c7825 */ /* 0x001fca00078e020c */
[----:B------:R-:W3:Y:S01]  /*05e0*/  LDG.E.64 R22, desc[UR6][R12.64] ;  /* 0x000000060c167981 */ /* 0x000ee2000c1e1b00 */
[----:B------:R-:W-:Y:S01]  /*05f0*/  IMAD.MOV.U32 R16, RZ, RZ, 0x1 ;  /* 0x00000001ff107424 */ /* 0x000fe200078e00ff */
[----:B------:R-:W-:Y:S01]  /*0600*/  BSSY.RECONVERGENT B2, `(.L_x_737) ;  /* 0x0000016000027945 */ /* 0x000fe20003800200 */
[----:B------:R-:W-:Y:S01]  /*0610*/  ISETP.NE.AND P1, PT, R10, 0x1, PT ;  /* 0x000000010a00780c */ /* 0x000fe20003f25270 */
        /* <DEDUP_REMOVED lines=13> */
[----:B------:R-:W-:Y:S01]  /*06f0*/  IMAD.MOV.U32 R21, RZ, RZ, R22 ;  /* 0x000000ffff157224 */ /* 0x000fe200078e0016 */
[----:B------:R-:W-:Y:S01]  /*0700*/  MOV R0, 0x740 ;  /* 0x0000074000007802 */ /* 0x000fe20000000f00 */
[----:B------:R-:W-:Y:S02]  /*0710*/  IMAD.MOV.U32 R20, RZ, RZ, R23 ;  /* 0x000000ffff147224 */ /* 0x000fe400078e0017 */
[----:B------:R-:W-:-:S07]  /*0720*/  IMAD.MOV.U32 R11, RZ, RZ, R18 ;  /* 0x000000ffff0b7224 */ /* 0x000fce00078e0012 */
[----:B------:R-:W-:Y:S05]  /*0730*/  CALL.REL.NOINC `($__internal_2_$__cuda_sm20_div_rn_f64_full) ;  /* 0x0000000800947944 */ /* 0x000fea0003c00000 */
[----:B------:R-:W-:Y:S01]  /*0740*/  MOV R16, R34 ;  /* 0x0000002200107202 */ /* 0x000fe20000000f00 */
[----:B------:R-:W-:-:S07]  /*0750*/  IMAD.MOV.U32 R17, RZ, RZ, R35 ;  /* 0x000000ffff117224 */ /* 0x000fce00078e0023 */
.L_x_738:
[----:B------:R-:W-:Y:S05]  /*0760*/  BSYNC.RECONVERGENT B2 ;  /* 0x0000000000027941 */ /* 0x000fea0003800200 */
.L_x_737:
[----:B------:R1:W-:Y:S01]  /*0770*/  STG.E.64 desc[UR6][R12.64], R16 ;  /* 0x000000100c007986 */ /* 0x0003e2000c101b06 */
[----:B------:R-:W-:Y:S01]  /*0780*/  IMAD.MOV.U32 R32, RZ, RZ, R5 ;  /* 0x000000ffff207224 */ /* 0x000fe200078e0005 */
[----:B------:R-:W-:Y:S06]  /*0790*/  @!P1 BRA `(.L_x_734) ;  /* 0x00000000007c9947 */ /* 0x000fec0003800000 */
[----:B------:R-:W2:Y:S01]  /*07a0*/  LDG.E.64 R18, desc[UR6][R14.64] ;  /* 0x000000060e127981 */ /* 0x000ea2000c1e1b00 */
[----:B-1----:R-:W0:Y:S01]  /*07b0*/  LDC.64 R12, c[0x0][0x388] ;  /* 0x0000e200ff0c7b82 */ /* 0x002e220000000a00 */
[----:B------:R-:W1:Y:S02]  /*07c0*/  LDCU UR4, c[0x0][0x390] ;  /* 0x00007200ff0477ac */ /* 0x000e640008000800 */
[----:B-1----:R-:W-:-:S04]  /*07d0*/  IMAD R11, R5, UR4, R7 ;  /* 0x00000004050b7c24 */ /* 0x002fc8000f8e0207 */
[----:B0-----:R-:W-:-:S05]  /*07e0*/  IMAD.WIDE R12, R11, 0x8, R12 ;  /* 0x000000080b0c7825 */ /* 0x001fca00078e020c */
[----:B------:R-:W3:Y:S01]  /*07f0*/  LDG.E.64 R22, desc[UR6][R12.64] ;  /* 0x000000060c167981 */ /* 0x000ee2000c1e1b00 */
[----:B------:R-:W-:Y:S01]  /*0800*/  IMAD.MOV.U32 R16, RZ, RZ, 0x1 ;  /* 0x00000001ff107424 */ /* 0x000fe200078e00ff */
[----:B------:R-:W-:Y:S01]  /*0810*/  BSSY.RECONVERGENT B2, `(.L_x_739) ;  /* 0x0000015000027945 */ /* 0x000fe20003800200 */
[----:B--2---:R-:W0:Y:S04]  /*0820*/  MUFU.RCP64H R17, R19 ;  /* 0x0000001300117308 */ /* 0x004e280000001800 */
        /* <DEDUP_REMOVED lines=17> */
[----:B------:R-:W-:Y:S01]  /*0940*/  IMAD.MOV.U32 R16, RZ, RZ, R34 ;  /* 0x000000ffff107224 */ /* 0x000fe200078e0022 */
[----:B------:R-:W-:-:S07]  /*0950*/  MOV R17, R35 ;  /* 0x0000002300117202 */ /* 0x000fce0000000f00 */
.L_x_740:
[----:B------:R-:W-:Y:S05]  /*0960*/  BSYNC.RECONVERGENT B2 ;  /* 0x0000000000027941 */ /* 0x000fea0003800200 */
.L_x_739:
[----:B------:R2:W-:Y:S01]  /*0970*/  STG.E.64 desc[UR6][R12.64], R16 ;  /* 0x000000100c007986 */ /* 0x0005e2000c101b06 */
[----:B------:R-:W-:-:S07]  /*0980*/  IMAD.MOV.U32 R32, RZ, RZ, R9 ;  /* 0x000000ffff207224 */ /* 0x000fce00078e0009 */
.L_x_734:
[----:B------:R-:W-:Y:S05]  /*0990*/  BSYNC.RECONVERGENT B1 ;  /* 0x0000000000017941 */ /* 0x000fea0003800200 */
.L_x_733:
[----:B012---:R-:W0:Y:S01]  /*09a0*/  LDC.64 R12, c[0x0][0x388] ;  /* 0x0000e200ff0c7b82 */ /* 0x007e220000000a00 */
[----:B------:R-:W-:-:S13]  /*09b0*/  ISETP.GE.U32.AND P0, PT, R6, 0x3, PT ;  /* 0x000000030600780c */ /* 0x000fda0003f06070 */
[----:B------:R-:W-:Y:S05]  /*09c0*/  @!P0 BRA `(.L_x_732) ;  /* 0x0000000400d88947 */ /* 0x000fea0003800000 */
.L_x_749:
[----:B------:R-:W2:Y:S01]  /*09d0*/  LDG.E.64 R18, desc[UR6][R14.64] ;  /* 0x000000060e127981 */ /* 0x000ea2000c1e1b00 */
[----:B------:R-:W-:-:S04]  /*09e0*/  IMAD R27, R32, UR5, R7 ;  /* 0x00000005201b7c24 */ /* 0x000fc8000f8e0207 */
[----:B0-----:R-:W-:-:S05]  /*09f0*/  IMAD.WIDE R26, R27, 0x8, R12 ;  /* 0x000000081b1a7825 */ /* 0x001fca00078e020c */
[----:B------:R-:W3:Y:S01]  /*0a00*/  LDG.E.64 R22, desc[UR6][R26.64] ;  /* 0x000000061a167981 */ /* 0x000ee2000c1e1b00 */
[----:B------:R-:W-:Y:S01]  /*0a10*/  IMAD.MOV.U32 R16, RZ, RZ, 0x1 ;  /* 0x00000001ff107424 */ /* 0x000fe200078e00ff */
[----:B------:R-:W-:Y:S01]  /*0a20*/  BSSY.RECONVERGENT B1, `(.L_x_741) ;  /* 0x0000015000017945 */ /* 0x000fe20003800200 */
[----:B--2---:R-:W0:Y:S01]  /*0a30*/  MUFU.RCP64H R17, R19 ;  /* 0x0000001300117308 */ /* 0x004e220000001800 */
[----:B---3--:R-:W-:-:S03]  /*0a40*/  FSETP.GEU.AND P1, PT, |R23|, 6.5827683646048100446e-37, PT ;  /* 0x036000001700780b */ /* 0x008fc60003f2e200 */
[----:B0-----:R-:W-:-:S08]  /*0a50*/  DFMA R20, -R18, R16, 1 ;  /* 0x3ff000001214742b */ /* 0x001fd00000000110 */
[----:B------:R-:W-:-:S08]  /*0a60*/  DFMA R20, R20, R20, R20 ;  /* 0x000000141414722b */ /* 0x000fd00000000014 */
        /* <DEDUP_REMOVED lines=10> */
[----:B------:R-:W-:Y:S01]  /*0b10*/  MOV R20, R23 ;  /* 0x0000001700147202 */ /* 0x000fe20000000f00 */
[----:B------:R-:W-:Y:S01]  /*0b20*/  IMAD.MOV.U32 R11, RZ, RZ, R18 ;  /* 0x000000ffff0b7224 */ /* 0x000fe200078e0012 */
[----:B------:R-:W-:-:S07]  /*0b30*/  MOV R0, 0xb50 ;  /* 0x00000b5000007802 */ /* 0x000fce0000000f00 */
[----:B------:R-:W-:Y:S05]  /*0b40*/  CALL.REL.NOINC `($__internal_2_$__cuda_sm20_div_rn_f64_full) ;  /* 0x0000000400907944 */ /* 0x000fea0003c00000 */
[----:B------:R-:W-:Y:S02]  /*0b50*/  IMAD.MOV.U32 R16, RZ, RZ, R34 ;  /* 0x000000ffff107224 */ /* 0x000fe400078e0022 */
[----:B------:R-:W-:-:S07]  /*0b60*/  IMAD.MOV.U32 R17, RZ, RZ, R35 ;  /* 0x000000ffff117224 */ /* 0x000fce00078e0023 */
.L_x_742:
[----:B------:R-:W-:Y:S05]  /*0b70*/  BSYNC.RECONVERGENT B1 ;  /* 0x0000000000017941 */ /* 0x000fea0003800200 */
.L_x_741:
[----:B------:R0:W-:Y:S04]  /*0b80*/  STG.E.64 desc[UR6][R26.64], R16 ;  /* 0x000000101a007986 */ /* 0x0001e8000c101b06 */
[----:B------:R-:W2:Y:S01]  /*0b90*/  LDG.E.64 R18, desc[UR6][R14.64] ;  /* 0x000000060e127981 */ /* 0x000ea2000c1e1b00 */
[----:B------:R-:W-:-:S05]  /*0ba0*/  IADD3 R32, PT, PT, R3, R32, RZ ;  /* 0x0000002003207210 */ /* 0x000fca0007ffe0ff */
        /* <DEDUP_REMOVED lines=25> */
.L_x_744:
[----:B------:R-:W-:Y:S05]  /*0d40*/  BSYNC.RECONVERGENT B1 ;  /* 0x0000000000017941 */ /* 0x000fea0003800200 */
.L_x_743:
[----:B------:R0:W-:Y:S04]  /*0d50*/  STG.E.64 desc[UR6][R26.64], R16 ;  /* 0x000000101a007986 */ /* 0x0001e8000c101b06 */
[----:B------:R-:W2:Y:S01]  /*0d60*/  LDG.E.64 R18, desc[UR6][R14.64] ;  /* 0x000000060e127981 */ /* 0x000ea2000c1e1b00 */
[----:B------:R-:W-:-:S04]  /*0d70*/  IMAD.IADD R32, R3, 0x1, R32 ;  /* 0x0000000103207824 */ /* 0x000fc800078e0220 */
[----:B------:R-:W-:-:S04]  /*0d80*/  IMAD R11, R32, UR5, R7 ;  /* 0x00000005200b7c24 */ /* 0x000fc8000f8e0207 */
[----:B0-----:R-:W-:-:S05]  /*0d90*/  IMAD.WIDE R26, R11, 0x8, R12 ;  /* 0x000000080b1a7825 */ /* 0x001fca00078e020c */
[----:B------:R-:W3:Y:S01]  /*0da0*/  LDG.E.64 R22, desc[UR6][R26.64] ;  /* 0x000000061a167981 */ /* 0x000ee2000c1e1b00 */
[----:B------:R-:W-:Y:S01]  /*0db0*/  MOV R20, 0x1 ;  /* 0x0000000100147802 */ /* 0x000fe20000000f00 */
        /* <DEDUP_REMOVED lines=21> */
.L_x_746:
[----:B------:R-:W-:Y:S05]  /*0f10*/  BSYNC.RECONVERGENT B1 ;  /* 0x0000000000017941 */ /* 0x000fea0003800200 */
.L_x_745:
[----:B------:R0:W-:Y:S04]  /*0f20*/  STG.E.64 desc[UR6][R26.64], R16 ;  /* 0x000000101a007986 */ /* 0x0001e8000c101b06 */
[----:B------:R-:W2:Y:S01]  /*0f30*/  LDG.E.64 R18, desc[UR6][R14.64] ;  /* 0x000000060e127981 */ /* 0x000ea2000c1e1b00 */
[----:B------:R-:W-:-:S04]  /*0f40*/  IMAD.IADD R32, R3, 0x1, R32 ;  /* 0x0000000103207824 */ /* 0x000fc800078e0220 */
        /* <DEDUP_REMOVED lines=25> */
.L_x_748:
[----:B------:R-:W-:Y:S05]  /*10e0*/  BSYNC.RECONVERGENT B1 ;  /* 0x0000000000017941 */ /* 0x000fea0003800200 */
.L_x_747:
[----:B------:R1:W-:Y:S01]  /*10f0*/  STG.E.64 desc[UR6][R26.64], R16 ;  /* 0x000000101a007986 */ /* 0x0003e2000c101b06 */
[----:B------:R-:W-:-:S05]  /*1100*/  IMAD.IADD R32, R3, 0x1, R32 ;  /* 0x0000000103207824 */ /* 0x000fca00078e0220 */
[----:B------:R-:W-:-:S13]  /*1110*/  ISETP.GE.AND P0, PT, R32, UR5, PT ;  /* 0x0000000520007c0c */ /* 0x000fda000bf06270 */
[----:B-1----:R-:W-:Y:S05]  /*1120*/  @!P0 BRA `(.L_x_749) ;  /* 0xfffffff800288947 */ /* 0x002fea000383ffff */
.L_x_732:
[----:B------:R-:W-:Y:S05]  /*1130*/  BSYNC.RECONVERGENT B0 ;  /* 0x0000000000007941 */ /* 0x000fea0003800200 */
.L_x_731:
[----:B------:R-:W1:Y:S01]  /*1140*/  LDCU UR4, c[0x0][0x390] ;  /* 0x00007200ff0477ac */ /* 0x000e620008000800 */
[----:B------:R-:W-:-:S05]  /*1150*/  IMAD.IADD R7, R8, 0x1, R7 ;  /* 0x0000000108077824 */ /* 0x000fca00078e0207 */
[----:B-1----:R-:W-:-:S13]  /*1160*/  ISETP.GE.AND P0, PT, R7, UR4, PT ;  /* 0x0000000407007c0c */ /* 0x002fda000bf06270 */
[----:B------:R-:W-:Y:S05]  /*1170*/  @!P0 BRA `(.L_x_750) ;  /* 0xfffffff000588947 */ /* 0x000fea000383ffff */
[----:B------:R-:W-:Y:S05]  /*1180*/  EXIT ;  /* 0x000000000000794d */ /* 0x000fea0003800000 */
        .weak           $__internal_2_$__cuda_sm20_div_rn_f64_full
        .type           $__internal_2_$__cuda_sm20_div_rn_f64_full,@function
        .size           $__internal_2_$__cuda_sm20_div_rn_f64_full,(.L_x_764 - $__internal_2_$__cuda_sm20_div_rn_f64_full)
$__internal_2_$__cuda_sm20_div_rn_f64_full:
[C---:B------:R-:W-:Y:S01]  /*1190*/  FSETP.GEU.AND P0, PT, |R19|.reuse, 1.469367938527859385e-39, PT ;  /* 0x001000001300780b */ /* 0x040fe20003f0e200 */
[----:B------:R-:W-:Y:S01]  /*11a0*/  IMAD.MOV.U32 R18, RZ, RZ, R11 ;  /* 0x000000ffff127224 */ /* 0x000fe200078e000b */
[----:B------:R-:W-:Y:S01]  /*11b0*/  LOP3.LUT R16, R19, 0x800fffff, RZ, 0xc0, !PT ;  /* 0x800fffff13107812 */ /* 0x000fe200078ec0ff */
[----:B------:R-:W-:Y:S01]  /*11c0*/  IMAD.MOV.U32 R24, RZ, RZ, 0x1 ;  /* 0x00000001ff187424 */ /* 0x000fe200078e00ff */
[-C--:B------:R-:W-:Y:S01]  /*11d0*/  LOP3.LUT R21, R21, R20.reuse, RZ, 0x3c, !PT ;  /* 0x0000001415157212 */ /* 0x080fe200078e3cff */
[----:B------:R-:W-:Y:S01]  /*11e0*/  IMAD.MOV.U32 R28, RZ, RZ, 0x1ca00000 ;  /* 0x1ca00000ff1c7424 */ /* 0x000fe200078e00ff */
[----:B------:R-:W-:Y:S01]  /*11f0*/  LOP3.LUT R17, R16, 0x3ff00000, RZ, 0xfc, !PT ;  /* 0x3ff0000010117812 */ /* 0x000fe200078efcff */
[----:B------:R-:W-:Y:S01]  /*1200*/  BSSY.RECONVERGENT B3, `(.L_x_751) ;  /* 0x0000054000037945 */ /* 0x000fe20003800200 */
[----:B------:R-:W-:Y:S02]  /*1210*/  MOV R16, R11 ;  /* 0x0000000b00107202 */ /* 0x000fe40000000f00 */
[----:B------:R-:W-:-:S02]  /*1220*/  LOP3.LUT R20, R21, R20, RZ, 0x3c, !PT ;  /* 0x0000001415147212 */ /* 0x000fc400078e3cff */
[----:B------:R-:W-:Y:S01]  /*1230*/  LOP3.LUT R30, R19, 0x7ff00000, RZ, 0xc0, !PT ;  /* 0x7ff00000131e7812 */ /* 0x000fe200078ec0ff */
[----:B------:R-:W-:Y:S01]  /*1240*/  @!P0 DMUL R16, R18, 8.98846567431157953865e+307 ;  /* 0x7fe0000012108828 */ /* 0x000fe20000000000 */
[----:B------:R-:W-:-:S04]  /*1250*/  LOP3.LUT R21, R21, R20, RZ, 0x3c, !PT ;  /* 0x0000001415157212 */ /* 0x000fc800078e3cff */
[C---:B------:R-:W-:Y:S01]  /*1260*/  FSETP.GEU.AND P3, PT, |R21|.reuse, 1.469367938527859385e-39, PT ;  /* 0x001000001500780b */ /* 0x040fe20003f6e200 */
[----:B------:R-:W0:Y:S01]  /*1270*/  MUFU.RCP64H R25, R17 ;  /* 0x0000001100197308 */ /* 0x000e220000001800 */
[----:B------:R-:W-:-:S04]  /*1280*/  LOP3.LUT R11, R21, 0x7ff00000, RZ, 0xc0, !PT ;  /* 0x7ff00000150b7812 */ /* 0x000fc800078ec0ff */
[----:B------:R-:W-:Y:S01]  /*1290*/  ISETP.GE.U32.AND P2, PT, R11, R30, PT ;  /* 0x0000001e0b00720c */ /* 0x000fe20003f46070 */
[----:B------:R-:W-:Y:S01]  /*12a0*/  IMAD.MOV.U32 R29, RZ, RZ, R11 ;  /* 0x000000ffff1d7224 */ /* 0x000fe200078e000b */
[----:B------:R-:W-:Y:S02]  /*12b0*/  @!P0 LOP3.LUT R30, R17, 0x7ff00000, RZ, 0xc0, !PT ;  /* 0x7ff00000111e8812 */ /* 0x000fe400078ec0ff */
[----:B------:R-:W-:-:S03]  /*12c0*/  SEL R23, R28, 0x63400000, !P2 ;  /* 0x634000001c177807 */ /* 0x000fc60005000000 */
[----:B------:R-:W-:Y:S02]  /*12d0*/  @!P3 LOP3.LUT R22, R19, 0x7ff00000, RZ, 0xc0, !PT ;  /* 0x7ff000001316b812 */ /* 0x000fe400078ec0ff */
[----:B------:R-:W-:Y:S02]  /*12e0*/  LOP3.LUT R23, R23, 0x800fffff, R21, 0xf8, !PT ;  /* 0x800fffff17177812 */ /* 0x000fe400078ef815 */
[----:B------:R-:W-:Y:S01]  /*12f0*/  @!P3 ISETP.GE.U32.AND P4, PT, R11, R22, PT ;  /* 0x000000160b00b20c */ /* 0x000fe20003f86070 */
[----:B0-----:R-:W-:-:S03]  /*1300*/  DFMA R34, R24, -R16, 1 ;  /* 0x3ff000001822742b */ /* 0x001fc60000000810 */
[----:B------:R-:W-:-:S04]  /*1310*/  @!P3 SEL R22, R28, 0x63400000, !P4 ;  /* 0x634000001c16b807 */ /* 0x000fc80006000000 */
[----:B------:R-:W-:Y:S01]  /*1320*/  @!P3 LOP3.LUT R22, R22, 0x80000000, R21, 0xf8, !PT ;  /* 0x800000001616b812 */ /* 0x000fe200078ef815 */
[----:B------:R-:W-:-:S08]  /*1330*/  DFMA R34, R34, R34, R34 ;  /* 0x000000222222722b */ /* 0x000fd00000000022 */
[----:B------:R-:W-:Y:S01]  /*1340*/  DFMA R24, R24, R34, R24 ;  /* 0x000000221818722b */ /* 0x000fe20000000018 */
[----:B------:R-:W-:Y:S01]  /*1350*/  @!P3 LOP3.LUT R35, R22, 0x100000, RZ, 0xfc, !PT ;  /* 0x001000001623b812 */ /* 0x000fe200078efcff */
[----:B------:R-:W-:Y:S01]  /*1360*/  IMAD.MOV.U32 R22, RZ, RZ, R20 ;  /* 0x000000ffff167224 */ /* 0x000fe200078e0014 */
[----:B------:R-:W-:-:S05]  /*1370*/  @!P3 MOV R34, RZ ;  /* 0x000000ff0022b202 */ /* 0x000fca0000000f00 */
[----:B------:R-:W-:Y:S02]  /*1380*/  DFMA R36, R24, -R16, 1 ;  /* 0x3ff000001824742b */ /* 0x000fe40000000810 */
[----:B------:R-:W-:-:S06]  /*1390*/  @!P3 DFMA R22, R22, 2, -R34 ;  /* 0x400000001616b82b */ /* 0x000fcc0000000822 */
[----:B------:R-:W-:-:S04]  /*13a0*/  DFMA R36, R24, R36, R24 ;  /* 0x000000241824722b */ /* 0x000fc80000000018 */
[----:B------:R-:W-:-:S04]  /*13b0*/  @!P3 LOP3.LUT R29, R23, 0x7ff00000, RZ, 0xc0, !PT ;  /* 0x7ff00000171db812 */ /* 0x000fc800078ec0ff */
[----:B------:R-:W-:Y:S01]  /*13c0*/  DMUL R34, R36, R22 ;  /* 0x0000001624227228 */ /* 0x000fe20000000000 */
[----:B------:R-:W-:-:S05]  /*13d0*/  VIADD R31, R29, 0xffffffff ;  /* 0xffffffff1d1f7836 */ /* 0x000fca0000000000 */
[----:B------:R-:W-:Y:S01]  /*13e0*/  ISETP.GT.U32.AND P0, PT, R31, 0x7feffffe, PT ;  /* 0x7feffffe1f00780c */ /* 0x000fe20003f04070 */
[----:B------:R-:W-:Y:S01]  /*13f0*/  VIADD R31, R30, 0xffffffff ;  /* 0xffffffff1e1f7836 */ /* 0x000fe20000000000 */
[----:B------:R-:W-:-:S04]  /*1400*/  DFMA R24, R34, -R16, R22 ;  /* 0x800000102218722b */ /* 0x000fc80000000016 */
[----:B------:R-:W-:-:S04]  /*1410*/  ISETP.GT.U32.OR P0, PT, R31, 0x7feffffe, P0 ;  /* 0x7feffffe1f00780c */ /* 0x000fc80000704470 */
[----:B------:R-:W-:-:S09]  /*1420*/  DFMA R24, R36, R24, R34 ;  /* 0x000000182418722b */ /* 0x000fd20000000022 */
[----:B------:R-:W-:Y:S05]  /*1430*/  @P0 BRA `(.L_x_752) ;  /* 0x00000000006c0947 */ /* 0x000fea0003800000 */
[----:B------:R-:W-:-:S04]  /*1440*/  LOP3.LUT R20, R19, 0x7ff00000, RZ, 0xc0, !PT ;  /* 0x7ff0000013147812 */ /* 0x000fc800078ec0ff */
[CC--:B------:R-:W-:Y:S02]  /*1450*/  VIADDMNMX R21, R11.reuse, -R20.reuse, 0xb9600000, !PT ;  /* 0xb96000000b157446 */ /* 0x0c0fe40007800914 */
[----:B------:R-:W-:Y:S02]  /*1460*/  ISETP.GE.U32.AND P0, PT, R11, R20, PT ;  /* 0x000000140b00720c */ /* 0x000fe40003f06070 */
[----:B------:R-:W-:Y:S02]  /*1470*/  VIMNMX R21, PT, PT, R21, 0x46a00000, PT ;  /* 0x46a0000015157848 */ /* 0x000fe40003fe0100 */
[----:B------:R-:W-:-:S04]  /*1480*/  SEL R28, R28, 0x63400000, !P0 ;  /* 0x634000001c1c7807 */ /* 0x000fc80004000000 */
[----:B------:R-:W-:Y:S01]  /*1490*/  IADD3 R21, PT, PT, -R28, R21, RZ ;  /* 0x000000151c157210 */ /* 0x000fe20007ffe1ff */
[----:B------:R-:W-:-:S04]  /*14a0*/  IMAD.MOV.U32 R28, RZ, RZ, RZ ;  /* 0x000000ffff1c7224 */ /* 0x000fc800078e00ff */
[----:B------:R-:W-:-:S06]  /*14b0*/  VIADD R29, R21, 0x7fe00000 ;  /* 0x7fe00000151d7836 */ /* 0x000fcc0000000000 */
[----:B------:R-:W-:-:S10]  /*14c0*/  DMUL R34, R24, R28 ;  /* 0x0000001c18227228 */ /* 0x000fd40000000000 */
[----:B------:R-:W-:-:S13]  /*14d0*/  FSETP.GTU.AND P0, PT, |R35|, 1.469367938527859385e-39, PT ;  /* 0x001000002300780b */ /* 0x000fda0003f0c200 */
[----:B------:R-:W-:Y:S05]  /*14e0*/  @P0 BRA `(.L_x_753) ;  /* 0x0000000000940947 */ /* 0x000fea0003800000 */
[----:B------:R-:W-:Y:S01]  /*14f0*/  DFMA R16, R24, -R16, R22 ;  /* 0x800000101810722b */ /* 0x000fe20000000016 */
[----:B------:R-:W-:-:S09]  /*1500*/  IMAD.MOV.U32 R28, RZ, RZ, RZ ;  /* 0x000000ffff1c7224 */ /* 0x000fd200078e00ff */
[C---:B------:R-:W-:Y:S02]  /*1510*/  FSETP.NEU.AND P0, PT, R17.reuse, RZ, PT ;  /* 0x000000ff1100720b */ /* 0x040fe40003f0d000 */
[----:B------:R-:W-:-:S04]  /*1520*/  LOP3.LUT R18, R17, 0x80000000, R19, 0x48, !PT ;  /* 0x8000000011127812 */ /* 0x000fc800078e4813 */
[----:B------:R-:W-:-:S07]  /*1530*/  LOP3.LUT R29, R18, R29, RZ, 0xfc, !PT ;  /* 0x0000001d121d7212 */ /* 0x000fce00078efcff */
[----:B------:R-:W-:Y:S05]  /*1540*/  @!P0 BRA `(.L_x_753) ;  /* 0x00000000007c8947 */ /* 0x000fea0003800000 */
[C---:B------:R-:W-:Y:S01]  /*1550*/  IADD3 R17, PT, PT, -R21.reuse, RZ, RZ ;  /* 0x000000ff15117210 */ /* 0x040fe20007ffe1ff */
[----:B------:R-:W-:Y:S01]  /*1560*/  IMAD.MOV.U32 R16, RZ, RZ, RZ ;  /* 0x000000ffff107224 */ /* 0x000fe200078e00ff */
[----:B------:R-:W-:-:S05]  /*1570*/  IADD3 R21, PT, PT, -R21, -0x43300000, RZ ;  /* 0xbcd0000015157810 */ /* 0x000fca0007ffe1ff */
[----:B------:R-:W-:Y:S02]  /*1580*/  DFMA R16, R34, -R16, R24 ;  /* 0x800000102210722b */ /* 0x000fe40000000018 */
[----:B------:R-:W-:-:S08]  /*1590*/  DMUL.RP R24, R24, R28 ;  /* 0x0000001c18187228 */ /* 0x000fd00000008000 */
[----:B------:R-:W-:Y:S02]  /*15a0*/  FSETP.NEU.AND P0, PT, |R17|, R21, PT ;  /* 0x000000151100720b */ /* 0x000fe40003f0d200 */
[----:B------:R-:W-:Y:S02]  /*15b0*/  LOP3.LUT R11, R25, R18, RZ, 0x3c, !PT ;  /* 0x00000012190b7212 */ /* 0x000fe400078e3cff */
[----:B------:R-:W-:Y:S02]  /*15c0*/  FSEL R34, R24, R34, !P0 ;  /* 0x0000002218227208 */ /* 0x000fe40004000000 */
[----:B------:R-:W-:Y:S01]  /*15d0*/  FSEL R35, R11, R35, !P0 ;  /* 0x000000230b237208 */ /* 0x000fe20004000000 */
[----:B------:R-:W-:Y:S06]  /*15e0*/  BRA `(.L_x_753) ;  /* 0x0000000000547947 */ /* 0x000fec0003800000 */
.L_x_752:
[----:B------:R-:W-:-:S14]  /*15f0*/  DSETP.NAN.AND P0, PT, R20, R20, PT ;  /* 0x000000141400722a */ /* 0x000fdc0003f08000 */
[----:B------:R-:W-:Y:S05]  /*1600*/  @P0 BRA `(.L_x_754) ;  /* 0x0000000000440947 */ /* 0x000fea0003800000 */
[----:B------:R-:W-:-:S14]  /*1610*/  DSETP.NAN.AND P0, PT, R18, R18, PT ;  /* 0x000000121200722a */ /* 0x000fdc0003f08000 */
[----:B------:R-:W-:Y:S05]  /*1620*/  @P0 BRA `(.L_x_755) ;  /* 0x0000000000300947 */ /* 0x000fea0003800000 */
[----:B------:R-:W-:Y:S01]  /*1630*/  ISETP.NE.AND P0, PT, R29, R30, PT ;  /* 0x0000001e1d00720c */ /* 0x000fe20003f05270 */
[----:B------:R-:W-:Y:S02]  /*1640*/  IMAD.MOV.U32 R34, RZ, RZ, 0x0 ;  /* 0x00000000ff227424 */ /* 0x000fe400078e00ff */
[----:B------:R-:W-:-:S10]  /*1650*/  IMAD.MOV.U32 R35, RZ, RZ, -0x80000 ;  /* 0xfff80000ff237424 */ /* 0x000fd400078e00ff */
[----:B------:R-:W-:Y:S05]  /*1660*/  @!P0 BRA `(.L_x_753) ;  /* 0x0000000000348947 */ /* 0x000fea0003800000 */
[----:B------:R-:W-:Y:S02]  /*1670*/  ISETP.NE.AND P0, PT, R29, 0x7ff00000, PT ;  /* 0x7ff000001d00780c */ /* 0x000fe40003f05270 */
[----:B------:R-:W-:Y:S02]  /*1680*/  LOP3.LUT R35, R21, 0x80000000, R19, 0x48, !PT ;  /* 0x8000000015237812 */ /* 0x000fe400078e4813 */
[----:B------:R-:W-:-:S13]  /*1690*/  ISETP.EQ.OR P0, PT, R30, RZ, !P0 ;  /* 0x000000ff1e00720c */ /* 0x000fda0004702670 */
[----:B------:R-:W-:Y:S02]  /*16a0*/  @P0 LOP3.LUT R11, R35, 0x7ff00000, RZ, 0xfc, !PT ;  /* 0x7ff00000230b0812 */ /* 0x000fe400078efcff */
[----:B------:R-:W-:Y:S01]  /*16b0*/  @!P0 MOV R34, RZ ;  /* 0x000000ff00228202 */ /* 0x000fe20000000f00 */
[----:B------:R-:W-:Y:S02]  /*16c0*/  @P0 IMAD.MOV.U32 R34, RZ, RZ, RZ ;  /* 0x000000ffff220224 */ /* 0x000fe400078e00ff */
[----:B------:R-:W-:Y:S01]  /*16d0*/  @P0 IMAD.MOV.U32 R35, RZ, RZ, R11 ;  /* 0x000000ffff230224 */ /* 0x000fe200078e000b */
[----:B------:R-:W-:Y:S06]  /*16e0*/  BRA `(.L_x_753) ;  /* 0x0000000000147947 */ /* 0x000fec0003800000 */
.L_x_755:
[----:B------:R-:W-:Y:S01]  /*16f0*/  LOP3.LUT R35, R19, 0x80000, RZ, 0xfc, !PT ;  /* 0x0008000013237812 */ /* 0x000fe200078efcff */
[----:B------:R-:W-:Y:S01]  /*1700*/  IMAD.MOV.U32 R34, RZ, RZ, R18 ;  /* 0x000000ffff227224 */ /* 0x000fe200078e0012 */
[----:B------:R-:W-:Y:S06]  /*1710*/  BRA `(.L_x_753) ;  /* 0x0000000000087947 */ /* 0x000fec0003800000 */
.L_x_754:
[----:B------:R-:W-:Y:S02]  /*1720*/  LOP3.LUT R35, R21, 0x80000, RZ, 0xfc, !PT ;  /* 0x0008000015237812 */ /* 0x000fe400078efcff */
[----:B------:R-:W-:-:S07]  /*1730*/  MOV R34, R20 ;  /* 0x0000001400227202 */ /* 0x000fce0000000f00 */
.L_x_753:
[----:B------:R-:W-:Y:S05]  /*1740*/  BSYNC.RECONVERGENT B3 ;  /* 0x0000000000037941 */ /* 0x000fea0003800200 */
.L_x_751:
[----:B------:R-:W-:Y:S02]  /*1750*/  IMAD.MOV.U32 R16, RZ, RZ, R0 ;  /* 0x000000ffff107224 */ /* 0x000fe400078e0000 */
[----:B------:R-:W-:-:S04]  /*1760*/  IMAD.MOV.U32 R17, RZ, RZ, 0x0 ;  /* 0x00000000ff117424 */ /* 0x000fc800078e00ff */
[----:B------:R-:W-:Y:S05]  /*1770*/  RET.REL.NODEC R16 `(_Z6DividePdS_i) ;  /* 0xffffffe810207950 */ /* 0x000fea0003c3ffff */
.L_x_756:
        /* <DEDUP_REMOVED lines=16> */
.L_x_764:


//--------------------- .text._Z9SwapLinesPdS_iii --------------------------
	.section	.text._Z9SwapLinesPdS_iii,"ax",@progbits
	.align	128
        .global         _Z9SwapLinesPdS_iii
        .type           _Z9SwapLinesPdS_iii,@function
        .size           _Z9SwapLinesPdS_iii,(.L_x_777 - _Z9SwapLinesPdS_iii)
        .other          _Z9SwapLinesPdS_iii,@"STO_CUDA_ENTRY STV_DEFAULT"
_Z9SwapLinesPdS_iii:
.text._Z9SwapLinesPdS_iii:
[----:B------:R-:W-:Y:S01]  /*0000*/  LDC R1, c[0x0][0x37c] ;  /* 0x0000df00ff017b82 */ /* 0x000fe20000000800 */
[----:B------:R-:W0:Y:S07]  /*0010*/  S2R R9, SR_TID.X ;  /* 0x0000000000097919 */ /* 0x000e2e0000002100 */
[----:B------:R-:W0:Y:S01]  /*0020*/  S2UR UR4, SR_CTAID.X ;  /* 0x00000000000479c3 */ /* 0x000e220000002500 */
[----:B------:R-:W1:Y:S07]  /*0030*/  LDCU UR6, c[0x0][0x390] ;  /* 0x00007200ff0677ac */ /* 0x000e6e0008000800 */
[----:B------:R-:W0:Y:S01]  /*0040*/  LDC R0, c[0x0][0x360] ;  /* 0x0000d800ff007b82 */ /* 0x000e220000000800 */
[----:B------:R-:W2:Y:S01]  /*0050*/  LDCU UR5, c[0x0][0x370] ;  /* 0x00006e00ff0577ac */ /* 0x000ea20008000800 */
[----:B0-----:R-:W-:-:S02]  /*0060*/  IMAD R9, R0, UR4, R9 ;  /* 0x0000000400097c24 */ /* 0x001fc4000f8e0209 */
[----:B--2---:R-:W-:-:S03]  /*0070*/  IMAD R0, R0, UR5, RZ ;  /* 0x0000000500007c24 */ /* 0x004fc6000f8e02ff */
[----:B-1----:R-:W-:-:S13]  /*0080*/  ISETP.GE.AND P0, PT, R9, UR6, PT ;  /* 0x0000000609007c0c */ /* 0x002fda000bf06270 */
[----:B------:R-:W-:Y:S05]  /*0090*/  @P0 EXIT ;  /* 0x000000000000094d */ /* 0x000fea0003800000 */
[----:B------:R-:W0:Y:S01]  /*00a0*/  I2F.U32.RP R7, R0 ;  /* 0x0000000000077306 */ /* 0x000e220000209000 */
[----:B------:R-:W-:Y:S01]  /*00b0*/  IADD3 R4, PT, PT, R0, R9, RZ ;  /* 0x0000000900047210 */ /* 0x000fe20007ffe0ff */
[----:B------:R-:W1:Y:S01]  /*00c0*/  LDCU.64 UR4, c[0x0][0x358] ;  /* 0x00006b00ff0477ac */ /* 0x000e620008000a00 */
[----:B------:R-:W-:Y:S01]  /*00d0*/  IADD3 R11, PT, PT, RZ, -R0, RZ ;  /* 0x80000000ff0b7210 */ /* 0x000fe20007ffe0ff */
[----:B------:R-:W-:Y:S01]  /*00e0*/  BSSY.RECONVERGENT B0, `(.L_x_757) ;  /* 0x0000035000007945 */ /* 0x000fe20003800200 */
[C---:B------:R-:W-:Y:S02]  /*00f0*/  ISETP.GE.AND P0, PT, R4.reuse, UR6, PT ;  /* 0x0000000604007c0c */ /* 0x040fe4000bf06270 */
[----:B------:R-:W-:Y:S02]  /*0100*/  VIMNMX R5, PT, PT, R4, UR6, !PT ;  /* 0x0000000604057c48 */ /* 0x000fe4000ffe0100 */
[----:B------:R-:W-:Y:S02]  /*0110*/  SEL R6, RZ, 0x1, P0 ;  /* 0x00000001ff067807 */ /* 0x000fe40000000000 */
[----:B------:R-:W-:-:S02]  /*0120*/  ISETP.NE.U32.AND P2, PT, R0, RZ, PT ;  /* 0x000000ff0000720c */ /* 0x000fc40003f45070 */
[----:B------:R-:W-:Y:S01]  /*0130*/  IADD3 R5, PT, PT, R5, -R4, -R6 ;  /* 0x8000000405057210 */ /* 0x000fe20007ffe806 */
[----:B0-----:R-:W0:Y:S02]  /*0140*/  MUFU.RCP R7, R7 ;  /* 0x0000000700077308 */ /* 0x001e240000001000 */
[----:B0-----:R-:W-:-:S06]  /*0150*/  IADD3 R2, PT, PT, R7, 0xffffffe, RZ ;  /* 0x0ffffffe07027810 */ /* 0x001fcc0007ffe0ff */
[----:B------:R0:W2:Y:S02]  /*0160*/  F2I.FTZ.U32.TRUNC.NTZ R3, R2 ;  /* 0x0000000200037305 */ /* 0x0000a4000021f000 */
[----:B0-----:R-:W-:Y:S02]  /*0170*/  HFMA2 R2, -RZ, RZ, 0, 0 ;  /* 0x00000000ff027431 */ /* 0x001fe400000001ff */
[----:B--2---:R-:W-:-:S04]  /*0180*/  IMAD R11, R11, R3, RZ ;  /* 0x000000030b0b7224 */ /* 0x004fc800078e02ff */
[----:B------:R-:W-:-:S06]  /*0190*/  IMAD.HI.U32 R8, R3, R11, R2 ;  /* 0x0000000b03087227 */ /* 0x000fcc00078e0002 */
[----:B------:R-:W-:-:S05]  /*01a0*/  IMAD.HI.U32 R3, R8, R5, RZ ;  /* 0x0000000508037227 */ /* 0x000fca00078e00ff */
[----:B------:R-:W-:-:S05]  /*01b0*/  IADD3 R2, PT, PT, -R3, RZ, RZ ;  /* 0x000000ff03027210 */ /* 0x000fca0007ffe1ff */
[----:B------:R-:W-:-:S05]  /*01c0*/  IMAD R5, R0, R2, R5 ;  /* 0x0000000200057224 */ /* 0x000fca00078e0205 */
[----:B------:R-:W-:-:S13]  /*01d0*/  ISETP.GE.U32.AND P0, PT, R5, R0, PT ;  /* 0x000000000500720c */ /* 0x000fda0003f06070 */
[----:B------:R-:W-:Y:S02]  /*01e0*/  @P0 IADD3 R5, PT, PT, -R0, R5, RZ ;  /* 0x0000000500050210 */ /* 0x000fe40007ffe1ff */
[----:B------:R-:W-:Y:S02]  /*01f0*/  @P0 IADD3 R3, PT, PT, R3, 0x1, RZ ;  /* 0x0000000103030810 */ /* 0x000fe40007ffe0ff */
[----:B------:R-:W-:-:S13]  /*0200*/  ISETP.GE.U32.AND P1, PT, R5, R0, PT ;  /* 0x000000000500720c */ /* 0x000fda0003f26070 */
[----:B------:R-:W-:Y:S02]  /*0210*/  @P1 IADD3 R3, PT, PT, R3, 0x1, RZ ;  /* 0x0000000103031810 */ /* 0x000fe40007ffe0ff */
[----:B------:R-:W-:-:S04]  /*0220*/  @!P2 LOP3.LUT R3, RZ, R0, RZ, 0x33, !PT ;  /* 0x00000000ff03a212 */ /* 0x000fc800078e33ff */
[----:B------:R-:W-:-:S04]  /*0230*/  IADD3 R6, PT, PT, R6, R3, RZ ;  /* 0x0000000306067210 */ /* 0x000fc80007ffe0ff */
[C---:B------:R-:W-:Y:S02]  /*0240*/  LOP3.LUT R2, R6.reuse, 0x3, RZ, 0xc0, !PT ;  /* 0x0000000306027812 */ /* 0x040fe400078ec0ff */
[----:B------:R-:W-:Y:S02]  /*0250*/  ISETP.GE.U32.AND P1, PT, R6, 0x3, PT ;  /* 0x000000030600780c */ /* 0x000fe40003f26070 */
[----:B------:R-:W-:-:S13]  /*0260*/  ISETP.NE.AND P0, PT, R2, 0x3, PT ;  /* 0x000000030200780c */ /* 0x000fda0003f05270 */
[----:B-1----:R-:W-:Y:S05]  /*0270*/  @!P0 BRA `(.L_x_758) ;  /* 0x00000000006c8947 */ /* 0x002fea0003800000 */
[----:B------:R-:W0:Y:S01]  /*0280*/  LDC R8, c[0x0][0x398] ;  /* 0x0000e600ff087b82 */ /* 0x000e220000000800 */
[----:B------:R-:W-:-:S04]  /*0290*/  IADD3 R6, PT, PT, R6, 0x1, RZ ;  /* 0x0000000106067810 */ /* 0x000fc80007ffe0ff */
[----:B------:R-:W-:-:S03]  /*02a0*/  LOP3.LUT R6, R6, 0x3, RZ, 0xc0, !PT ;  /* 0x0000000306067812 */ /* 0x000fc600078ec0ff */
[----:B------:R-:W1:Y:S08]  /*02b0*/  LDC R10, c[0x0][0x394] ;  /* 0x0000e500ff0a7b82 */ /* 0x000e700000000800 */
[----:B------:R-:W2:Y:S08]  /*02c0*/  LDC.64 R4, c[0x0][0x380] ;  /* 0x0000e000ff047b82 */ /* 0x000eb00000000a00 */
[----:B------:R-:W3:Y:S01]  /*02d0*/  LDC.64 R2, c[0x0][0x388] ;  /* 0x0000e200ff027b82 */ /* 0x000ee20000000a00 */
[C---:B0-----:R-:W-:Y:S01]  /*02e0*/  IMAD R25, R9.reuse, UR6, R8 ;  /* 0x0000000609197c24 */ /* 0x041fe2000f8e0208 */
[----:B------:R-:W-:Y:S01]  /*02f0*/  IADD3 R8, PT, PT, -R6, RZ, RZ ;  /* 0x000000ff06087210 */ /* 0x000fe20007ffe1ff */
[----:B-1----:R-:W-:-:S07]  /*0300*/  IMAD R27, R9, UR6, R10 ;  /* 0x00000006091b7c24 */ /* 0x002fce000f8e020a */
.L_x_759:
[----:B0-2---:R-:W-:-:S04]  /*0310*/  IMAD.WIDE R16, R25, 0x8, R4 ;  /* 0x0000000819107825 */ /* 0x005fc800078e0204 */
[----:B------:R-:W-:Y:S01]  /*0320*/  IMAD.WIDE R12, R27, 0x8, R4 ;  /* 0x000000081b0c7825 */ /* 0x000fe200078e0204 */
[----:B------:R-:W2:Y:S04]  /*0330*/  LDG.E.64 R18, desc[UR4][R16.64] ;  /* 0x0000000410127981 */ /* 0x000ea8000c1e1b00 */
[----:B------:R-:W4:Y:S01]  /*0340*/  LDG.E.64 R14, desc[UR4][R12.64] ;  /* 0x000000040c0e7981 */ /* 0x000f22000c1e1b00 */
[----:B---3--:R-:W-:-:S04]  /*0350*/  IMAD.WIDE R6, R25, 0x8, R2 ;  /* 0x0000000819067825 */ /* 0x008fc800078e0202 */
[----:B------:R-:W-:Y:S01]  /*0360*/  IMAD.WIDE R10, R27, 0x8, R2 ;  /* 0x000000081b0a7825 */ /* 0x000fe200078e0202 */
[----:B--2---:R0:W-:Y:S04]  /*0370*/  STG.E.64 desc[UR4][R12.64], R18 ;  /* 0x000000120c007986 */ /* 0x0041e8000c101b04 */
[----:B----4-:R0:W-:Y:S04]  /*0380*/  STG.E.64 desc[UR4][R16.64], R14 ;  /* 0x0000000e10007986 */ /* 0x0101e8000c101b04 */
[----:B------:R-:W2:Y:S04]  /*0390*/  LDG.E.64 R22, desc[UR4][R6.64] ;  /* 0x0000000406167981 */ /* 0x000ea8000c1e1b00 */
[----:B------:R-:W3:Y:S01]  /*03a0*/  LDG.E.64 R20, desc[UR4][R10.64] ;  /* 0x000000040a147981 */ /* 0x000ee2000c1e1b00 */
[----:B------:R-:W-:Y:S01]  /*03b0*/  IADD3 R8, PT, PT, R8, 0x1, RZ ;  /* 0x0000000108087810 */ /* 0x000fe20007ffe0ff */
[C---:B------:R-:W-:Y:S01]  /*03c0*/  IMAD R25, R0.reuse, UR6, R25 ;  /* 0x0000000600197c24 */ /* 0x040fe2000f8e0219 */
[C---:B------:R-:W-:Y:S01]  /*03d0*/  IADD3 R9, PT, PT, R0.reuse, R9, RZ ;  /* 0x0000000900097210 */ /* 0x040fe20007ffe0ff */
[----:B------:R-:W-:Y:S01]  /*03e0*/  IMAD R27, R0, UR6, R27 ;  /* 0x00000006001b7c24 */ /* 0x000fe2000f8e021b */
[----:B------:R-:W-:Y:S01]  /*03f0*/  ISETP.NE.AND P0, PT, R8, RZ, PT ;  /* 0x000000ff0800720c */ /* 0x000fe20003f05270 */
[----:B--2---:R0:W-:Y:S04]  /*0400*/  STG.E.64 desc[UR4][R10.64], R22 ;  /* 0x000000160a007986 */ /* 0x0041e8000c101b04 */
[----:B---3--:R0:W-:Y:S08]  /*0410*/  STG.E.64 desc[UR4][R6.64], R20 ;  /* 0x0000001406007986 */ /* 0x0081f0000c101b04 */
[----:B------:R-:W-:Y:S05]  /*0420*/  @P0 BRA `(.L_x_759) ;  /* 0xfffffffc00b80947 */ /* 0x000fea000383ffff */
.L_x_758:
[----:B------:R-:W-:Y:S05]  /*0430*/  BSYNC.RECONVERGENT B0 ;  /* 0x0000000000007941 */ /* 0x000fea0003800200 */
.L_x_757:
[----:B------:R-:W-:Y:S05]  /*0440*/  @!P1 EXIT ;  /* 0x000000000000994d */ /* 0x000fea0003800000 */
.L_x_760:
[----:B01----:R-:W0:Y:S08]  /*0450*/  LDC R6, c[0x0][0x398] ;  /* 0x0000e600ff067b82 */ /* 0x003e300000000800 */
[----:B------:R-:W1:Y:S08]  /*0460*/  LDC R7, c[0x0][0x394] ;  /* 0x0000e500ff077b82 */ /* 0x000e700000000800 */
[----:B------:R-:W2:Y:S01]  /*0470*/  LDC.64 R4, c[0x0][0x380] ;  /* 0x0000e000ff047b82 */ /* 0x000ea20000000a00 */
[----:B0-----:R-:W-:-:S07]  /*0480*/  IMAD R13, R9, UR6, R6 ;  /* 0x00000006090d7c24 */ /* 0x001fce000f8e0206 */
[----:B------:R-:W0:Y:S01]  /*0490*/  LDC.64 R2, c[0x0][0x388] ;  /* 0x0000e200ff027b82 */ /* 0x000e220000000a00 */
[----:B-1----:R-:W-:Y:S02]  /*04a0*/  IMAD R15, R9, UR6, R7 ;  /* 0x00000006090f7c24 */ /* 0x002fe4000f8e0207 */
[----:B--2---:R-:W-:-:S04]  /*04b0*/  IMAD.WIDE R28, R13, 0x8, R4 ;  /* 0x000000080d1c7825 */ /* 0x004fc800078e0204 */
[----:B------:R-:W-:Y:S01]  /*04c0*/  IMAD.WIDE R10, R15, 0x8, R4 ;  /* 0x000000080f0a7825 */ /* 0x000fe200078e0204 */
[----:B------:R-:W2:Y:S04]  /*04d0*/  LDG.E.64 R16, desc[UR4][R28.64] ;  /* 0x000000041c107981 */ /* 0x000ea8000c1e1b00 */
[----:B------:R-:W3:Y:S01]  /*04e0*/  LDG.E.64 R22, desc[UR4][R10.64] ;  /* 0x000000040a167981 */ /* 0x000ee2000c1e1b00 */
[----:B0-----:R-:W-:-:S04]  /*04f0*/  IMAD.WIDE R12, R13, 0x8, R2 ;  /* 0x000000080d0c7825 */ /* 0x001fc800078e0202 */
[----:B------:R-:W-:Y:S01]  /*0500*/  IMAD.WIDE R14, R15, 0x8, R2 ;  /* 0x000000080f0e7825 */ /* 0x000fe200078e0202 */
[----:B------:R-:W-:Y:S01]  /*0510*/  IADD3 R19, PT, PT, R0, R9, RZ ;  /* 0x0000000900137210 */ /* 0x000fe20007ffe0ff */
[----:B--2---:R0:W-:Y:S04]  /*0520*/  STG.E.64 desc[UR4][R10.64], R16 ;  /* 0x000000100a007986 */ /* 0x0041e8000c101b04 */
[----:B---3--:R1:W-:Y:S04]  /*0530*/  STG.E.64 desc[UR4][R28.64], R22 ;  /* 0x000000161c007986 */ /* 0x0083e8000c101b04 */
[----:B------:R-:W2:Y:S04]  /*0540*/  LDG.E.64 R24, desc[UR4][R12.64] ;  /* 0x000000040c187981 */ /* 0x000ea8000c1e1b00 */
[----:B------:R-:W3:Y:S01]  /*0550*/  LDG.E.64 R26, desc[UR4][R14.64] ;  /* 0x000000040e1a7981 */ /* 0x000ee2000c1e1b00 */
[----:B------:R-:W-:-:S02]  /*0560*/  IMAD R8, R19, UR6, R6 ;  /* 0x0000000613087c24 */ /* 0x000fc4000f8e0206 */
[----:B------:R-:W-:Y:S02]  /*0570*/  IMAD R9, R19, UR6, R7 ;  /* 0x0000000613097c24 */ /* 0x000fe4000f8e0207 */
[----:B------:R-:W-:-:S04]  /*0580*/  IMAD.WIDE R20, R8, 0x8, R4 ;  /* 0x0000000808147825 */ /* 0x000fc800078e0204 */
[----:B0-----:R-:W-:Y:S01]  /*0590*/  IMAD.WIDE R16, R9, 0x8, R4 ;  /* 0x0000000809107825 */ /* 0x001fe200078e0204 */
[----:B--2---:R-:W-:Y:S04]  /*05a0*/  STG.E.64 desc[UR4][R14.64], R24 ;  /* 0x000000180e007986 */ /* 0x004fe8000c101b04 */
[----:B---3--:R0:W-:Y:S04]  /*05b0*/  STG.E.64 desc[UR4][R12.64], R26 ;  /* 0x0000001a0c007986 */ /* 0x0081e8000c101b04 */
[----:B-1----:R-:W2:Y:S04]  /*05c0*/  LDG.E.64 R22, desc[UR4][R16.64] ;  /* 0x0000000410167981 */ /* 0x002ea8000c1e1b00 */
[----:B0-----:R-:W3:Y:S01]  /*05d0*/  LDG.E.64 R12, desc[UR4][R20.64] ;  /* 0x00000004140c7981 */ /* 0x001ee2000c1e1b00 */
[----:B------:R-:W-:-:S04]  /*05e0*/  IMAD.WIDE R10, R8, 0x8, R2 ;  /* 0x00000008080a7825 */ /* 0x000fc800078e0202 */
[----:B------:R-:W-:Y:S01]  /*05f0*/  IMAD.WIDE R8, R9, 0x8, R2 ;  /* 0x0000000809087825 */ /* 0x000fe200078e0202 */
[----:B---3--:R-:W-:Y:S04]  /*0600*/  STG.E.64 desc[UR4][R16.64], R12 ;  /* 0x0000000c10007986 */ /* 0x008fe8000c101b04 */
[----:B--2---:R0:W-:Y:S04]  /*0610*/  STG.E.64 desc[UR4][R20.64], R22 ;  /* 0x0000001614007986 */ /* 0x0041e8000c101b04 */
[----:B------:R-:W2:Y:S04]  /*0620*/  LDG.E.64 R28, desc[UR4][R10.64] ;  /* 0x000000040a1c7981 */ /* 0x000ea8000c1e1b00 */
[----:B------:R-:W3:Y:S01]  /*0630*/  LDG.E.64 R26, desc[UR4][R8.64] ;  /* 0x00000004081a7981 */ /* 0x000ee2000c1e1b00 */
[----:B0-----:R-:W-:-:S05]  /*0640*/  IADD3 R23, PT, PT, R0, R19, RZ ;  /* 0x0000001300177210 */ /* 0x001fca0007ffe0ff */
[C---:B------:R-:W-:Y:S02]  /*0650*/  IMAD R14, R23.reuse, UR6, R6 ;  /* 0x00000006170e7c24 */ /* 0x040fe4000f8e0206 */
[----:B------:R-:W-:Y:S02]  /*0660*/  IMAD R15, R23, UR6, R7 ;  /* 0x00000006170f7c24 */ /* 0x000fe4000f8e0207 */
[----:B------:R-:W-:-:S04]  /*0670*/  IMAD.WIDE R24, R14, 0x8, R4 ;  /* 0x000000080e187825 */ /* 0x000fc800078e0204 */
[----:B------:R-:W-:Y:S01]  /*0680*/  IMAD.WIDE R18, R15, 0x8, R4 ;  /* 0x000000080f127825 */ /* 0x000fe200078e0204 */
[----:B--2---:R-:W-:Y:S04]  /*0690*/  STG.E.64 desc[UR4][R8.64], R28 ;  /* 0x0000001c08007986 */ /* 0x004fe8000c101b04 */
[----:B---3--:R0:W-:Y:S04]  /*06a0*/  STG.E.64 desc[UR4][R10.64], R26 ;  /* 0x0000001a0a007986 */ /* 0x0081e8000c101b04 */
[----:B------:R-:W2:Y:S04]  /*06b0*/  LDG.E.64 R16, desc[UR4][R18.64] ;  /* 0x0000000412107981 */ /* 0x000ea8000c1e1b00 */
[----:B0-----:R-:W3:Y:S01]  /*06c0*/  LDG.E.64 R26, desc[UR4][R24.64] ;  /* 0x00000004181a7981 */ /* 0x001ee2000c1e1b00 */
[----:B------:R-:W-:-:S04]  /*06d0*/  IMAD.WIDE R12, R14, 0x8, R2 ;  /* 0x000000080e0c7825 */ /* 0x000fc800078e0202 */
[----:B------:R-:W-:Y:S01]  /*06e0*/  IMAD.WIDE R14, R15, 0x8, R2 ;  /* 0x000000080f0e7825 */ /* 0x000fe200078e0202 */
[----:B------:R-:W-:Y:S01]  /*06f0*/  IADD3 R23, PT, PT, R0, R23, RZ ;  /* 0x0000001700177210 */ /* 0x000fe20007ffe0ff */
[----:B---3--:R-:W-:Y:S04]  /*0700*/  STG.E.64 desc[UR4][R18.64], R26 ;  /* 0x0000001a12007986 */ /* 0x008fe8000c101b04 */
[----:B--2---:R0:W-:Y:S04]  /*0710*/  STG.E.64 desc[UR4][R24.64], R16 ;  /* 0x0000001018007986 */ /* 0x0041e8000c101b04 */
[----:B------:R-:W2:Y:S04]  /*0720*/  LDG.E.64 R20, desc[UR4][R14.64] ;  /* 0x000000040e147981 */ /* 0x000ea8000c1e1b00 */
[----:B0-----:R-:W3:Y:S01]  /*0730*/  LDG.E.64 R16, desc[UR4][R12.64] ;  /* 0x000000040c107981 */ /* 0x001ee2000c1e1b00 */
[----:B------:R-:W-:-:S02]  /*0740*/  IMAD R29, R23, UR6, R6 ;  /* 0x00000006171d7c24 */ /* 0x000fc4000f8e0206 */
[----:B------:R-:W-:Y:S02]  /*0750*/  IMAD R9, R23, UR6, R7 ;  /* 0x0000000617097c24 */ /* 0x000fe4000f8e0207 */
[----:B------:R-:W-:-:S04]  /*0760*/  IMAD.WIDE R6, R29, 0x8, R4 ;  /* 0x000000081d067825 */ /* 0x000fc800078e0204 */
[----:B------:R-:W-:Y:S01]  /*0770*/  IMAD.WIDE R4, R9, 0x8, R4 ;  /* 0x0000000809047825 */ /* 0x000fe200078e0204 */
[----:B---3--:R1:W-:Y:S04]  /*0780*/  STG.E.64 desc[UR4][R14.64], R16 ;  /* 0x000000100e007986 */ /* 0x0083e8000c101b04 */
[----:B--2---:R1:W-:Y:S04]  /*0790*/  STG.E.64 desc[UR4][R12.64], R20 ;  /* 0x000000140c007986 */ /* 0x0043e8000c101b04 */
[----:B------:R-:W2:Y:S04]  /*07a0*/  LDG.E.64 R18, desc[UR4][R6.64] ;  /* 0x0000000406127981 */ /* 0x000ea8000c1e1b00 */
[----:B------:R-:W3:Y:S01]  /*07b0*/  LDG.E.64 R10, desc[UR4][R4.64] ;  /* 0x00000004040a7981 */ /* 0x000ee2000c1e1b00 */
[----:B------:R-:W-:-:S04]  /*07c0*/  IMAD.WIDE R26, R29, 0x8, R2 ;  /* 0x000000081d1a7825 */ /* 0x000fc800078e0202 */
[----:B------:R-:W-:Y:S01]  /*07d0*/  IMAD.WIDE R2, R9, 0x8, R2 ;  /* 0x0000000809027825 */ /* 0x000fe200078e0202 */
[----:B--2---:R1:W-:Y:S04]  /*07e0*/  STG.E.64 desc[UR4][R4.64], R18 ;  /* 0x0000001204007986 */ /* 0x0043e8000c101b04 */
[----:B---3--:R1:W-:Y:S04]  /*07f0*/  STG.E.64 desc[UR4][R6.64], R10 ;  /* 0x0000000a06007986 */ /* 0x0083e8000c101b04 */
[----:B------:R-:W2:Y:S04]  /*0800*/  LDG.E.64 R28, desc[UR4][R26.64] ;  /* 0x000000041a1c7981 */ /* 0x000ea8000c1e1b00 */
[----:B------:R-:W3:Y:S01]  /*0810*/  LDG.E.64 R24, desc[UR4][R2.64] ;  /* 0x0000000402187981 */ /* 0x000ee2000c1e1b00 */
[----:B------:R-:W-:-:S04]  /*0820*/  IADD3 R9, PT, PT, R0, R23, RZ ;  /* 0x0000001700097210 */ /* 0x000fc80007ffe0ff */
[----:B------:R-:W-:Y:S01]  /*0830*/  ISETP.GE.AND P0, PT, R9, UR6, PT ;  /* 0x0000000609007c0c */ /* 0x000fe2000bf06270 */
[----:B--2---:R1:W-:Y:S04]  /*0840*/  STG.E.64 desc[UR4][R2.64], R28 ;  /* 0x0000001c02007986 */ /* 0x0043e8000c101b04 */
[----:B---3--:R1:W-:Y:S08]  /*0850*/  STG.E.64 desc[UR4][R26.64], R24 ;  /* 0x000000181a007986 */ /* 0x0083f0000c101b04 */
[----:B------:R-:W-:Y:S05]  /*0860*/  @!P0 BRA `(.L_x_760) ;  /* 0xfffffff800f88947 */ /* 0x000fea000383ffff */
[----:B------:R-:W-:Y:S05]  /*0870*/  EXIT ;  /* 0x000000000000794d */ /* 0x000fea0003800000 */
.L_x_761:
        /* <DEDUP_REMOVED lines=16> */
.L_x_777:


//--------------------- .nv.shared._ZN3cub18CUB_300001_SM_10006detail11EmptyKernelIvEEvv --------------------------
	.section	.nv.shared._ZN3cub18CUB_300001_SM_10006detail11EmptyKernelIvEEvv,"aw",@nobits
	.sectionflags	@""
	.align	16
	.zero		1024


//--------------------- .nv.shared.reserved.0     --------------------------
	.section	.nv.shared.reserved.0,"aw",@nobits
	.weak		__nv_reservedSMEM_offset_0_alias
	.size		__nv_reservedSMEM_offset_0_alias, 0, 64
	.other		__nv_reservedSMEM_offset_0_alias,@"STO_CUDA_RESERVED_SHARED STV_DEFAULT"
__nv_reservedSMEM_offset_0_alias:
	.zero		0
	.zero		64


//--------------------- .nv.global                --------------------------
	.section	.nv.global,"aw",@nobits
.nv.global:
	.type		_ZN34_INTERNAL_14f254e4_4_k_cu_b01736eb6thrust24THRUST_300001_SM_1000_NS12placeholders2_8E,@object
	.size		_ZN34_INTERNAL_14f254e4_4_k_cu_b01736eb6thrust24THRUST_300001_SM_1000_NS12placeholders2_8E,(_ZN34_INTERNAL_14f254e4_4_k_cu_b01736eb4cuda3std3__436_GLOBAL__N__14f254e4_4_k_cu_b01736eb6ignoreE - _ZN34_INTERNAL_14f254e4_4_k_cu_b01736eb6thrust24THRUST_300001_SM_1000_NS12placeholders2_8E)
_ZN34_INTERNAL_14f254e4_4_k_cu_b01736eb6thrust24THRUST_300001_SM_1000_NS12placeholders2_8E:
	.zero		1
	.type		_ZN34_INTERNAL_14f254e4_4_k_cu_b01736eb4cuda3std3__436_GLOBAL__N__14f254e4_4_k_cu_b01736eb6ignoreE,@object
	.size		_ZN34_INTERNAL_14f254e4_4_k_cu_b01736eb4cuda3std3__436_GLOBAL__N__14f254e4_4_k_cu_b01736eb6ignoreE,(_ZN34_INTERNAL_14f254e4_4_k_cu_b01736eb4cuda3std6ranges3__45__cpo4dataE - _ZN34_INTERNAL_14f254e4_4_k_cu_b01736eb4cuda3std3__436_GLOBAL__N__14f254e4_4_k_cu_b01736eb6ignoreE)
_ZN34_INTERNAL_14f254e4_4_k_cu_b01736eb4cuda3std3__436_GLOBAL__N__14f254e4_4_k_cu_b01736eb6ignoreE:
	.zero		1
	.type		_ZN34_INTERNAL_14f254e4_4_k_cu_b01736eb4cuda3std6ranges3__45__cpo4dataE,@object
	.size		_ZN34_INTERNAL_14f254e4_4_k_cu_b01736eb4cuda3std6ranges3__45__cpo4dataE,(_ZN34_INTERNAL_14f254e4_4_k_cu_b01736eb6thrust24THRUST_300001_SM_1000_NS6system3cpp3parE - _ZN34_INTERNAL_14f254e4_4_k_cu_b01736eb4cuda3std6ranges3__45__cpo4dataE)
_ZN34_INTERNAL_14f254e4_4_k_cu_b01736eb4cuda3std6ranges3__45__cpo4dataE:
	.zero		1
	.type		_ZN34_INTERNAL_14f254e4_4_k_cu_b01736eb6thrust24THRUST_300001_SM_1000_NS6system3cpp3parE,@object
	.size		_ZN34_INTERNAL_14f254e4_4_k_cu_b01736eb6thrust24THRUST_300001_SM_1000_NS6system3cpp3parE,(_ZN34_INTERNAL_14f254e4_4_k_cu_b01736eb4cuda3std3__45__cpo5beginE - _ZN34_INTERNAL_14f254e4_4_k_cu_b01736eb6thrust24THRUST_300001_SM_1000_NS6system3cpp3parE)
_ZN34_INTERNAL_14f254e4_4_k_cu_b01736eb6thrust24THRUST_300001_SM_1000_NS6system3cpp3parE:
	.zero		1
	.type		_ZN34_INTERNAL_14f254e4_4_k_cu_b01736eb4cuda3std3__45__cpo5beginE,@object
	.size		_ZN34_INTERNAL_14f254e4_4_k_cu_b01736eb4cuda3std3__45__cpo5beginE,(_ZN34_INTERNAL_14f254e4_4_k_cu_b01736eb4cuda3std6ranges3__45__cpo5beginE - _ZN34_INTERNAL_14f254e4_4_k_cu_b01736eb4cuda3std3__45__cpo5beginE)
_ZN34_INTERNAL_14f254e4_4_k_cu_b01736eb4cuda3std3__45__cpo5beginE:
	.zero		1
	.type		_ZN34_INTERNAL_14f254e4_4_k_cu_b01736eb4cuda3std6ranges3__45__cpo5beginE,@object
	.size		_ZN34_INTERNAL_14f254e4_4_k_cu_b01736eb4cuda3std6ranges3__45__cpo5beginE,(_ZN34_INTERNAL_14f254e4_4_k_cu_b01736eb6thrust24THRUST_300001_SM_1000_NS6deviceE - _ZN34_INTERNAL_14f254e4_4_k_cu_b01736eb4cuda3std6ranges3__45__cpo5beginE)
_ZN34_INTERNAL_14f254e4_4_k_cu_b01736eb4cuda3std6ranges3__45__cpo5beginE:
	.zero		1
	.type		_ZN34_INTERNAL_14f254e4_4_k_cu_b01736eb6thrust24THRUST_300001_SM_1000_NS6deviceE,@object
	.size		_ZN34_INTERNAL_14f254e4_4_k_cu_b01736eb6thrust24THRUST_300001_SM_1000_NS6deviceE,(_ZN34_INTERNAL_14f254e4_4_k_cu_b01736eb4cuda3std3__47nulloptE - _ZN34_INTERNAL_14f254e4_4_k_cu_b01736eb6thrust24THRUST_300001_SM_1000_NS6deviceE)
_ZN34_INTERNAL_14f254e4_4_k_cu_b01736eb6thrust24THRUST_300001_SM_1000_NS6deviceE:
	.zero		1
	.type		_ZN34_INTERNAL_14f254e4_4_k_cu_b01736eb4cuda3std3__47nulloptE,@object
	.size		_ZN34_INTERNAL_14f254e4_4_k_cu_b01736eb4cuda3std3__47nulloptE,(_ZN34_INTERNAL_14f254e4_4_k_cu_b01736eb4cuda3std6ranges3__45__cpo8distanceE - _ZN34_INTERNAL_14f254e4_4_k_cu_b01736eb4cuda3std3__47nulloptE)
_ZN34_INTERNAL_14f254e4_4_k_cu_b01736eb4cuda3std3__47nulloptE:
	.zero		1
	.type		_ZN34_INTERNAL_14f254e4_4_k_cu_b01736eb4cuda3std6ranges3__45__cpo8distanceE,@object
	.size		_ZN34_INTERNAL_14f254e4_4_k_cu_b01736eb4cuda3std6ranges3__45__cpo8distanceE,(_ZN34_INTERNAL_14f254e4_4_k_cu_b01736eb6thrust24THRUST_300001_SM_1000_NS12placeholders2_4E - _ZN34_INTERNAL_14f254e4_4_k_cu_b01736eb4cuda3std6ranges3__45__cpo8distanceE)
_ZN34_INTERNAL_14f254e4_4_k_cu_b01736eb4cuda3std6ranges3__45__cpo8distanceE:
	.zero		1
	.type		_ZN34_INTERNAL_14f254e4_4_k_cu_b01736eb6thrust24THRUST_300001_SM_1000_NS12placeholders2_4E,@object
	.size		_ZN34_INTERNAL_14f254e4_4_k_cu_b01736eb6thrust24THRUST_300001_SM_1000_NS12placeholders2_4E,(_ZN34_INTERNAL_14f254e4_4_k_cu_b01736eb4cuda3std3__45__cpo6rbeginE - _ZN34_INTERNAL_14f254e4_4_k_cu_b01736eb6thrust24THRUST_300001_SM_1000_NS12placeholders2_4E)
_ZN34_INTERNAL_14f254e4_4_k_cu_b01736eb6thrust24THRUST_300001_SM_1000_NS12placeholders2_4E:
	.zero		1
	.type		_ZN34_INTERNAL_14f254e4_4_k_cu_b01736eb4cuda3std3__45__cpo6rbeginE,@object
	.size		_ZN34_INTERNAL_14f254e4_4_k_cu_b01736eb4cuda3std3__45__cpo6rbeginE,(_ZN34_INTERNAL_14f254e4_4_k_cu_b01736eb4cuda3std6ranges3__45__cpo7advanceE - _ZN34_INTERNAL_14f254e4_4_k_cu_b01736eb4cuda3std3__45__cpo6rbeginE)
_ZN34_INTERNAL_14f254e4_4_k_cu_b01736eb4cuda3std3__45__cpo6rbeginE:
	.zero		1
	.type		_ZN34_INTERNAL_14f254e4_4_k_cu_b01736eb4cuda3std6ranges3__45__cpo7advanceE,@object
	.size		_ZN34_INTERNAL_14f254e4_4_k_cu_b01736eb4cuda3std6ranges3__45__cpo7advanceE,(_ZN34_INTERNAL_14f254e4_4_k_cu_b01736eb6thrust24THRUST_300001_SM_1000_NS12placeholders3_10E - _ZN34_INTERNAL_14f254e4_4_k_cu_b01736eb4cuda3std6ranges3__45__cpo7advanceE)
_ZN34_INTERNAL_14f254e4_4_k_cu_b01736eb4cuda3std6ranges3__45__cpo7advanceE:
	.zero		1
	.type		_ZN34_INTERNAL_14f254e4_4_k_cu_b01736eb6thrust24THRUST_300001_SM_1000_NS12placeholders3_10E,@object
	.size		_ZN34_INTERNAL_14f254e4_4_k_cu_b01736eb6thrust24THRUST_300001_SM_1000_NS12placeholders3_10E,(_ZN34_INTERNAL_14f254e4_4_k_cu_b01736eb4cuda3std3__48in_placeE - _ZN34_INTERNAL_14f254e4_4_k_cu_b01736eb6thrust24THRUST_300001_SM_1000_NS12placeholders3_10E)
_ZN34_INTERNAL_14f254e4_4_k_cu_b01736eb6thrust24THRUST_300001_SM_1000_NS12placeholders3_10E:
	.zero		1
	.type		_ZN34_INTERNAL_14f254e4_4_k_cu_b01736eb4cuda3std3__48in_placeE,@object
	.size		_ZN34_INTERNAL_14f254e4_4_k_cu_b01736eb4cuda3std3__48in_placeE,(_ZN34_INTERNAL_14f254e4_4_k_cu_b01736eb4cuda3std6ranges3__45__cpo4sizeE - _ZN34_INTERNAL_14f254e4_4_k_cu_b01736eb4cuda3std3__48in_placeE)
_ZN34_INTERNAL_14f254e4_4_k_cu_b01736eb4cuda3std3__48in_placeE:
	.zero		1
	.type		_ZN34_INTERNAL_14f254e4_4_k_cu_b01736eb4cuda3std6ranges3__45__cpo4sizeE,@object
	.size		_ZN34_INTERNAL_14f254e4_4_k_cu_b01736eb4cuda3std6ranges3__45__cpo4sizeE,(_ZN34_INTERNAL_14f254e4_4_k_cu_b01736eb6thrust24THRUST_300001_SM_1000_NS12placeholders2_2E - _ZN34_INTERNAL_14f254e4_4_k_cu_b01736eb4cuda3std6ranges3__45__cpo4sizeE)
_ZN34_INTERNAL_14f254e4_4_k_cu_b01736eb4cuda3std6ranges3__45__cpo4sizeE:
	.zero		1
	.type		_ZN34_INTERNAL_14f254e4_4_k_cu_b01736eb6thrust24THRUST_300001_SM_1000_NS12placeholders2_2E,@object
	.size		_ZN34_INTERNAL_14f254e4_4_k_cu_b01736eb6thrust24THRUST_300001_SM_1000_NS12placeholders2_2E,(_ZN34_INTERNAL_14f254e4_4_k_cu_b01736eb4cuda3std3__45__cpo6cbeginE - _ZN34_INTERNAL_14f254e4_4_k_cu_b01736eb6thrust24THRUST_300001_SM_1000_NS12placeholders2_2E)
_ZN34_INTERNAL_14f254e4_4_k_cu_b01736eb6thrust24THRUST_300001_SM_1000_NS12placeholders2_2E:
	.zero		1
	.type		_ZN34_INTERNAL_14f254e4_4_k_cu_b01736eb4cuda3std3__45__cpo6cbeginE,@object
	.size		_ZN34_INTERNAL_14f254e4_4_k_cu_b01736eb4cuda3std3__45__cpo6cbeginE,(_ZN34_INTERNAL_14f254e4_4_k_cu_b01736eb4cuda3std6ranges3__45__cpo6cbeginE - _ZN34_INTERNAL_14f254e4_4_k_cu_b01736eb4cuda3std3__45__cpo6cbeginE)
_ZN34_INTERNAL_14f254e4_4_k_cu_b01736eb4cuda3std3__45__cpo6cbeginE:
	.zero		1
	.type		_ZN34_INTERNAL_14f254e4_4_k_cu_b01736eb4cuda3std6ranges3__45__cpo6cbeginE,@object
	.size		_ZN34_INTERNAL_14f254e4_4_k_cu_b01736eb4cuda3std6ranges3__45__cpo6cbeginE,(_ZN34_INTERNAL_14f254e4_4_k_cu_b01736eb6thrust24THRUST_300001_SM_1000_NS12placeholders2_6E - _ZN34_INTERNAL_14f254e4_4_k_cu_b01736eb4cuda3std6ranges3__45__cpo6cbeginE)
_ZN34_INTERNAL_14f254e4_4_k_cu_b01736eb4cuda3std6ranges3__45__cpo6cbeginE:
	.zero		1
	.type		_ZN34_INTERNAL_14f254e4_4_k_cu_b01736eb6thrust24THRUST_300001_SM_1000_NS12placeholders2_6E,@object
	.size		_ZN34_INTERNAL_14f254e4_4_k_cu_b01736eb6thrust24THRUST_300001_SM_1000_NS12placeholders2_6E,(_ZN34_INTERNAL_14f254e4_4_k_cu_b01736eb4cuda3std3__45__cpo7crbeginE - _ZN34_INTERNAL_14f254e4_4_k_cu_b01736eb6thrust24THRUST_300001_SM_1000_NS12placeholders2_6E)
_ZN34_INTERNAL_14f254e4_4_k_cu_b01736eb6thrust24THRUST_300001_SM_1000_NS12placeholders2_6E:
	.zero		1
	.type		_ZN34_INTERNAL_14f254e4_4_k_cu_b01736eb4cuda3std3__45__cpo7crbeginE,@object
	.size		_ZN34_INTERNAL_14f254e4_4_k_cu_b01736eb4cuda3std3__45__cpo7crbeginE,(_ZN34_INTERNAL_14f254e4_4_k_cu_b01736eb4cuda3std6ranges3__45__cpo4nextE - _ZN34_INTERNAL_14f254e4_4_k_cu_b01736eb4cuda3std3__45__cpo7crbeginE)
_ZN34_INTERNAL_14f254e4_4_k_cu_b01736eb4cuda3std3__45__cpo7crbeginE:
	.zero		1
	.type		_ZN34_INTERNAL_14f254e4_4_k_cu_b01736eb4cuda3std6ranges3__45__cpo4nextE,@object
	.size		_ZN34_INTERNAL_14f254e4_4_k_cu_b01736eb4cuda3std6ranges3__45__cpo4nextE,(_ZN34_INTERNAL_14f254e4_4_k_cu_b01736eb4cuda3std6ranges3__45__cpo4swapE - _ZN34_INTERNAL_14f254e4_4_k_cu_b01736eb4cuda3std6ranges3__45__cpo4nextE)
_ZN34_INTERNAL_14f254e4_4_k_cu_b01736eb4cuda3std6ranges3__45__cpo4nextE:
	.zero		1
	.type		_ZN34_INTERNAL_14f254e4_4_k_cu_b01736eb4cuda3std6ranges3__45__cpo4swapE,@object
	.size		_ZN34_INTERNAL_14f254e4_4_k_cu_b01736eb4cuda3std6ranges3__45__cpo4swapE,(_ZN34_INTERNAL_14f254e4_4_k_cu_b01736eb6thrust24THRUST_300001_SM_1000_NS8cuda_cub10par_nosyncE - _ZN34_INTERNAL_14f254e4_4_k_cu_b01736eb4cuda3std6ranges3__45__cpo4swapE)
_ZN34_INTERNAL_14f254e4_4_k_cu_b01736eb4cuda3std6ranges3__45__cpo4swapE:
	.zero		1
	.type		_ZN34_INTERNAL_14f254e4_4_k_cu_b01736eb6thrust24THRUST_300001_SM_1000_NS8cuda_cub10par_nosyncE,@object
	.size		_ZN34_INTERNAL_14f254e4_4_k_cu_b01736eb6thrust24THRUST_300001_SM_1000_NS8cuda_cub10par_nosyncE,(_ZN34_INTERNAL_14f254e4_4_k_cu_b01736eb6thrust24THRUST_300001_SM_1000_NS3seqE - _ZN34_INTERNAL_14f254e4_4_k_cu_b01736eb6thrust24THRUST_300001_SM_1000_NS8cuda_cub10par_nosyncE)
_ZN34_INTERNAL_14f254e4_4_k_cu_b01736eb6thrust24THRUST_300001_SM_1000_NS8cuda_cub10par_nosyncE:
	.zero		1
	.type		_ZN34_INTERNAL_14f254e4_4_k_cu_b01736eb6thrust24THRUST_300001_SM_1000_NS3seqE,@object
	.size		_ZN34_INTERNAL_14f254e4_4_k_cu_b01736eb6thrust24THRUST_300001_SM_1000_NS3seqE,(_ZN34_INTERNAL_14f254e4_4_k_cu_b01736eb4cuda3std3__420unreachable_sentinelE - _ZN34_INTERNAL_14f254e4_4_k_cu_b01736eb6thrust24THRUST_300001_SM_1000_NS3seqE)
_ZN34_INTERNAL_14f254e4_4_k_cu_b01736eb6thrust24THRUST_300001_SM_1000_NS3seqE:
	.zero		1
	.type		_ZN34_INTERNAL_14f254e4_4_k_cu_b01736eb4cuda3std3__420unreachable_sentinelE,@object
	.size		_ZN34_INTERNAL_14f254e4_4_k_cu_b01736eb4cuda3std3__420unreachable_sentinelE,(_ZN34_INTERNAL_14f254e4_4_k_cu_b01736eb4cuda3std6ranges3__45__cpo5ssizeE - _ZN34_INTERNAL_14f254e4_4_k_cu_b01736eb4cuda3std3__420unreachable_sentinelE)
_ZN34_INTERNAL_14f254e4_4_k_cu_b01736eb4cuda3std3__420unreachable_sentinelE:
	.zero		1
	.type		_ZN34_INTERNAL_14f254e4_4_k_cu_b01736eb4cuda3std6ranges3__45__cpo5ssizeE,@object
	.size		_ZN34_INTERNAL_14f254e4_4_k_cu_b01736eb4cuda3std6ranges3__45__cpo5ssizeE,(_ZN34_INTERNAL_14f254e4_4_k_cu_b01736eb6thrust24THRUST_300001_SM_1000_NS12placeholders2_3E - _ZN34_INTERNAL_14f254e4_4_k_cu_b01736eb4cuda3std6ranges3__45__cpo5ssizeE)
_ZN34_INTERNAL_14f254e4_4_k_cu_b01736eb4cuda3std6ranges3__45__cpo5ssizeE:
	.zero		1
	.type		_ZN34_INTERNAL_14f254e4_4_k_cu_b01736eb6thrust24THRUST_300001_SM_1000_NS12placeholders2_3E,@object
	.size		_ZN34_INTERNAL_14f254e4_4_k_cu_b01736eb6thrust24THRUST_300001_SM_1000_NS12placeholders2_3E,(_ZN34_INTERNAL_14f254e4_4_k_cu_b01736eb4cuda3std3__45__cpo4cendE - _ZN34_INTERNAL_14f254e4_4_k_cu_b01736eb6thrust24THRUST_300001_SM_1000_NS12placeholders2_3E)
_ZN34_INTERNAL_14f254e4_4_k_cu_b01736eb6thrust24THRUST_300001_SM_1000_NS12placeholders2_3E:
	.zero		1
	.type		_ZN34_INTERNAL_14f254e4_4_k_cu_b01736eb4cuda3std3__45__cpo4cendE,@object
	.size		_ZN34_INTERNAL_14f254e4_4_k_cu_b01736eb4cuda3std3__45__cpo4cendE,(_ZN34_INTERNAL_14f254e4_4_k_cu_b01736eb4cuda3std6ranges3__45__cpo4cendE - _ZN34_INTERNAL_14f254e4_4_k_cu_b01736eb4cuda3std3__45__cpo4cendE)
_ZN34_INTERNAL_14f254e4_4_k_cu_b01736eb4cuda3std3__45__cpo4cendE:
	.zero		1
	.type		_ZN34_INTERNAL_14f254e4_4_k_cu_b01736eb4cuda3std6ranges3__45__cpo4cendE,@object
	.size		_ZN34_INTERNAL_14f254e4_4_k_cu_b01736eb4cuda3std6ranges3__45__cpo4cendE,(_ZN34_INTERNAL_14f254e4_4_k_cu_b01736eb6thrust24THRUST_300001_SM_1000_NS12placeholders2_7E - _ZN34_INTERNAL_14f254e4_4_k_cu_b01736eb4cuda3std6ranges3__45__cpo4cendE)
_ZN34_INTERNAL_14f254e4_4_k_cu_b01736eb4cuda3std6ranges3__45__cpo4cendE:
	.zero		1
	.type		_ZN34_INTERNAL_14f254e4_4_k_cu_b01736eb6thrust24THRUST_300001_SM_1000_NS12placeholders2_7E,@object
	.size		_ZN34_INTERNAL_14f254e4_4_k_cu_b01736eb6thrust24THRUST_300001_SM_1000_NS12placeholders2_7E,(_ZN34_INTERNAL_14f254e4_4_k_cu_b01736eb4cuda3std3__45__cpo5crendE - _ZN34_INTERNAL_14f254e4_4_k_cu_b01736eb6thrust24THRUST_300001_SM_1000_NS12placeholders2_7E)
_ZN34_INTERNAL_14f254e4_4_k_cu_b01736eb6thrust24THRUST_300001_SM_1000_NS12placeholders2_7E:
	.zero		1
	.type		_ZN34_INTERNAL_14f254e4_4_k_cu_b01736eb4cuda3std3__45__cpo5crendE,@object
	.size		_ZN34_INTERNAL_14f254e4_4_k_cu_b01736eb4cuda3std3__45__cpo5crendE,(_ZN34_INTERNAL_14f254e4_4_k_cu_b01736eb4cuda3std6ranges3__45__cpo4prevE - _ZN34_INTERNAL_14f254e4_4_k_cu_b01736eb4cuda3std3__45__cpo5crendE)
_ZN34_INTERNAL_14f254e4_4_k_cu_b01736eb4cuda3std3__45__cpo5crendE:
	.zero		1
	.type		_ZN34_INTERNAL_14f254e4_4_k_cu_b01736eb4cuda3std6ranges3__45__cpo4prevE,@object
	.size		_ZN34_INTERNAL_14f254e4_4_k_cu_b01736eb4cuda3std6ranges3__45__cpo4prevE,(_ZN34_INTERNAL_14f254e4_4_k_cu_b01736eb4cuda3std6ranges3__45__cpo9iter_moveE - _ZN34_INTERNAL_14f254e4_4_k_cu_b01736eb4cuda3std6ranges3__45__cpo4prevE)
_ZN34_INTERNAL_14f254e4_4_k_cu_b01736eb4cuda3std6ranges3__45__cpo4prevE:
	.zero		1
	.type		_ZN34_INTERNAL_14f254e4_4_k_cu_b01736eb4cuda3std6ranges3__45__cpo9iter_moveE,@object
	.size		_ZN34_INTERNAL_14f254e4_4_k_cu_b01736eb4cuda3std6ranges3__45__cpo9iter_moveE,(_ZN34_INTERNAL_14f254e4_4_k_cu_b01736eb6thrust24THRUST_300001_SM_1000_NS6system6detail10sequential3seqE - _ZN34_INTERNAL_14f254e4_4_k_cu_b01736eb4cuda3std6ranges3__45__cpo9iter_moveE)
_ZN34_INTERNAL_14f254e4_4_k_cu_b01736eb4cuda3std6ranges3__45__cpo9iter_moveE:
	.zero		1
	.type		_ZN34_INTERNAL_14f254e4_4_k_cu_b01736eb6thrust24THRUST_300001_SM_1000_NS6system6detail10sequential3seqE,@object
	.size		_ZN34_INTERNAL_14f254e4_4_k_cu_b01736eb6thrust24THRUST_300001_SM_1000_NS6system6detail10sequential3seqE,(_ZN34_INTERNAL_14f254e4_4_k_cu_b01736eb6thrust24THRUST_300001_SM_1000_NS12placeholders2_9E - _ZN34_INTERNAL_14f254e4_4_k_cu_b01736eb6thrust24THRUST_300001_SM_1000_NS6system6detail10sequential3seqE)
_ZN34_INTERNAL_14f254e4_4_k_cu_b01736eb6thrust24THRUST_300001_SM_1000_NS6system6detail10sequential3seqE:
	.zero		1
	.type		_ZN34_INTERNAL_14f254e4_4_k_cu_b01736eb6thrust24THRUST_300001_SM_1000_NS12placeholders2_9E,@object
	.size		_ZN34_INTERNAL_14f254e4_4_k_cu_b01736eb6thrust24THRUST_300001_SM_1000_NS12placeholders2_9E,(_ZN34_INTERNAL_14f254e4_4_k_cu_b01736eb4cuda3std3__419piecewise_constructE - _ZN34_INTERNAL_14f254e4_4_k_cu_b01736eb6thrust24THRUST_300001_SM_1000_NS12placeholders2_9E)
_ZN34_INTERNAL_14f254e4_4_k_cu_b01736eb6thrust24THRUST_300001_SM_1000_NS12placeholders2_9E:
	.zero		1
	.type		_ZN34_INTERNAL_14f254e4_4_k_cu_b01736eb4cuda3std3__419piecewise_constructE,@object
	.size		_ZN34_INTERNAL_14f254e4_4_k_cu_b01736eb4cuda3std3__419piecewise_constructE,(_ZN34_INTERNAL_14f254e4_4_k_cu_b01736eb4cuda3std6ranges3__45__cpo5cdataE - _ZN34_INTERNAL_14f254e4_4_k_cu_b01736eb4cuda3std3__419piecewise_constructE)
_ZN34_INTERNAL_14f254e4_4_k_cu_b01736eb4cuda3std3__419piecewise_constructE:
	.zero		1
	.type		_ZN34_INTERNAL_14f254e4_4_k_cu_b01736eb4cuda3std6ranges3__45__cpo5cdataE,@object
	.size		_ZN34_INTERNAL_14f254e4_4_k_cu_b01736eb4cuda3std6ranges3__45__cpo5cdataE,(_ZN34_INTERNAL_14f254e4_4_k_cu_b01736eb6thrust24THRUST_300001_SM_1000_NS12placeholders2_1E - _ZN34_INTERNAL_14f254e4_4_k_cu_b01736eb4cuda3std6ranges3__45__cpo5cdataE)
_ZN34_INTERNAL_14f254e4_4_k_cu_b01736eb4cuda3std6ranges3__45__cpo5cdataE:
	.zero		1
	.type		_ZN34_INTERNAL_14f254e4_4_k_cu_b01736eb6thrust24THRUST_300001_SM_1000_NS12placeholders2_1E,@object
	.size		_ZN34_INTERNAL_14f254e4_4_k_cu_b01736eb6thrust24THRUST_300001_SM_1000_NS12placeholders2_1E,(_ZN34_INTERNAL_14f254e4_4_k_cu_b01736eb4cuda3std3__45__cpo3endE - _ZN34_INTERNAL_14f254e4_4_k_cu_b01736eb6thrust24THRUST_300001_SM_1000_NS12placeholders2_1E)
_ZN34_INTERNAL_14f254e4_4_k_cu_b01736eb6thrust24THRUST_300001_SM_1000_NS12placeholders2_1E:
	.zero		1
	.type		_ZN34_INTERNAL_14f254e4_4_k_cu_b01736eb4cuda3std3__45__cpo3endE,@object
	.size		_ZN34_INTERNAL_14f254e4_4_k_cu_b01736eb4cuda3std3__45__cpo3endE,(_ZN34_INTERNAL_14f254e4_4_k_cu_b01736eb4cuda3std6ranges3__45__cpo3endE - _ZN34_INTERNAL_14f254e4_4_k_cu_b01736eb4cuda3std3__45__cpo3endE)
_ZN34_INTERNAL_14f254e4_4_k_cu_b01736eb4cuda3std3__45__cpo3endE:
	.zero		1
	.type		_ZN34_INTERNAL_14f254e4_4_k_cu_b01736eb4cuda3std6ranges3__45__cpo3endE,@object
	.size		_ZN34_INTERNAL_14f254e4_4_k_cu_b01736eb4cuda3std6ranges3__45__cpo3endE,(_ZN34_INTERNAL_14f254e4_4_k_cu_b01736eb6thrust24THRUST_300001_SM_1000_NS12placeholders2_5E - _ZN34_INTERNAL_14f254e4_4_k_cu_b01736eb4cuda3std6ranges3__45__cpo3endE)
_ZN34_INTERNAL_14f254e4_4_k_cu_b01736eb4cuda3std6ranges3__45__cpo3endE:
	.zero		1
	.type		_ZN34_INTERNAL_14f254e4_4_k_cu_b01736eb6thrust24THRUST_300001_SM_1000_NS12placeholders2_5E,@object
	.size		_ZN34_INTERNAL_14f254e4_4_k_cu_b01736eb6thrust24THRUST_300001_SM_1000_NS12placeholders2_5E,(_ZN34_INTERNAL_14f254e4_4_k_cu_b01736eb4cuda3std3__45__cpo4rendE - _ZN34_INTERNAL_14f254e4_4_k_cu_b01736eb6thrust24THRUST_300001_SM_1000_NS12placeholders2_5E)
_ZN34_INTERNAL_14f254e4_4_k_cu_b01736eb6thrust24THRUST_300001_SM_1000_NS12placeholders2_5E:
	.zero		1
	.type		_ZN34_INTERNAL_14f254e4_4_k_cu_b01736eb4cuda3std3__45__cpo4rendE,@object
	.size		_ZN34_INTERNAL_14f254e4_4_k_cu_b01736eb4cuda3std3__45__cpo4rendE,(_ZN34_INTERNAL_14f254e4_4_k_cu_b01736eb4cuda3std6ranges3__45__cpo9iter_swapE - _ZN34_INTERNAL_14f254e4_4_k_cu_b01736eb4cuda3std3__45__cpo4rendE)
_ZN34_INTERNAL_14f254e4_4_k_cu_b01736eb4cuda3std3__45__cpo4rendE:
	.zero		1
	.type		_ZN34_INTERNAL_14f254e4_4_k_cu_b01736eb4cuda3std6ranges3__45__cpo9iter_swapE,@object
	.size		_ZN34_INTERNAL_14f254e4_4_k_cu_b01736eb4cuda3std6ranges3__45__cpo9iter_swapE,(_ZN34_INTERNAL_14f254e4_4_k_cu_b01736eb4cuda3std3__48unexpectE - _ZN34_INTERNAL_14f254e4_4_k_cu_b01736eb4cuda3std6ranges3__45__cpo9iter_swapE)
_ZN34_INTERNAL_14f254e4_4_k_cu_b01736eb4cuda3std6ranges3__45__cpo9iter_swapE:
	.zero		1
	.type		_ZN34_INTERNAL_14f254e4_4_k_cu_b01736eb4cuda3std3__48unexpectE,@object
	.size		_ZN34_INTERNAL_14f254e4_4_k_cu_b01736eb4cuda3std3__48unexpectE,(_ZN34_INTERNAL_14f254e4_4_k_cu_b01736eb6thrust24THRUST_300001_SM_1000_NS8cuda_cub3parE - _ZN34_INTERNAL_14f254e4_4_k_cu_b01736eb4cuda3std3__48unexpectE)
_ZN34_INTERNAL_14f254e4_4_k_cu_b01736eb4cuda3std3__48unexpectE:
	.zero		1
	.type		_ZN34_INTERNAL_14f254e4_4_k_cu_b01736eb6thrust24THRUST_300001_SM_1000_NS8cuda_cub3parE,@object
	.size		_ZN34_INTERNAL_14f254e4_4_k_cu_b01736eb6thrust24THRUST_300001_SM_1000_NS8cuda_cub3parE,(.L_29 - _ZN34_INTERNAL_14f254e4_4_k_cu_b01736eb6thrust24THRUST_300001_SM_1000_NS8cuda_cub3parE)
_ZN34_INTERNAL_14f254e4_4_k_cu_b01736eb6thrust24THRUST_300001_SM_1000_NS8cuda_cub3parE:
	.zero		1
.L_29:


//--------------------- .nv.shared._ZN6thrust24THRUST_300001_SM_1000_NS8cuda_cub4core6detail13_kernel_agentINS1_8__reduce11ReduceAgentIPN4cuda3std3__45tupleIJdlEEESC_SB_lNS1_9__extrema9arg_max_fIdl11TComparatorEEEEJSC_SC_iSG_EEEvDpT0_ --------------------------
	.section	.nv.shared._ZN6thrust24THRUST_300001_SM_1000_NS8cuda_cub4core6detail13_kernel_agentINS1_8__reduce11ReduceAgentIPN4cuda3std3__45tupleIJdlEEESC_SB_lNS1_9__extrema9arg_max_fIdl11TComparatorEEEEJSC_SC_iSG_EEEvDpT0_,"aw",@nobits
	.sectionflags	@""
	.align	16
	.zero		1024


//--------------------- .nv.shared._ZN6thrust24THRUST_300001_SM_1000_NS8cuda_cub4core6detail13_kernel_agentINS1_8__reduce10DrainAgentIlEEJN3cub18CUB_300001_SM_10009GridQueueIyEElEEEvDpT0_ --------------------------
	.section	.nv.shared._ZN6thrust24THRUST_300001_SM_1000_NS8cuda_cub4core6detail13_kernel_agentINS1_8__reduce10DrainAgentIlEEJN3cub18CUB_300001_SM_10009GridQueueIyEElEEEvDpT0_,"aw",@nobits
	.sectionflags	@""
	.align	16
	.zero		1024


//--------------------- .nv.shared._ZN6thrust24THRUST_300001_SM_1000_NS8cuda_cub4core6detail13_kernel_agentINS1_8__reduce11ReduceAgentINS0_12zip_iteratorIN4cuda3std3__45tupleIJNS0_10device_ptrIdEENS0_17counting_iteratorIlNS0_11use_defaultESF_SF_EEEEEEEPNSB_IJdlEEESJ_lNS1_9__extrema9arg_max_fIdl11TComparatorEEEEJSI_SK_lN3cub18CUB_300001_SM_100013GridEvenShareIlEENSR_9GridQueueIyEESO_EEEvDpT0_ --------------------------
	.section	.nv.shared._ZN6thrust24THRUST_300001_SM_1000_NS8cuda_cub4core6detail13_kernel_agentINS1_8__reduce11ReduceAgentINS0_12zip_iteratorIN4cuda3std3__45tupleIJNS0_10device_ptrIdEENS0_17counting_iteratorIlNS0_11use_defaultESF_SF_EEEEEEEPNSB_IJdlEEESJ_lNS1_9__extrema9arg_max_fIdl11TComparatorEEEEJSI_SK_lN3cub18CUB_300001_SM_100013GridEvenShareIlEENSR_9GridQueueIyEESO_EEEvDpT0_,"aw",@nobits
	.sectionflags	@""
	.align	16
	.zero		1024


//--------------------- .nv.shared._ZN6thrust24THRUST_300001_SM_1000_NS8cuda_cub4core6detail13_kernel_agentINS1_8__reduce11ReduceAgentINS0_12zip_iteratorIN4cuda3std3__45tupleIJNS0_10device_ptrIdEENS0_17counting_iteratorIlNS0_11use_defaultESF_SF_EEEEEEEPNSB_IJdlEEESJ_lNS1_9__extrema9arg_max_fIdl11TComparatorEEEEJSI_SK_lSO_EEEvDpT0_ --------------------------
	.section	.nv.shared._ZN6thrust24THRUST_300001_SM_1000_NS8cuda_cub4core6detail13_kernel_agentINS1_8__reduce11ReduceAgentINS0_12zip_iteratorIN4cuda3std3__45tupleIJNS0_10device_ptrIdEENS0_17counting_iteratorIlNS0_11use_defaultESF_SF_EEEEEEEPNSB_IJdlEEESJ_lNS1_9__extrema9arg_max_fIdl11TComparatorEEEEJSI_SK_lSO_EEEvDpT0_,"aw",@nobits
	.sectionflags	@""
	.align	16
	.zero		1024


//--------------------- .nv.shared._ZN6thrust24THRUST_300001_SM_1000_NS8cuda_cub4core6detail13_kernel_agentINS1_8__reduce11ReduceAgentIPN4cuda3std3__45tupleIJdlEEESC_SB_iNS1_9__extrema9arg_max_fIdl11TComparatorEEEEJSC_SC_iSG_EEEvDpT0_ --------------------------
	.section	.nv.shared._ZN6thrust24THRUST_300001_SM_1000_NS8cuda_cub4core6detail13_kernel_agentINS1_8__reduce11ReduceAgentIPN4cuda3std3__45tupleIJdlEEESC_SB_iNS1_9__extrema9arg_max_fIdl11TComparatorEEEEJSC_SC_iSG_EEEvDpT0_,"aw",@nobits
	.sectionflags	@""
	.align	16
	.zero		1024


//--------------------- .nv.shared._ZN6thrust24THRUST_300001_SM_1000_NS8cuda_cub4core6detail13_kernel_agentINS1_8__reduce10DrainAgentIiEEJN3cub18CUB_300001_SM_10009GridQueueIjEEiEEEvDpT0_ --------------------------
	.section	.nv.shared._ZN6thrust24THRUST_300001_SM_1000_NS8cuda_cub4core6detail13_kernel_agentINS1_8__reduce10DrainAgentIiEEJN3cub18CUB_300001_SM_10009GridQueueIjEEiEEEvDpT0_,"aw",@nobits
	.sectionflags	@""
	.align	16
	.zero		1024


//--------------------- .nv.shared._ZN6thrust24THRUST_300001_SM_1000_NS8cuda_cub4core6detail13_kernel_agentINS1_8__reduce11ReduceAgentINS0_12zip_iteratorIN4cuda3std3__45tupleIJNS0_10device_ptrIdEENS0_17counting_iteratorIlNS0_11use_defaultESF_SF_EEEEEEEPNSB_IJdlEEESJ_iNS1_9__extrema9arg_max_fIdl11TComparatorEEEEJSI_SK_iN3cub18CUB_300001_SM_100013GridEvenShareIiEENSR_9GridQueueIjEESO_EEEvDpT0_ --------------------------
	.section	.nv.shared._ZN6thrust24THRUST_300001_SM_1000_NS8cuda_cub4core6detail13_kernel_agentINS1_8__reduce11ReduceAgentINS0_12zip_iteratorIN4cuda3std3__45tupleIJNS0_10device_ptrIdEENS0_17counting_iteratorIlNS0_11use_defaultESF_SF_EEEEEEEPNSB_IJdlEEESJ_iNS1_9__extrema9arg_max_fIdl11TComparatorEEEEJSI_SK_iN3cub18CUB_300001_SM_100013GridEvenShareIiEENSR_9GridQueueIjEESO_EEEvDpT0_,"aw",@nobits
	.sectionflags	@""
	.align	16
	.zero		1024


//--------------------- .nv.shared._ZN6thrust24THRUST_300001_SM_1000_NS8cuda_cub4core6detail13_kernel_agentINS1_8__reduce11ReduceAgentINS0_12zip_iteratorIN4cuda3std3__45tupleIJNS0_10device_ptrIdEENS0_17counting_iteratorIlNS0_11use_defaultESF_SF_EEEEEEEPNSB_IJdlEEESJ_iNS1_9__extrema9arg_max_fIdl11TComparatorEEEEJSI_SK_iSO_EEEvDpT0_ --------------------------
	.section	.nv.shared._ZN6thrust24THRUST_300001_SM_1000_NS8cuda_cub4core6detail13_kernel_agentINS1_8__reduce11ReduceAgentINS0_12zip_iteratorIN4cuda3std3__45tupleIJNS0_10device_ptrIdEENS0_17counting_iteratorIlNS0_11use_defaultESF_SF_EEEEEEEPNSB_IJdlEEESJ_iNS1_9__extrema9arg_max_fIdl11TComparatorEEEEJSI_SK_iSO_EEEvDpT0_,"aw",@nobits
	.sectionflags	@""
	.align	16
	.zero		1024


//--------------------- .nv.shared._Z8DelUpperPdS_ii --------------------------
	.section	.nv.shared._Z8DelUpperPdS_ii,"aw",@nobits
	.sectionflags	@""
	.align	16
	.zero		1024


//--------------------- .nv.shared._Z8DelLowerPdS_ii --------------------------
	.section	.nv.shared._Z8DelLowerPdS_ii,"aw",@nobits
	.sectionflags	@""
	.align	16
	.zero		1024


//--------------------- .nv.shared._Z6DividePdS_i --------------------------
	.section	.nv.shared._Z6DividePdS_i,"aw",@nobits
	.sectionflags	@""
	.align	16
	.zero		1024


//--------------------- .nv.shared._Z9SwapLinesPdS_iii --------------------------
	.section	.nv.shared._Z9SwapLinesPdS_iii,"aw",@nobits
	.sectionflags	@""
	.align	16
	.zero		1024


//--------------------- .nv.constant0._ZN3cub18CUB_300001_SM_10006detail11EmptyKernelIvEEvv --------------------------
	.section	.nv.constant0._ZN3cub18CUB_300001_SM_10006detail11EmptyKernelIvEEvv,"a",@progbits
	.sectionflags	@""
	.align	4
.nv.constant0._ZN3cub18CUB_300001_SM_10006detail11EmptyKernelIvEEvv:
	.zero		896


//--------------------- .nv.constant0._ZN6thrust24THRUST_300001_SM_1000_NS8cuda_cub4core6detail13_kernel_agentINS1_8__reduce11ReduceAgentIPN4cuda3std3__45tupleIJdlEEESC_SB_lNS1_9__extrema9arg_max_fIdl11TComparatorEEEEJSC_SC_iSG_EEEvDpT0_ --------------------------
	.section	.nv.constant0._ZN6thrust24THRUST_300001_SM_1000_NS8cuda_cub4core6detail13_kernel_agentINS1_8__reduce11ReduceAgentIPN4cuda3std3__45tupleIJdlEEESC_SB_lNS1_9__extrema9arg_max_fIdl11TComparatorEEEEJSC_SC_iSG_EEEvDpT0_,"a",@progbits
	.sectionflags	@""
	.align	4
.nv.constant0._ZN6thrust24THRUST_300001_SM_1000_NS8cuda_cub4core6detail13_kernel_agentINS1_8__reduce11ReduceAgentIPN4cuda3std3__45tupleIJdlEEESC_SB_lNS1_9__extrema9arg_max_fIdl11TComparatorEEEEJSC_SC_iSG_EEEvDpT0_:
	.zero		917


//--------------------- .nv.constant0._ZN6thrust24THRUST_300001_SM_1000_NS8cuda_cub4core6detail13_kernel_agentINS1_8__reduce10DrainAgentIlEEJN3cub18CUB_300001_SM_10009GridQueueIyEElEEEvDpT0_ --------------------------
	.section	.nv.constant0._ZN6thrust24THRUST_300001_SM_1000_NS8cuda_cub4core6detail13_kernel_agentINS1_8__reduce10DrainAgentIlEEJN3cub18CUB_300001_SM_10009GridQueueIyEElEEEvDpT0_,"a",@progbits
	.sectionflags	@""
	.align	4
.nv.constant0._ZN6thrust24THRUST_300001_SM_1000_NS8cuda_cub4core6detail13_kernel_agentINS1_8__reduce10DrainAgentIlEEJN3cub18CUB_300001_SM_10009GridQueueIyEElEEEvDpT0_:
	.zero		912


//--------------------- .nv.constant0._ZN6thrust24THRUST_300001_SM_1000_NS8cuda_cub4core6detail13_kernel_agentINS1_8__reduce11ReduceAgentINS0_12zip_iteratorIN4cuda3std3__45tupleIJNS0_10device_ptrIdEENS0_17counting_iteratorIlNS0_11use_defaultESF_SF_EEEEEEEPNSB_IJdlEEESJ_lNS1_9__extrema9arg_max_fIdl11TComparatorEEEEJSI_SK_lN3cub18CUB_300001_SM_100013GridEvenShareIlEENSR_9GridQueueIyEESO_EEEvDpT0_ --------------------------
	.section	.nv.constant0._ZN6thrust24THRUST_300001_SM_1000_NS8cuda_cub4core6detail13_kernel_agentINS1_8__reduce11ReduceAgentINS0_12zip_iteratorIN4cuda3std3__45tupleIJNS0_10device_ptrIdEENS0_17counting_iteratorIlNS0_11use_defaultESF_SF_EEEEEEEPNSB_IJdlEEESJ_lNS1_9__extrema9arg_max_fIdl11TComparatorEEEEJSI_SK_lN3cub18CUB_300001_SM_100013GridEvenShareIlEENSR_9GridQueueIyEESO_EEEvDpT0_,"a",@progbits
	.sectionflags	@""
	.align	4
.nv.constant0._ZN6thrust24THRUST_300001_SM_1000_NS8cuda_cub4core6detail13_kernel_agentINS1_8__reduce11ReduceAgentINS0_12zip_iteratorIN4cuda3std3__45tupleIJNS0_10device_ptrIdEENS0_17counting_iteratorIlNS0_11use_defaultESF_SF_EEEEEEEPNSB_IJdlEEESJ_lNS1_9__extrema9arg_max_fIdl11TComparatorEEEEJSI_SK_lN3cub18CUB_300001_SM_100013GridEvenShareIlEENSR_9GridQueueIyEESO_EEEvDpT0_:
	.zero		1009


//--------------------- .nv.constant0._ZN6thrust24THRUST_300001_SM_1000_NS8cuda_cub4core6detail13_kernel_agentINS1_8__reduce11ReduceAgentINS0_12zip_iteratorIN4cuda3std3__45tupleIJNS0_10device_ptrIdEENS0_17counting_iteratorIlNS0_11use_defaultESF_SF_EEEEEEEPNSB_IJdlEEESJ_lNS1_9__extrema9arg_max_fIdl11TComparatorEEEEJSI_SK_lSO_EEEvDpT0_ --------------------------
	.section	.nv.constant0._ZN6thrust24THRUST_300001_SM_1000_NS8cuda_cub4core6detail13_kernel_agentINS1_8__reduce11ReduceAgentINS0_12zip_iteratorIN4cuda3std3__45tupleIJNS0_10device_ptrIdEENS0_17counting_iteratorIlNS0_11use_defaultESF_SF_EEEEEEEPNSB_IJdlEEESJ_lNS1_9__extrema9arg_max_fIdl11TComparatorEEEEJSI_SK_lSO_EEEvDpT0_,"a",@progbits
	.sectionflags	@""
	.align	4
.nv.constant0._ZN6thrust24THRUST_300001_SM_1000_NS8cuda_cub4core6detail13_kernel_agentINS1_8__reduce11ReduceAgentINS0_12zip_iteratorIN4cuda3std3__45tupleIJNS0_10device_ptrIdEENS0_17counting_iteratorIlNS0_11use_defaultESF_SF_EEEEEEEPNSB_IJdlEEESJ_lNS1_9__extrema9arg_max_fIdl11TComparatorEEEEJSI_SK_lSO_EEEvDpT0_:
	.zero		929


//--------------------- .nv.constant0._ZN6thrust24THRUST_300001_SM_1000_NS8cuda_cub4core6detail13_kernel_agentINS1_8__reduce11ReduceAgentIPN4cuda3std3__45tupleIJdlEEESC_SB_iNS1_9__extrema9arg_max_fIdl11TComparatorEEEEJSC_SC_iSG_EEEvDpT0_ --------------------------
	.section	.nv.constant0._ZN6thrust24THRUST_300001_SM_1000_NS8cuda_cub4core6detail13_kernel_agentINS1_8__reduce11ReduceAgentIPN4cuda3std3__45tupleIJdlEEESC_SB_iNS1_9__extrema9arg_max_fIdl11TComparatorEEEEJSC_SC_iSG_EEEvDpT0_,"a",@progbits
	.sectionflags	@""
	.align	4
.nv.constant0._ZN6thrust24THRUST_300001_SM_1000_NS8cuda_cub4core6detail13_kernel_agentINS1_8__reduce11ReduceAgentIPN4cuda3std3__45tupleIJdlEEESC_SB_iNS1_9__extrema9arg_max_fIdl11TComparatorEEEEJSC_SC_iSG_EEEvDpT0_:
	.zero		917


//--------------------- .nv.constant0._ZN6thrust24THRUST_300001_SM_1000_NS8cuda_cub4core6detail13_kernel_agentINS1_8__reduce10DrainAgentIiEEJN3cub18CUB_300001_SM_10009GridQueueIjEEiEEEvDpT0_ --------------------------
	.section	.nv.constant0._ZN6thrust24THRUST_300001_SM_1000_NS8cuda_cub4core6detail13_kernel_agentINS1_8__reduce10DrainAgentIiEEJN3cub18CUB_300001_SM_10009GridQueueIjEEiEEEvDpT0_,"a",@progbits
	.sectionflags	@""
	.align	4
.nv.constant0._ZN6thrust24THRUST_300001_SM_1000_NS8cuda_cub4core6detail13_kernel_agentINS1_8__reduce10DrainAgentIiEEJN3cub18CUB_300001_SM_10009GridQueueIjEEiEEEvDpT0_:
	.zero		908


//--------------------- .nv.constant0._ZN6thrust24THRUST_300001_SM_1000_NS8cuda_cub4core6detail13_kernel_agentINS1_8__reduce11ReduceAgentINS0_12zip_iteratorIN4cuda3std3__45tupleIJNS0_10device_ptrIdEENS0_17counting_iteratorIlNS0_11use_defaultESF_SF_EEEEEEEPNSB_IJdlEEESJ_iNS1_9__extrema9arg_max_fIdl11TComparatorEEEEJSI_SK_iN3cub18CUB_300001_SM_100013GridEvenShareIiEENSR_9GridQueueIjEESO_EEEvDpT0_ --------------------------
	.section	.nv.constant0._ZN6thrust24THRUST_300001_SM_1000_NS8cuda_cub4core6detail13_kernel_agentINS1_8__reduce11ReduceAgentINS0_12zip_iteratorIN4cuda3std3__45tupleIJNS0_10device_ptrIdEENS0_17counting_iteratorIlNS0_11use_defaultESF_SF_EEEEEEEPNSB_IJdlEEESJ_iNS1_9__extrema9arg_max_fIdl11TComparatorEEEEJSI_SK_iN3cub18CUB_300001_SM_100013GridEvenShareIiEENSR_9GridQueueIjEESO_EEEvDpT0_,"a",@progbits
	.sectionflags	@""
	.align	4
.nv.constant0._ZN6thrust24THRUST_300001_SM_1000_NS8cuda_cub4core6detail13_kernel_agentINS1_8__reduce11ReduceAgentINS0_12zip_iteratorIN4cuda3std3__45tupleIJNS0_10device_ptrIdEENS0_17counting_iteratorIlNS0_11use_defaultESF_SF_EEEEEEEPNSB_IJdlEEESJ_iNS1_9__extrema9arg_max_fIdl11TComparatorEEEEJSI_SK_iN3cub18CUB_300001_SM_100013GridEvenShareIiEENSR_9GridQueueIjEESO_EEEvDpT0_:
	.zero		977


//--------------------- .nv.constant0._ZN6thrust24THRUST_300001_SM_1000_NS8cuda_cub4core6detail13_kernel_agentINS1_8__reduce11ReduceAgentINS0_12zip_iteratorIN4cuda3std3__45tupleIJNS0_10device_ptrIdEENS0_17counting_iteratorIlNS0_11use_defaultESF_SF_EEEEEEEPNSB_IJdlEEESJ_iNS1_9__extrema9arg_max_fIdl11TComparatorEEEEJSI_SK_iSO_EEEvDpT0_ --------------------------
	.section	.nv.constant0._ZN6thrust24THRUST_300001_SM_1000_NS8cuda_cub4core6detail13_kernel_agentINS1_8__reduce11ReduceAgentINS0_12zip_iteratorIN4cuda3std3__45tupleIJNS0_10device_ptrIdEENS0_17counting_iteratorIlNS0_11use_defaultESF_SF_EEEEEEEPNSB_IJdlEEESJ_iNS1_9__extrema9arg_max_fIdl11TComparatorEEEEJSI_SK_iSO_EEEvDpT0_,"a",@progbits
	.sectionflags	@""
	.align	4
.nv.constant0._ZN6thrust24THRUST_300001_SM_1000_NS8cuda_cub4core6detail13_kernel_agentINS1_8__reduce11ReduceAgentINS0_12zip_iteratorIN4cuda3std3__45tupleIJNS0_10device_ptrIdEENS0_17counting_iteratorIlNS0_11use_defaultESF_SF_EEEEEEEPNSB_IJdlEEESJ_iNS1_9__extrema9arg_max_fIdl11TComparatorEEEEJSI_SK_iSO_EEEvDpT0_:
	.zero		925


//--------------------- .nv.constant0._Z8DelUpperPdS_ii --------------------------
	.section	.nv.constant0._Z8DelUpperPdS_ii,"a",@progbits
	.sectionflags	@""
	.align	4
.nv.constant0._Z8DelUpperPdS_ii:
	.zero		920


//--------------------- .nv.constant0._Z8DelLowerPdS_ii --------------------------
	.section	.nv.constant0._Z8DelLowerPdS_ii,"a",@progbits
	.sectionflags	@""
	.align	4
.nv.constant0._Z8DelLowerPdS_ii:
	.zero		920


//--------------------- .nv.constant0._Z6DividePdS_i --------------------------
	.section	.nv.constant0._Z6DividePdS_i,"a",@progbits
	.sectionflags	@""
	.align	4
.nv.constant0._Z6DividePdS_i:
	.zero		916


//--------------------- .nv.constant0._Z9SwapLinesPdS_iii --------------------------
	.section	.nv.constant0._Z9SwapLinesPdS_iii,"a",@progbits
	.sectionflags	@""
	.align	4
.nv.constant0._Z9SwapLinesPdS_iii:
	.zero		924


//--------------------- SYMBOLS --------------------------

	.type		.nv.reservedSmem.offset0,@object
	.size		.nv.reservedSmem.offset0,0x4
	.type		.nv.reservedSmem.cap,@object
	.size		.nv.reservedSmem.cap,0x4
